//
// Generated by NVIDIA NVVM Compiler
//
// Compiler Build ID: CL-36424714
// Cuda compilation tools, release 13.0, V13.0.88
// Based on NVVM 20.0.0
//

.version 9.0
.target sm_100
.address_size 64

	// .globl	_Z10addavg_variiPfS_
// _ZZ10addavg_variiPfS_E5mvari has been demoted
// _ZZ10addavg_variiPfS_E4vari has been demoted
// _ZZ10divavg_variifPfE5mvari has been demoted
// _ZZ10dispersioniiffffPfS_S_S_S_S_S_E5sigmi has been demoted
// _ZZ10dispersioniiffffPfS_S_S_S_S_S_E3hhi has been demoted
// _ZZ11propagthetaiiiPfS_S_S_S_S_S_S_S_S_S_S_E13sigmiosinh2kh has been demoted
// _ZZ11propagthetaiiiPfS_S_S_S_S_S_S_S_S_S_S_E5dhdxi has been demoted
// _ZZ11propagthetaiiiPfS_S_S_S_S_S_S_S_S_S_S_E5dhdyi has been demoted
// _ZZ11propagthetaiiiPfS_S_S_S_S_S_S_S_S_S_S_E5dudxi has been demoted
// _ZZ11propagthetaiiiPfS_S_S_S_S_S_S_S_S_S_S_E5dudyi has been demoted
// _ZZ11propagthetaiiiPfS_S_S_S_S_S_S_S_S_S_S_E5dvdxi has been demoted
// _ZZ11propagthetaiiiPfS_S_S_S_S_S_S_S_S_S_S_E5dvdyi has been demoted
// _ZZ6actioniiiPfS_E5ssigm has been demoted
// _ZZ12xadvecupwindiiifffPfS_S_S_S_S_E3ccg has been demoted
// _ZZ12xadvecupwindiiifffPfS_S_S_S_S_E7ccgxmin has been demoted
// _ZZ12xadvecupwindiiifffPfS_S_S_S_S_E7ccgxmax has been demoted
// _ZZ12xadvecupwindiiifffPfS_S_S_S_S_E3uui has been demoted
// _ZZ12xadvecupwindiiifffPfS_S_S_S_S_E7uuixmin has been demoted
// _ZZ12xadvecupwindiiifffPfS_S_S_S_S_E7uuixmax has been demoted
// _ZZ13xadvecupwind2iiifffPfS_S_S_S_S_E3ccg has been demoted
// _ZZ13xadvecupwind2iiifffPfS_S_S_S_S_E7ccgxmin has been demoted
// _ZZ13xadvecupwind2iiifffPfS_S_S_S_S_E7ccgxmax has been demoted
// _ZZ13xadvecupwind2iiifffPfS_S_S_S_S_E3uui has been demoted
// _ZZ13xadvecupwind2iiifffPfS_S_S_S_S_E7uuixmin has been demoted
// _ZZ13xadvecupwind2iiifffPfS_S_S_S_S_E7uuixmax has been demoted
// _ZZ12yadvecupwindiiifffPfS_S_S_S_S_E3ccg has been demoted
// _ZZ12yadvecupwindiiifffPfS_S_S_S_S_E7ccgymin has been demoted
// _ZZ12yadvecupwindiiifffPfS_S_S_S_S_E7ccgymax has been demoted
// _ZZ12yadvecupwindiiifffPfS_S_S_S_S_E3vvi has been demoted
// _ZZ12yadvecupwindiiifffPfS_S_S_S_S_E7vviymin has been demoted
// _ZZ12yadvecupwindiiifffPfS_S_S_S_S_E7vviymax has been demoted
// _ZZ13yadvecupwind2iiifffPfS_S_S_S_S_E3ccg has been demoted
// _ZZ13yadvecupwind2iiifffPfS_S_S_S_S_E7ccgymin has been demoted
// _ZZ13yadvecupwind2iiifffPfS_S_S_S_S_E7ccgymax has been demoted
// _ZZ13yadvecupwind2iiifffPfS_S_S_S_S_E3vvi has been demoted
// _ZZ13yadvecupwind2iiifffPfS_S_S_S_S_E7vviymin has been demoted
// _ZZ13yadvecupwind2iiifffPfS_S_S_S_S_E7vviymax has been demoted
// _ZZ6energyiiiPfS_E5eetmp has been demoted
// _ZZ6energyiiiPfS_E5ssigm has been demoted
// _ZZ8energintiiiffffPfS_S_S_E4Etmp has been demoted
// _ZZ8energintiiiffffPfS_S_S_E4Htmp has been demoted
// _ZZ8energintiiiffffPfS_S_S_E5hhtmp has been demoted
// _ZZ6calctmiiiPfS_S_E4sume has been demoted
// _ZZ6calctmiiiPfS_S_E7sumthet has been demoted
// _ZZ12rollerlatbndiiifPfS_E3hhi has been demoted
// _ZZ9twodimbndiifPfS_E3hhi has been demoted
// _ZZ9twodimbndiifPfS_E2Ft has been demoted
// _ZZ9twodimbndiifPfS_E2Fb has been demoted
// _ZZ9twodimbndiifPfS_E2Fr has been demoted
// _ZZ11dissipationiiifffffPfS_S_S_S_S_S_S_S_S_S_S_S_E2cc has been demoted
// _ZZ11dissipationiiifffffPfS_S_S_S_S_S_S_S_S_S_S_S_E3uui has been demoted
// _ZZ11dissipationiiifffffPfS_S_S_S_S_S_S_S_S_S_S_S_E3vvi has been demoted
// _ZZ9radstressiiiffPfS_S_S_S_S_S_S_S_E1n has been demoted
// _ZZ8wavforceiiiffPfS_S_S_S_S_E4Sxxi has been demoted
// _ZZ8wavforceiiiffPfS_S_S_S_S_E4Sxxr has been demoted
// _ZZ8wavforceiiiffPfS_S_S_S_S_E4Sxyt has been demoted
// _ZZ8wavforceiiiffPfS_S_S_S_S_E5Sxytr has been demoted
// _ZZ8wavforceiiiffPfS_S_S_S_S_E4Sxyb has been demoted
// _ZZ8wavforceiiiffPfS_S_S_S_S_E5Sxybr has been demoted
// _ZZ8wavforceiiiffPfS_S_S_S_S_E4Syyi has been demoted
// _ZZ8wavforceiiiffPfS_S_S_S_S_E4Syyt has been demoted
// _ZZ8wavforceiiiffPfS_S_S_S_S_E4Sxyr has been demoted
// _ZZ8wavforceiiiffPfS_S_S_S_S_E4Sxyl has been demoted
// _ZZ8wavforceiiiffPfS_S_S_S_S_E5Sxytl has been demoted
// _ZZ8wavforceiiiffPfS_S_S_S_S_E3FFx has been demoted
// _ZZ8wavforceiiiffPfS_S_S_S_S_E3FFy has been demoted

.visible .entry _Z10addavg_variiPfS_(
	.param .u32 _Z10addavg_variiPfS__param_0,
	.param .u32 _Z10addavg_variiPfS__param_1,
	.param .u64 .ptr .align 1 _Z10addavg_variiPfS__param_2,
	.param .u64 .ptr .align 1 _Z10addavg_variiPfS__param_3
)
{
	.reg .b32 	%r<19>;
	.reg .b32 	%f<4>;
	.reg .b64 	%rd<8>;
	// demoted variable
	.shared .align 4 .b8 _ZZ10addavg_variiPfS_E5mvari[1024];
	// demoted variable
	.shared .align 4 .b8 _ZZ10addavg_variiPfS_E4vari[1024];
	ld.param.u32 	%r1, [_Z10addavg_variiPfS__param_0];
	ld.param.u64 	%rd1, [_Z10addavg_variiPfS__param_2];
	ld.param.u64 	%rd2, [_Z10addavg_variiPfS__param_3];
	cvta.to.global.u64 	%rd3, %rd2;
	cvta.to.global.u64 	%rd4, %rd1;
	mov.u32 	%r2, %ctaid.x;
	mov.u32 	%r3, %ntid.x;
	mov.u32 	%r4, %tid.x;
	mad.lo.s32 	%r5, %r2, %r3, %r4;
	mov.u32 	%r6, %ctaid.y;
	mov.u32 	%r7, %ntid.y;
	mov.u32 	%r8, %tid.y;
	mad.lo.s32 	%r9, %r6, %r7, %r8;
	mad.lo.s32 	%r10, %r9, %r1, %r5;
	mul.wide.u32 	%rd5, %r10, 4;
	add.s64 	%rd6, %rd4, %rd5;
	ld.global.f32 	%f1, [%rd6];
	shl.b32 	%r11, %r4, 6;
	mov.u32 	%r12, _ZZ10addavg_variiPfS_E5mvari;
	add.s32 	%r13, %r12, %r11;
	shl.b32 	%r14, %r8, 2;
	add.s32 	%r15, %r13, %r14;
	st.shared.f32 	[%r15], %f1;
	add.s64 	%rd7, %rd3, %rd5;
	ld.global.f32 	%f2, [%rd7];
	mov.u32 	%r16, _ZZ10addavg_variiPfS_E4vari;
	add.s32 	%r17, %r16, %r11;
	add.s32 	%r18, %r17, %r14;
	st.shared.f32 	[%r18], %f2;
	add.f32 	%f3, %f1, %f2;
	st.global.f32 	[%rd6], %f3;
	ret;

}
	// .globl	_Z10divavg_variifPf
.visible .entry _Z10divavg_variifPf(
	.param .u32 _Z10divavg_variifPf_param_0,
	.param .u32 _Z10divavg_variifPf_param_1,
	.param .f32 _Z10divavg_variifPf_param_2,
	.param .u64 .ptr .align 1 _Z10divavg_variifPf_param_3
)
{
	.reg .b32 	%r<16>;
	.reg .b32 	%f<4>;
	.reg .b64 	%rd<5>;
	// demoted variable
	.shared .align 4 .b8 _ZZ10divavg_variifPfE5mvari[1024];
	ld.param.u32 	%r1, [_Z10divavg_variifPf_param_0];
	ld.param.f32 	%f1, [_Z10divavg_variifPf_param_2];
	ld.param.u64 	%rd1, [_Z10divavg_variifPf_param_3];
	cvta.to.global.u64 	%rd2, %rd1;
	mov.u32 	%r2, %ctaid.x;
	mov.u32 	%r3, %ntid.x;
	mov.u32 	%r4, %tid.x;
	mad.lo.s32 	%r5, %r2, %r3, %r4;
	mov.u32 	%r6, %ctaid.y;
	mov.u32 	%r7, %ntid.y;
	mov.u32 	%r8, %tid.y;
	mad.lo.s32 	%r9, %r6, %r7, %r8;
	mad.lo.s32 	%r10, %r9, %r1, %r5;
	mul.wide.u32 	%rd3, %r10, 4;
	add.s64 	%rd4, %rd2, %rd3;
	ld.global.f32 	%f2, [%rd4];
	shl.b32 	%r11, %r4, 6;
	mov.u32 	%r12, _ZZ10divavg_variifPfE5mvari;
	add.s32 	%r13, %r12, %r11;
	shl.b32 	%r14, %r8, 2;
	add.s32 	%r15, %r13, %r14;
	st.shared.f32 	[%r15], %f2;
	div.rn.f32 	%f3, %f2, %f1;
	st.global.f32 	[%rd4], %f3;
	ret;

}
	// .globl	_Z12resetavg_variiPf
.visible .entry _Z12resetavg_variiPf(
	.param .u32 _Z12resetavg_variiPf_param_0,
	.param .u32 _Z12resetavg_variiPf_param_1,
	.param .u64 .ptr .align 1 _Z12resetavg_variiPf_param_2
)
{
	.reg .b32 	%r<12>;
	.reg .b64 	%rd<5>;

	ld.param.u32 	%r1, [_Z12resetavg_variiPf_param_0];
	ld.param.u64 	%rd1, [_Z12resetavg_variiPf_param_2];
	cvta.to.global.u64 	%rd2, %rd1;
	mov.u32 	%r2, %ctaid.x;
	mov.u32 	%r3, %ntid.x;
	mov.u32 	%r4, %tid.x;
	mad.lo.s32 	%r5, %r2, %r3, %r4;
	mov.u32 	%r6, %ctaid.y;
	mov.u32 	%r7, %ntid.y;
	mov.u32 	%r8, %tid.y;
	mad.lo.s32 	%r9, %r6, %r7, %r8;
	mad.lo.s32 	%r10, %r9, %r1, %r5;
	mul.wide.u32 	%rd3, %r10, 4;
	add.s64 	%rd4, %rd2, %rd3;
	mov.b32 	%r11, 0;
	st.global.u32 	[%rd4], %r11;
	ret;

}
	// .globl	_Z14offshorebndWaviiiffPfS_S_
.visible .entry _Z14offshorebndWaviiiffPfS_S_(
	.param .u32 _Z14offshorebndWaviiiffPfS_S__param_0,
	.param .u32 _Z14offshorebndWaviiiffPfS_S__param_1,
	.param .u32 _Z14offshorebndWaviiiffPfS_S__param_2,
	.param .f32 _Z14offshorebndWaviiiffPfS_S__param_3,
	.param .f32 _Z14offshorebndWaviiiffPfS_S__param_4,
	.param .u64 .ptr .align 1 _Z14offshorebndWaviiiffPfS_S__param_5,
	.param .u64 .ptr .align 1 _Z14offshorebndWaviiiffPfS_S__param_6,
	.param .u64 .ptr .align 1 _Z14offshorebndWaviiiffPfS_S__param_7
)
{
	.reg .pred 	%p<10>;
	.reg .b32 	%r<122>;
	.reg .b32 	%f<36>;
	.reg .b64 	%rd<69>;
	.reg .b64 	%fd<4>;

	ld.param.u32 	%r62, [_Z14offshorebndWaviiiffPfS_S__param_0];
	ld.param.u32 	%r63, [_Z14offshorebndWaviiiffPfS_S__param_1];
	ld.param.u32 	%r64, [_Z14offshorebndWaviiiffPfS_S__param_2];
	ld.param.f32 	%f2, [_Z14offshorebndWaviiiffPfS_S__param_3];
	ld.param.f32 	%f3, [_Z14offshorebndWaviiiffPfS_S__param_4];
	ld.param.u64 	%rd3, [_Z14offshorebndWaviiiffPfS_S__param_5];
	ld.param.u64 	%rd4, [_Z14offshorebndWaviiiffPfS_S__param_6];
	ld.param.u64 	%rd5, [_Z14offshorebndWaviiiffPfS_S__param_7];
	cvta.to.global.u64 	%rd1, %rd5;
	cvta.to.global.u64 	%rd2, %rd3;
	cvta.to.global.u64 	%rd6, %rd4;
	mov.u32 	%r65, %ctaid.x;
	mov.u32 	%r66, %ntid.x;
	mov.u32 	%r67, %tid.x;
	mad.lo.s32 	%r68, %r65, %r66, %r67;
	mov.u32 	%r69, %ctaid.y;
	mov.u32 	%r70, %ntid.y;
	mul.lo.s32 	%r1, %r69, %r70;
	mov.u32 	%r2, %tid.y;
	add.s32 	%r3, %r1, %r2;
	mul.lo.s32 	%r4, %r3, %r62;
	add.s32 	%r71, %r68, %r4;
	div.rn.f32 	%f4, %f2, 0f42C80000;
	min.f32 	%f1, %f4, 0f3F800000;
	cvt.f64.f32 	%fd1, %f3;
	mov.f64 	%fd2, 0d401921FB53C8D4F1;
	div.rn.f64 	%fd3, %fd2, %fd1;
	cvt.rn.f32.f64 	%f5, %fd3;
	mul.wide.u32 	%rd7, %r71, 4;
	add.s64 	%rd8, %rd6, %rd7;
	st.global.f32 	[%rd8], %f5;
	setp.lt.s32 	%p1, %r64, 1;
	@%p1 bra 	$L__BB3_12;
	setp.lt.u32 	%p2, %r64, 8;
	mov.b32 	%r120, 0;
	@%p2 bra 	$L__BB3_4;
	and.b32  	%r73, %r64, 2147483640;
	neg.s32 	%r118, %r73;
	add.s32 	%r74, %r2, %r63;
	add.s32 	%r109, %r74, %r1;
	mul.lo.s32 	%r117, %r62, %r109;
	shl.b32 	%r75, %r63, 1;
	add.s32 	%r108, %r3, %r75;
	mul.lo.s32 	%r116, %r62, %r108;
	mad.lo.s32 	%r107, %r63, 3, %r3;
	mul.lo.s32 	%r115, %r62, %r107;
	shl.b32 	%r76, %r63, 2;
	add.s32 	%r106, %r3, %r76;
	mul.lo.s32 	%r114, %r62, %r106;
	mad.lo.s32 	%r105, %r63, 5, %r3;
	mul.lo.s32 	%r113, %r62, %r105;
	mad.lo.s32 	%r104, %r63, 6, %r3;
	mul.lo.s32 	%r112, %r62, %r104;
	mad.lo.s32 	%r103, %r63, 7, %r3;
	mul.lo.s32 	%r111, %r62, %r103;
	mov.u32 	%r102, %r3;
	mov.u32 	%r110, %r4;
$L__BB3_3:
	.pragma "nounroll";
	and.b32  	%r120, %r64, 2147483640;
	mul.wide.u32 	%rd9, %r102, 4;
	add.s64 	%rd10, %rd2, %rd9;
	ld.global.f32 	%f6, [%rd10];
	mul.f32 	%f7, %f1, %f6;
	mul.wide.u32 	%rd11, %r110, 4;
	add.s64 	%rd12, %rd1, %rd11;
	st.global.f32 	[%rd12], %f7;
	mul.wide.u32 	%rd13, %r109, 4;
	add.s64 	%rd14, %rd2, %rd13;
	ld.global.f32 	%f8, [%rd14];
	mul.f32 	%f9, %f1, %f8;
	mul.wide.u32 	%rd15, %r117, 4;
	add.s64 	%rd16, %rd1, %rd15;
	st.global.f32 	[%rd16], %f9;
	mul.wide.u32 	%rd17, %r108, 4;
	add.s64 	%rd18, %rd2, %rd17;
	ld.global.f32 	%f10, [%rd18];
	mul.f32 	%f11, %f1, %f10;
	mul.wide.u32 	%rd19, %r116, 4;
	add.s64 	%rd20, %rd1, %rd19;
	st.global.f32 	[%rd20], %f11;
	mul.wide.u32 	%rd21, %r107, 4;
	add.s64 	%rd22, %rd2, %rd21;
	ld.global.f32 	%f12, [%rd22];
	mul.f32 	%f13, %f1, %f12;
	mul.wide.u32 	%rd23, %r115, 4;
	add.s64 	%rd24, %rd1, %rd23;
	st.global.f32 	[%rd24], %f13;
	mul.wide.u32 	%rd25, %r106, 4;
	add.s64 	%rd26, %rd2, %rd25;
	ld.global.f32 	%f14, [%rd26];
	mul.f32 	%f15, %f1, %f14;
	mul.wide.u32 	%rd27, %r114, 4;
	add.s64 	%rd28, %rd1, %rd27;
	st.global.f32 	[%rd28], %f15;
	mul.wide.u32 	%rd29, %r105, 4;
	add.s64 	%rd30, %rd2, %rd29;
	ld.global.f32 	%f16, [%rd30];
	mul.f32 	%f17, %f1, %f16;
	mul.wide.u32 	%rd31, %r113, 4;
	add.s64 	%rd32, %rd1, %rd31;
	st.global.f32 	[%rd32], %f17;
	mul.wide.u32 	%rd33, %r104, 4;
	add.s64 	%rd34, %rd2, %rd33;
	ld.global.f32 	%f18, [%rd34];
	mul.f32 	%f19, %f1, %f18;
	mul.wide.u32 	%rd35, %r112, 4;
	add.s64 	%rd36, %rd1, %rd35;
	st.global.f32 	[%rd36], %f19;
	mul.wide.u32 	%rd37, %r103, 4;
	add.s64 	%rd38, %rd2, %rd37;
	ld.global.f32 	%f20, [%rd38];
	mul.f32 	%f21, %f1, %f20;
	mul.wide.u32 	%rd39, %r111, 4;
	add.s64 	%rd40, %rd1, %rd39;
	st.global.f32 	[%rd40], %f21;
	add.s32 	%r118, %r118, 8;
	mul.lo.s32 	%r77, %r63, %r62;
	shl.b32 	%r78, %r77, 3;
	add.s32 	%r117, %r117, %r78;
	add.s32 	%r116, %r116, %r78;
	add.s32 	%r115, %r115, %r78;
	add.s32 	%r114, %r114, %r78;
	add.s32 	%r113, %r113, %r78;
	add.s32 	%r112, %r112, %r78;
	add.s32 	%r111, %r111, %r78;
	add.s32 	%r110, %r110, %r78;
	shl.b32 	%r79, %r63, 3;
	add.s32 	%r109, %r109, %r79;
	add.s32 	%r108, %r108, %r79;
	add.s32 	%r107, %r107, %r79;
	add.s32 	%r106, %r106, %r79;
	add.s32 	%r105, %r105, %r79;
	add.s32 	%r104, %r104, %r79;
	add.s32 	%r103, %r103, %r79;
	add.s32 	%r102, %r102, %r79;
	setp.ne.s32 	%p3, %r118, 0;
	@%p3 bra 	$L__BB3_3;
$L__BB3_4:
	and.b32  	%r56, %r64, 7;
	setp.eq.s32 	%p4, %r56, 0;
	@%p4 bra 	$L__BB3_12;
	and.b32  	%r57, %r64, 3;
	setp.lt.u32 	%p5, %r56, 4;
	@%p5 bra 	$L__BB3_7;
	mul.lo.s32 	%r80, %r120, %r63;
	add.s32 	%r81, %r80, %r3;
	mul.wide.u32 	%rd41, %r81, 4;
	add.s64 	%rd42, %rd2, %rd41;
	ld.global.f32 	%f22, [%rd42];
	mul.f32 	%f23, %f1, %f22;
	mad.lo.s32 	%r82, %r80, %r62, %r4;
	mul.wide.u32 	%rd43, %r82, 4;
	add.s64 	%rd44, %rd1, %rd43;
	st.global.f32 	[%rd44], %f23;
	add.s32 	%r83, %r80, %r63;
	add.s32 	%r84, %r81, %r63;
	mul.wide.u32 	%rd45, %r84, 4;
	add.s64 	%rd46, %rd2, %rd45;
	ld.global.f32 	%f24, [%rd46];
	mul.f32 	%f25, %f1, %f24;
	mad.lo.s32 	%r85, %r83, %r62, %r4;
	mul.wide.u32 	%rd47, %r85, 4;
	add.s64 	%rd48, %rd1, %rd47;
	st.global.f32 	[%rd48], %f25;
	add.s32 	%r86, %r83, %r63;
	add.s32 	%r87, %r84, %r63;
	mul.wide.u32 	%rd49, %r87, 4;
	add.s64 	%rd50, %rd2, %rd49;
	ld.global.f32 	%f26, [%rd50];
	mul.f32 	%f27, %f1, %f26;
	mad.lo.s32 	%r88, %r86, %r62, %r4;
	mul.wide.u32 	%rd51, %r88, 4;
	add.s64 	%rd52, %rd1, %rd51;
	st.global.f32 	[%rd52], %f27;
	add.s32 	%r89, %r86, %r63;
	add.s32 	%r90, %r87, %r63;
	mul.wide.u32 	%rd53, %r90, 4;
	add.s64 	%rd54, %rd2, %rd53;
	ld.global.f32 	%f28, [%rd54];
	mul.f32 	%f29, %f1, %f28;
	mad.lo.s32 	%r91, %r89, %r62, %r4;
	mul.wide.u32 	%rd55, %r91, 4;
	add.s64 	%rd56, %rd1, %rd55;
	st.global.f32 	[%rd56], %f29;
	add.s32 	%r120, %r120, 4;
$L__BB3_7:
	setp.eq.s32 	%p6, %r57, 0;
	@%p6 bra 	$L__BB3_12;
	setp.eq.s32 	%p7, %r57, 1;
	@%p7 bra 	$L__BB3_10;
	mul.lo.s32 	%r92, %r120, %r63;
	add.s32 	%r93, %r92, %r3;
	mul.wide.u32 	%rd57, %r93, 4;
	add.s64 	%rd58, %rd2, %rd57;
	ld.global.f32 	%f30, [%rd58];
	mul.f32 	%f31, %f1, %f30;
	mad.lo.s32 	%r94, %r92, %r62, %r4;
	mul.wide.u32 	%rd59, %r94, 4;
	add.s64 	%rd60, %rd1, %rd59;
	st.global.f32 	[%rd60], %f31;
	add.s32 	%r95, %r92, %r63;
	add.s32 	%r96, %r93, %r63;
	mul.wide.u32 	%rd61, %r96, 4;
	add.s64 	%rd62, %rd2, %rd61;
	ld.global.f32 	%f32, [%rd62];
	mul.f32 	%f33, %f1, %f32;
	mad.lo.s32 	%r97, %r95, %r62, %r4;
	mul.wide.u32 	%rd63, %r97, 4;
	add.s64 	%rd64, %rd1, %rd63;
	st.global.f32 	[%rd64], %f33;
	add.s32 	%r120, %r120, 2;
$L__BB3_10:
	and.b32  	%r98, %r64, 1;
	setp.eq.b32 	%p8, %r98, 1;
	not.pred 	%p9, %p8;
	@%p9 bra 	$L__BB3_12;
	mul.lo.s32 	%r99, %r120, %r63;
	add.s32 	%r100, %r99, %r3;
	mul.wide.u32 	%rd65, %r100, 4;
	add.s64 	%rd66, %rd2, %rd65;
	ld.global.f32 	%f34, [%rd66];
	mul.f32 	%f35, %f1, %f34;
	mad.lo.s32 	%r101, %r99, %r62, %r4;
	mul.wide.u32 	%rd67, %r101, 4;
	add.s64 	%rd68, %rd1, %rd67;
	st.global.f32 	[%rd68], %f35;
$L__BB3_12:
	ret;

}
	// .globl	_Z7set_bndiifiPfS_
.visible .entry _Z7set_bndiifiPfS_(
	.param .u32 _Z7set_bndiifiPfS__param_0,
	.param .u32 _Z7set_bndiifiPfS__param_1,
	.param .f32 _Z7set_bndiifiPfS__param_2,
	.param .u32 _Z7set_bndiifiPfS__param_3,
	.param .u64 .ptr .align 1 _Z7set_bndiifiPfS__param_4,
	.param .u64 .ptr .align 1 _Z7set_bndiifiPfS__param_5
)
{
	.reg .b32 	%r<11>;
	.reg .b32 	%f<3>;
	.reg .b64 	%rd<5>;
	.reg .b64 	%fd<4>;

	ld.param.u32 	%r1, [_Z7set_bndiifiPfS__param_0];
	ld.param.f32 	%f1, [_Z7set_bndiifiPfS__param_2];
	ld.param.u64 	%rd1, [_Z7set_bndiifiPfS__param_5];
	cvta.to.global.u64 	%rd2, %rd1;
	mov.u32 	%r2, %ctaid.x;
	mov.u32 	%r3, %ntid.x;
	mov.u32 	%r4, %tid.x;
	mad.lo.s32 	%r5, %r2, %r3, %r4;
	mov.u32 	%r6, %ctaid.y;
	mov.u32 	%r7, %ntid.y;
	mov.u32 	%r8, %tid.y;
	mad.lo.s32 	%r9, %r6, %r7, %r8;
	mad.lo.s32 	%r10, %r9, %r1, %r5;
	cvt.f64.f32 	%fd1, %f1;
	mov.f64 	%fd2, 0d401921FB53C8D4F1;
	div.rn.f64 	%fd3, %fd2, %fd1;
	cvt.rn.f32.f64 	%f2, %fd3;
	mul.wide.u32 	%rd3, %r10, 4;
	add.s64 	%rd4, %rd2, %rd3;
	st.global.f32 	[%rd4], %f2;
	ret;

}
	// .globl	_Z6inituviiPfS_
.visible .entry _Z6inituviiPfS_(
	.param .u32 _Z6inituviiPfS__param_0,
	.param .u32 _Z6inituviiPfS__param_1,
	.param .u64 .ptr .align 1 _Z6inituviiPfS__param_2,
	.param .u64 .ptr .align 1 _Z6inituviiPfS__param_3
)
{
	.reg .b32 	%r<15>;
	.reg .b32 	%f<2>;
	.reg .b64 	%rd<10>;

	ld.param.u32 	%r1, [_Z6inituviiPfS__param_0];
	ld.param.u64 	%rd1, [_Z6inituviiPfS__param_2];
	ld.param.u64 	%rd2, [_Z6inituviiPfS__param_3];
	cvta.to.global.u64 	%rd3, %rd2;
	cvta.to.global.u64 	%rd4, %rd1;
	mov.u32 	%r2, %ctaid.x;
	mov.u32 	%r3, %ntid.x;
	mov.u32 	%r4, %tid.x;
	mad.lo.s32 	%r5, %r2, %r3, %r4;
	mov.u32 	%r6, %ctaid.y;
	mov.u32 	%r7, %ntid.y;
	mov.u32 	%r8, %tid.y;
	mad.lo.s32 	%r9, %r6, %r7, %r8;
	mad.lo.s32 	%r10, %r9, %r1, %r5;
	max.u32 	%r11, %r9, 1;
	add.s32 	%r12, %r11, -1;
	mul.wide.u32 	%rd5, %r10, 4;
	add.s64 	%rd6, %rd4, %rd5;
	mov.b32 	%r13, 0;
	st.global.u32 	[%rd6], %r13;
	add.s64 	%rd7, %rd3, %rd5;
	st.global.u32 	[%rd7], %r13;
	mad.lo.s32 	%r14, %r12, %r1, %r5;
	mul.wide.u32 	%rd8, %r14, 4;
	add.s64 	%rd9, %rd3, %rd8;
	ld.global.f32 	%f1, [%rd9];
	st.global.f32 	[%rd7], %f1;
	ret;

}
	// .globl	_Z6sanityiifPfS_iS_
.visible .entry _Z6sanityiifPfS_iS_(
	.param .u32 _Z6sanityiifPfS_iS__param_0,
	.param .u32 _Z6sanityiifPfS_iS__param_1,
	.param .f32 _Z6sanityiifPfS_iS__param_2,
	.param .u64 .ptr .align 1 _Z6sanityiifPfS_iS__param_3,
	.param .u64 .ptr .align 1 _Z6sanityiifPfS_iS__param_4,
	.param .u32 _Z6sanityiifPfS_iS__param_5,
	.param .u64 .ptr .align 1 _Z6sanityiifPfS_iS__param_6
)
{
	.reg .pred 	%p<10>;
	.reg .b32 	%r<149>;
	.reg .b32 	%f<59>;
	.reg .b64 	%rd<61>;

	ld.param.u32 	%r73, [_Z6sanityiifPfS_iS__param_0];
	ld.param.u32 	%r74, [_Z6sanityiifPfS_iS__param_1];
	ld.param.u32 	%r75, [_Z6sanityiifPfS_iS__param_5];
	ld.param.u64 	%rd2, [_Z6sanityiifPfS_iS__param_6];
	cvta.to.global.u64 	%rd1, %rd2;
	mov.u32 	%r76, %ctaid.y;
	mov.u32 	%r77, %ntid.y;
	mul.lo.s32 	%r1, %r76, %r77;
	mov.u32 	%r2, %tid.y;
	add.s32 	%r3, %r1, %r2;
	setp.lt.s32 	%p1, %r75, 1;
	@%p1 bra 	$L__BB6_13;
	mov.u32 	%r79, %tid.x;
	mov.u32 	%r80, %ntid.x;
	mov.u32 	%r81, %ctaid.x;
	mad.lo.s32 	%r4, %r81, %r80, %r79;
	and.b32  	%r5, %r75, 15;
	setp.lt.u32 	%p2, %r75, 16;
	mov.b32 	%r145, 0;
	@%p2 bra 	$L__BB6_4;
	and.b32  	%r145, %r75, 2147483632;
	neg.s32 	%r143, %r145;
	add.s32 	%r82, %r2, %r74;
	add.s32 	%r83, %r82, %r1;
	mad.lo.s32 	%r142, %r73, %r83, %r4;
	mul.lo.s32 	%r84, %r74, %r73;
	shl.b32 	%r9, %r84, 4;
	shl.b32 	%r85, %r74, 1;
	add.s32 	%r86, %r3, %r85;
	mad.lo.s32 	%r141, %r73, %r86, %r4;
	mad.lo.s32 	%r87, %r74, 3, %r3;
	mad.lo.s32 	%r140, %r73, %r87, %r4;
	shl.b32 	%r88, %r74, 2;
	add.s32 	%r89, %r3, %r88;
	mad.lo.s32 	%r139, %r73, %r89, %r4;
	mad.lo.s32 	%r90, %r74, 5, %r3;
	mad.lo.s32 	%r138, %r73, %r90, %r4;
	mad.lo.s32 	%r91, %r74, 6, %r3;
	mad.lo.s32 	%r137, %r73, %r91, %r4;
	mad.lo.s32 	%r92, %r74, 7, %r3;
	mad.lo.s32 	%r136, %r73, %r92, %r4;
	shl.b32 	%r93, %r74, 3;
	add.s32 	%r94, %r3, %r93;
	mad.lo.s32 	%r135, %r73, %r94, %r4;
	mad.lo.s32 	%r95, %r74, 9, %r3;
	mad.lo.s32 	%r134, %r73, %r95, %r4;
	mad.lo.s32 	%r96, %r74, 10, %r3;
	mad.lo.s32 	%r133, %r73, %r96, %r4;
	mad.lo.s32 	%r97, %r74, 11, %r3;
	mad.lo.s32 	%r132, %r73, %r97, %r4;
	mad.lo.s32 	%r98, %r74, 12, %r3;
	mad.lo.s32 	%r131, %r73, %r98, %r4;
	mad.lo.s32 	%r99, %r74, 13, %r3;
	mad.lo.s32 	%r130, %r73, %r99, %r4;
	mad.lo.s32 	%r100, %r74, 14, %r3;
	mad.lo.s32 	%r129, %r73, %r100, %r4;
	mad.lo.s32 	%r101, %r74, 15, %r3;
	mad.lo.s32 	%r128, %r73, %r101, %r4;
	mad.lo.s32 	%r127, %r73, %r3, %r4;
$L__BB6_3:
	.pragma "nounroll";
	mul.wide.u32 	%rd3, %r127, 4;
	add.s64 	%rd4, %rd1, %rd3;
	ld.global.f32 	%f1, [%rd4];
	max.f32 	%f2, %f1, 0f00000000;
	st.global.f32 	[%rd4], %f2;
	mul.wide.u32 	%rd5, %r142, 4;
	add.s64 	%rd6, %rd1, %rd5;
	ld.global.f32 	%f3, [%rd6];
	max.f32 	%f4, %f3, 0f00000000;
	st.global.f32 	[%rd6], %f4;
	mul.wide.u32 	%rd7, %r141, 4;
	add.s64 	%rd8, %rd1, %rd7;
	ld.global.f32 	%f5, [%rd8];
	max.f32 	%f6, %f5, 0f00000000;
	st.global.f32 	[%rd8], %f6;
	mul.wide.u32 	%rd9, %r140, 4;
	add.s64 	%rd10, %rd1, %rd9;
	ld.global.f32 	%f7, [%rd10];
	max.f32 	%f8, %f7, 0f00000000;
	st.global.f32 	[%rd10], %f8;
	mul.wide.u32 	%rd11, %r139, 4;
	add.s64 	%rd12, %rd1, %rd11;
	ld.global.f32 	%f9, [%rd12];
	max.f32 	%f10, %f9, 0f00000000;
	st.global.f32 	[%rd12], %f10;
	mul.wide.u32 	%rd13, %r138, 4;
	add.s64 	%rd14, %rd1, %rd13;
	ld.global.f32 	%f11, [%rd14];
	max.f32 	%f12, %f11, 0f00000000;
	st.global.f32 	[%rd14], %f12;
	mul.wide.u32 	%rd15, %r137, 4;
	add.s64 	%rd16, %rd1, %rd15;
	ld.global.f32 	%f13, [%rd16];
	max.f32 	%f14, %f13, 0f00000000;
	st.global.f32 	[%rd16], %f14;
	mul.wide.u32 	%rd17, %r136, 4;
	add.s64 	%rd18, %rd1, %rd17;
	ld.global.f32 	%f15, [%rd18];
	max.f32 	%f16, %f15, 0f00000000;
	st.global.f32 	[%rd18], %f16;
	mul.wide.u32 	%rd19, %r135, 4;
	add.s64 	%rd20, %rd1, %rd19;
	ld.global.f32 	%f17, [%rd20];
	max.f32 	%f18, %f17, 0f00000000;
	st.global.f32 	[%rd20], %f18;
	mul.wide.u32 	%rd21, %r134, 4;
	add.s64 	%rd22, %rd1, %rd21;
	ld.global.f32 	%f19, [%rd22];
	max.f32 	%f20, %f19, 0f00000000;
	st.global.f32 	[%rd22], %f20;
	mul.wide.u32 	%rd23, %r133, 4;
	add.s64 	%rd24, %rd1, %rd23;
	ld.global.f32 	%f21, [%rd24];
	max.f32 	%f22, %f21, 0f00000000;
	st.global.f32 	[%rd24], %f22;
	mul.wide.u32 	%rd25, %r132, 4;
	add.s64 	%rd26, %rd1, %rd25;
	ld.global.f32 	%f23, [%rd26];
	max.f32 	%f24, %f23, 0f00000000;
	st.global.f32 	[%rd26], %f24;
	mul.wide.u32 	%rd27, %r131, 4;
	add.s64 	%rd28, %rd1, %rd27;
	ld.global.f32 	%f25, [%rd28];
	max.f32 	%f26, %f25, 0f00000000;
	st.global.f32 	[%rd28], %f26;
	mul.wide.u32 	%rd29, %r130, 4;
	add.s64 	%rd30, %rd1, %rd29;
	ld.global.f32 	%f27, [%rd30];
	max.f32 	%f28, %f27, 0f00000000;
	st.global.f32 	[%rd30], %f28;
	mul.wide.u32 	%rd31, %r129, 4;
	add.s64 	%rd32, %rd1, %rd31;
	ld.global.f32 	%f29, [%rd32];
	max.f32 	%f30, %f29, 0f00000000;
	st.global.f32 	[%rd32], %f30;
	mul.wide.u32 	%rd33, %r128, 4;
	add.s64 	%rd34, %rd1, %rd33;
	ld.global.f32 	%f31, [%rd34];
	max.f32 	%f32, %f31, 0f00000000;
	st.global.f32 	[%rd34], %f32;
	add.s32 	%r143, %r143, 16;
	add.s32 	%r142, %r142, %r9;
	add.s32 	%r141, %r141, %r9;
	add.s32 	%r140, %r140, %r9;
	add.s32 	%r139, %r139, %r9;
	add.s32 	%r138, %r138, %r9;
	add.s32 	%r137, %r137, %r9;
	add.s32 	%r136, %r136, %r9;
	add.s32 	%r135, %r135, %r9;
	add.s32 	%r134, %r134, %r9;
	add.s32 	%r133, %r133, %r9;
	add.s32 	%r132, %r132, %r9;
	add.s32 	%r131, %r131, %r9;
	add.s32 	%r130, %r130, %r9;
	add.s32 	%r129, %r129, %r9;
	add.s32 	%r128, %r128, %r9;
	add.s32 	%r127, %r127, %r9;
	setp.ne.s32 	%p3, %r143, 0;
	@%p3 bra 	$L__BB6_3;
$L__BB6_4:
	setp.eq.s32 	%p4, %r5, 0;
	@%p4 bra 	$L__BB6_13;
	and.b32  	%r60, %r75, 7;
	setp.lt.u32 	%p5, %r5, 8;
	@%p5 bra 	$L__BB6_7;
	mad.lo.s32 	%r102, %r145, %r74, %r3;
	mad.lo.s32 	%r103, %r102, %r73, %r4;
	mul.wide.u32 	%rd35, %r103, 4;
	add.s64 	%rd36, %rd1, %rd35;
	ld.global.f32 	%f33, [%rd36];
	max.f32 	%f34, %f33, 0f00000000;
	st.global.f32 	[%rd36], %f34;
	add.s32 	%r104, %r102, %r74;
	mad.lo.s32 	%r105, %r104, %r73, %r4;
	mul.wide.u32 	%rd37, %r105, 4;
	add.s64 	%rd38, %rd1, %rd37;
	ld.global.f32 	%f35, [%rd38];
	max.f32 	%f36, %f35, 0f00000000;
	st.global.f32 	[%rd38], %f36;
	add.s32 	%r106, %r104, %r74;
	mad.lo.s32 	%r107, %r106, %r73, %r4;
	mul.wide.u32 	%rd39, %r107, 4;
	add.s64 	%rd40, %rd1, %rd39;
	ld.global.f32 	%f37, [%rd40];
	max.f32 	%f38, %f37, 0f00000000;
	st.global.f32 	[%rd40], %f38;
	add.s32 	%r108, %r106, %r74;
	mad.lo.s32 	%r109, %r108, %r73, %r4;
	mul.wide.u32 	%rd41, %r109, 4;
	add.s64 	%rd42, %rd1, %rd41;
	ld.global.f32 	%f39, [%rd42];
	max.f32 	%f40, %f39, 0f00000000;
	st.global.f32 	[%rd42], %f40;
	add.s32 	%r110, %r108, %r74;
	mad.lo.s32 	%r111, %r110, %r73, %r4;
	mul.wide.u32 	%rd43, %r111, 4;
	add.s64 	%rd44, %rd1, %rd43;
	ld.global.f32 	%f41, [%rd44];
	max.f32 	%f42, %f41, 0f00000000;
	st.global.f32 	[%rd44], %f42;
	add.s32 	%r112, %r110, %r74;
	mad.lo.s32 	%r113, %r112, %r73, %r4;
	mul.wide.u32 	%rd45, %r113, 4;
	add.s64 	%rd46, %rd1, %rd45;
	ld.global.f32 	%f43, [%rd46];
	max.f32 	%f44, %f43, 0f00000000;
	st.global.f32 	[%rd46], %f44;
	add.s32 	%r114, %r112, %r74;
	mad.lo.s32 	%r115, %r114, %r73, %r4;
	mul.wide.u32 	%rd47, %r115, 4;
	add.s64 	%rd48, %rd1, %rd47;
	ld.global.f32 	%f45, [%rd48];
	max.f32 	%f46, %f45, 0f00000000;
	st.global.f32 	[%rd48], %f46;
	add.s32 	%r116, %r114, %r74;
	mad.lo.s32 	%r117, %r116, %r73, %r4;
	mul.wide.u32 	%rd49, %r117, 4;
	add.s64 	%rd50, %rd1, %rd49;
	ld.global.f32 	%f47, [%rd50];
	max.f32 	%f48, %f47, 0f00000000;
	st.global.f32 	[%rd50], %f48;
	add.s32 	%r145, %r145, 8;
$L__BB6_7:
	setp.eq.s32 	%p6, %r60, 0;
	@%p6 bra 	$L__BB6_13;
	and.b32  	%r63, %r75, 3;
	setp.lt.u32 	%p7, %r60, 4;
	@%p7 bra 	$L__BB6_10;
	mad.lo.s32 	%r118, %r145, %r74, %r3;
	mad.lo.s32 	%r119, %r118, %r73, %r4;
	mul.wide.u32 	%rd51, %r119, 4;
	add.s64 	%rd52, %rd1, %rd51;
	ld.global.f32 	%f49, [%rd52];
	max.f32 	%f50, %f49, 0f00000000;
	st.global.f32 	[%rd52], %f50;
	add.s32 	%r120, %r118, %r74;
	mad.lo.s32 	%r121, %r120, %r73, %r4;
	mul.wide.u32 	%rd53, %r121, 4;
	add.s64 	%rd54, %rd1, %rd53;
	ld.global.f32 	%f51, [%rd54];
	max.f32 	%f52, %f51, 0f00000000;
	st.global.f32 	[%rd54], %f52;
	add.s32 	%r122, %r120, %r74;
	mad.lo.s32 	%r123, %r122, %r73, %r4;
	mul.wide.u32 	%rd55, %r123, 4;
	add.s64 	%rd56, %rd1, %rd55;
	ld.global.f32 	%f53, [%rd56];
	max.f32 	%f54, %f53, 0f00000000;
	st.global.f32 	[%rd56], %f54;
	add.s32 	%r124, %r122, %r74;
	mad.lo.s32 	%r125, %r124, %r73, %r4;
	mul.wide.u32 	%rd57, %r125, 4;
	add.s64 	%rd58, %rd1, %rd57;
	ld.global.f32 	%f55, [%rd58];
	max.f32 	%f56, %f55, 0f00000000;
	st.global.f32 	[%rd58], %f56;
	add.s32 	%r145, %r145, 4;
$L__BB6_10:
	setp.eq.s32 	%p8, %r63, 0;
	@%p8 bra 	$L__BB6_13;
	mad.lo.s32 	%r126, %r145, %r74, %r3;
	mad.lo.s32 	%r148, %r73, %r126, %r4;
	mul.lo.s32 	%r67, %r74, %r73;
	neg.s32 	%r147, %r63;
$L__BB6_12:
	.pragma "nounroll";
	mul.wide.u32 	%rd59, %r148, 4;
	add.s64 	%rd60, %rd1, %rd59;
	ld.global.f32 	%f57, [%rd60];
	max.f32 	%f58, %f57, 0f00000000;
	st.global.f32 	[%rd60], %f58;
	add.s32 	%r148, %r148, %r67;
	add.s32 	%r147, %r147, 1;
	setp.ne.s32 	%p9, %r147, 0;
	@%p9 bra 	$L__BB6_12;
$L__BB6_13:
	ret;

}
	// .globl	_Z10dispersioniiffffPfS_S_S_S_S_S_
.visible .entry _Z10dispersioniiffffPfS_S_S_S_S_S_(
	.param .u32 _Z10dispersioniiffffPfS_S_S_S_S_S__param_0,
	.param .u32 _Z10dispersioniiffffPfS_S_S_S_S_S__param_1,
	.param .f32 _Z10dispersioniiffffPfS_S_S_S_S_S__param_2,
	.param .f32 _Z10dispersioniiffffPfS_S_S_S_S_S__param_3,
	.param .f32 _Z10dispersioniiffffPfS_S_S_S_S_S__param_4,
	.param .f32 _Z10dispersioniiffffPfS_S_S_S_S_S__param_5,
	.param .u64 .ptr .align 1 _Z10dispersioniiffffPfS_S_S_S_S_S__param_6,
	.param .u64 .ptr .align 1 _Z10dispersioniiffffPfS_S_S_S_S_S__param_7,
	.param .u64 .ptr .align 1 _Z10dispersioniiffffPfS_S_S_S_S_S__param_8,
	.param .u64 .ptr .align 1 _Z10dispersioniiffffPfS_S_S_S_S_S__param_9,
	.param .u64 .ptr .align 1 _Z10dispersioniiffffPfS_S_S_S_S_S__param_10,
	.param .u64 .ptr .align 1 _Z10dispersioniiffffPfS_S_S_S_S_S__param_11,
	.param .u64 .ptr .align 1 _Z10dispersioniiffffPfS_S_S_S_S_S__param_12
)
{
	.reg .pred 	%p<32>;
	.reg .b32 	%r<53>;
	.reg .b32 	%f<212>;
	.reg .b64 	%rd<25>;
	.reg .b64 	%fd<103>;
	// demoted variable
	.shared .align 4 .b8 _ZZ10dispersioniiffffPfS_S_S_S_S_S_E5sigmi[1024];
	// demoted variable
	.shared .align 4 .b8 _ZZ10dispersioniiffffPfS_S_S_S_S_S_E3hhi[1024];
	ld.param.u32 	%r7, [_Z10dispersioniiffffPfS_S_S_S_S_S__param_0];
	ld.param.f32 	%f25, [_Z10dispersioniiffffPfS_S_S_S_S_S__param_2];
	ld.param.f32 	%f22, [_Z10dispersioniiffffPfS_S_S_S_S_S__param_3];
	ld.param.f32 	%f23, [_Z10dispersioniiffffPfS_S_S_S_S_S__param_4];
	ld.param.f32 	%f24, [_Z10dispersioniiffffPfS_S_S_S_S_S__param_5];
	ld.param.u64 	%rd6, [_Z10dispersioniiffffPfS_S_S_S_S_S__param_6];
	ld.param.u64 	%rd7, [_Z10dispersioniiffffPfS_S_S_S_S_S__param_7];
	ld.param.u64 	%rd2, [_Z10dispersioniiffffPfS_S_S_S_S_S__param_9];
	ld.param.u64 	%rd3, [_Z10dispersioniiffffPfS_S_S_S_S_S__param_10];
	ld.param.u64 	%rd4, [_Z10dispersioniiffffPfS_S_S_S_S_S__param_11];
	ld.param.u64 	%rd5, [_Z10dispersioniiffffPfS_S_S_S_S_S__param_12];
	cvta.to.global.u64 	%rd8, %rd7;
	cvta.to.global.u64 	%rd9, %rd6;
	mov.u32 	%r8, %ctaid.x;
	mov.u32 	%r9, %ntid.x;
	mov.u32 	%r10, %tid.x;
	mad.lo.s32 	%r11, %r8, %r9, %r10;
	mov.u32 	%r12, %ctaid.y;
	mov.u32 	%r13, %ntid.y;
	mov.u32 	%r14, %tid.y;
	mad.lo.s32 	%r15, %r12, %r13, %r14;
	mad.lo.s32 	%r1, %r15, %r7, %r11;
	mul.wide.u32 	%rd10, %r1, 4;
	add.s64 	%rd11, %rd9, %rd10;
	ld.global.f32 	%f1, [%rd11];
	shl.b32 	%r16, %r10, 6;
	mov.u32 	%r17, _ZZ10dispersioniiffffPfS_S_S_S_S_S_E5sigmi;
	add.s32 	%r18, %r17, %r16;
	shl.b32 	%r19, %r14, 2;
	add.s32 	%r20, %r18, %r19;
	st.shared.f32 	[%r20], %f1;
	add.s64 	%rd12, %rd8, %rd10;
	ld.global.f32 	%f2, [%rd12];
	mov.u32 	%r21, _ZZ10dispersioniiffffPfS_S_S_S_S_S_E3hhi;
	add.s32 	%r22, %r21, %r16;
	add.s32 	%r23, %r22, %r19;
	st.shared.f32 	[%r23], %f2;
	mul.f32 	%f26, %f25, %f22;
	mul.f32 	%f3, %f1, %f1;
	div.rn.f32 	%f4, %f26, %f3;
	cvt.f64.f32 	%fd1, %f4;
	cvt.f64.f32 	%fd13, %f2;
	mul.f64 	%fd2, %fd13, 0d401921FB53C8D4F1;
	mov.b32 	%r52, 1;
	mov.f32 	%f211, %f4;
$L__BB7_1:
	cvt.f64.f32 	%fd14, %f211;
	div.rn.f64 	%fd3, %fd2, %fd14;
	{
	.reg .b32 %temp; 
	mov.b64 	{%temp, %r24}, %fd3;
	}
	and.b32  	%r3, %r24, 2147483647;
	{
	.reg .b32 %temp; 
	mov.b64 	{%r25, %temp}, %fd3;
	}
	mov.b64 	%fd4, {%r25, %r3};
	setp.ltu.f64 	%p1, %fd4, 0d3FE4F92224DD2F1A;
	@%p1 bra 	$L__BB7_3;
	add.f64 	%fd15, %fd4, %fd4;
	cvt.rn.f32.f64 	%f27, %fd15;
	mul.f32 	%f28, %f27, 0f3FB8AA3B;
	cvt.rni.f32.f32 	%f29, %f28;
	cvt.f64.f32 	%fd16, %f29;
	fma.rn.f64 	%fd17, %fd16, 0dBFE62E42FEFA39EF, %fd15;
	fma.rn.f64 	%fd18, %fd17, 0d3E5AE904A4741B81, 0d3E928A27F89B6999;
	fma.rn.f64 	%fd19, %fd18, %fd17, 0d3EC71DE715FF7E07;
	fma.rn.f64 	%fd20, %fd19, %fd17, 0d3EFA019A6B0AC45A;
	fma.rn.f64 	%fd21, %fd20, %fd17, 0d3F2A01A017EED94F;
	fma.rn.f64 	%fd22, %fd21, %fd17, 0d3F56C16C17F2A71B;
	fma.rn.f64 	%fd23, %fd22, %fd17, 0d3F811111111173C4;
	fma.rn.f64 	%fd24, %fd23, %fd17, 0d3FA555555555211A;
	fma.rn.f64 	%fd25, %fd24, %fd17, 0d3FC5555555555540;
	fma.rn.f64 	%fd26, %fd25, %fd17, 0d3FE0000000000005;
	mul.f64 	%fd27, %fd17, %fd26;
	fma.rn.f64 	%fd28, %fd27, %fd17, %fd17;
	ex2.approx.ftz.f32 	%f30, %f29;
	cvt.f64.f32 	%fd29, %f30;
	mov.f64 	%fd30, 0d3FF0000000000000;
	sub.f64 	%fd31, %fd30, %fd29;
	neg.f64 	%fd32, %fd28;
	fma.rn.f64 	%fd33, %fd32, %fd29, %fd31;
	mov.f64 	%fd34, 0d4000000000000000;
	sub.f64 	%fd35, %fd34, %fd33;
	rcp.approx.ftz.f64 	%fd36, %fd35;
	neg.f64 	%fd37, %fd35;
	fma.rn.f64 	%fd38, %fd37, %fd36, 0d3FF0000000000000;
	fma.rn.f64 	%fd39, %fd38, %fd38, %fd38;
	fma.rn.f64 	%fd40, %fd39, %fd36, %fd36;
	fma.rn.f64 	%fd41, %fd40, 0dC000000000000000, 0d3FF0000000000000;
	setp.gt.u32 	%p2, %r3, 1077088193;
	selp.f64 	%fd42, 0d3FF0000000000000, %fd41, %p2;
	copysign.f64 	%fd101, %fd3, %fd42;
	bra.uni 	$L__BB7_4;
$L__BB7_3:
	mul.f64 	%fd43, %fd3, %fd3;
	fma.rn.f64 	%fd44, %fd43, 0dBEF0BC46E2F5E964, 0d3F14359F420AFC3D;
	fma.rn.f64 	%fd45, %fd44, %fd43, 0dBF2DF9F0728C5D84;
	fma.rn.f64 	%fd46, %fd45, %fd43, 0d3F4337D1CEC4F033;
	fma.rn.f64 	%fd47, %fd46, %fd43, 0dBF57D6E9674335B3;
	fma.rn.f64 	%fd48, %fd47, %fd43, 0d3F6D6D000D7AAD3D;
	fma.rn.f64 	%fd49, %fd48, %fd43, 0dBF8226E1F3CF1EF5;
	fma.rn.f64 	%fd50, %fd49, %fd43, 0d3F9664F47EC0C8CF;
	fma.rn.f64 	%fd51, %fd50, %fd43, 0dBFABA1BA1B80AB40;
	fma.rn.f64 	%fd52, %fd51, %fd43, 0d3FC111111110FA4A;
	fma.rn.f64 	%fd53, %fd52, %fd43, 0dBFD5555555555550;
	fma.rn.f64 	%fd54, %fd53, %fd43, 0d0000000000000000;
	fma.rn.f64 	%fd101, %fd54, %fd3, %fd3;
$L__BB7_4:
	mul.f64 	%fd55, %fd101, %fd1;
	cvt.rn.f32.f64 	%f31, %fd55;
	sub.f32 	%f32, %f31, %f211;
	abs.f32 	%f33, %f32;
	mul.f32 	%f34, %f24, %f31;
	fma.rn.f32 	%f211, %f23, %f211, %f34;
	setp.le.f32 	%p3, %f33, 0f38D1B717;
	@%p3 bra 	$L__BB7_26;
	setp.eq.s32 	%p4, %r52, 199;
	@%p4 bra 	$L__BB7_11;
	cvt.f64.f32 	%fd56, %f211;
	div.rn.f64 	%fd8, %fd2, %fd56;
	{
	.reg .b32 %temp; 
	mov.b64 	{%temp, %r26}, %fd8;
	}
	and.b32  	%r4, %r26, 2147483647;
	{
	.reg .b32 %temp; 
	mov.b64 	{%r27, %temp}, %fd8;
	}
	mov.b64 	%fd9, {%r27, %r4};
	setp.ltu.f64 	%p5, %fd9, 0d3FE4F92224DD2F1A;
	@%p5 bra 	$L__BB7_8;
	add.f64 	%fd57, %fd9, %fd9;
	cvt.rn.f32.f64 	%f35, %fd57;
	mul.f32 	%f36, %f35, 0f3FB8AA3B;
	cvt.rni.f32.f32 	%f37, %f36;
	cvt.f64.f32 	%fd58, %f37;
	fma.rn.f64 	%fd59, %fd58, 0dBFE62E42FEFA39EF, %fd57;
	fma.rn.f64 	%fd60, %fd59, 0d3E5AE904A4741B81, 0d3E928A27F89B6999;
	fma.rn.f64 	%fd61, %fd60, %fd59, 0d3EC71DE715FF7E07;
	fma.rn.f64 	%fd62, %fd61, %fd59, 0d3EFA019A6B0AC45A;
	fma.rn.f64 	%fd63, %fd62, %fd59, 0d3F2A01A017EED94F;
	fma.rn.f64 	%fd64, %fd63, %fd59, 0d3F56C16C17F2A71B;
	fma.rn.f64 	%fd65, %fd64, %fd59, 0d3F811111111173C4;
	fma.rn.f64 	%fd66, %fd65, %fd59, 0d3FA555555555211A;
	fma.rn.f64 	%fd67, %fd66, %fd59, 0d3FC5555555555540;
	fma.rn.f64 	%fd68, %fd67, %fd59, 0d3FE0000000000005;
	mul.f64 	%fd69, %fd59, %fd68;
	fma.rn.f64 	%fd70, %fd69, %fd59, %fd59;
	ex2.approx.ftz.f32 	%f38, %f37;
	cvt.f64.f32 	%fd71, %f38;
	mov.f64 	%fd72, 0d3FF0000000000000;
	sub.f64 	%fd73, %fd72, %fd71;
	neg.f64 	%fd74, %fd70;
	fma.rn.f64 	%fd75, %fd74, %fd71, %fd73;
	mov.f64 	%fd76, 0d4000000000000000;
	sub.f64 	%fd77, %fd76, %fd75;
	rcp.approx.ftz.f64 	%fd78, %fd77;
	neg.f64 	%fd79, %fd77;
	fma.rn.f64 	%fd80, %fd79, %fd78, 0d3FF0000000000000;
	fma.rn.f64 	%fd81, %fd80, %fd80, %fd80;
	fma.rn.f64 	%fd82, %fd81, %fd78, %fd78;
	fma.rn.f64 	%fd83, %fd82, 0dC000000000000000, 0d3FF0000000000000;
	setp.gt.u32 	%p6, %r4, 1077088193;
	selp.f64 	%fd84, 0d3FF0000000000000, %fd83, %p6;
	copysign.f64 	%fd102, %fd8, %fd84;
	bra.uni 	$L__BB7_9;
$L__BB7_8:
	mul.f64 	%fd85, %fd8, %fd8;
	fma.rn.f64 	%fd86, %fd85, 0dBEF0BC46E2F5E964, 0d3F14359F420AFC3D;
	fma.rn.f64 	%fd87, %fd86, %fd85, 0dBF2DF9F0728C5D84;
	fma.rn.f64 	%fd88, %fd87, %fd85, 0d3F4337D1CEC4F033;
	fma.rn.f64 	%fd89, %fd88, %fd85, 0dBF57D6E9674335B3;
	fma.rn.f64 	%fd90, %fd89, %fd85, 0d3F6D6D000D7AAD3D;
	fma.rn.f64 	%fd91, %fd90, %fd85, 0dBF8226E1F3CF1EF5;
	fma.rn.f64 	%fd92, %fd91, %fd85, 0d3F9664F47EC0C8CF;
	fma.rn.f64 	%fd93, %fd92, %fd85, 0dBFABA1BA1B80AB40;
	fma.rn.f64 	%fd94, %fd93, %fd85, 0d3FC111111110FA4A;
	fma.rn.f64 	%fd95, %fd94, %fd85, 0dBFD5555555555550;
	fma.rn.f64 	%fd96, %fd95, %fd85, 0d0000000000000000;
	fma.rn.f64 	%fd102, %fd96, %fd8, %fd8;
$L__BB7_9:
	mul.f64 	%fd97, %fd102, %fd1;
	cvt.rn.f32.f64 	%f39, %fd97;
	sub.f32 	%f40, %f39, %f211;
	abs.f32 	%f41, %f40;
	mul.f32 	%f42, %f24, %f39;
	fma.rn.f32 	%f211, %f23, %f211, %f42;
	setp.le.f32 	%p7, %f41, 0f38D1B717;
	@%p7 bra 	$L__BB7_26;
	add.s32 	%r52, %r52, 2;
	bra.uni 	$L__BB7_1;
$L__BB7_11:
	mul.f32 	%f44, %f3, %f2;
	div.rn.f32 	%f8, %f44, %f22;
	abs.f32 	%f9, %f8;
	setp.eq.f32 	%p8, %f8, 0f3F800000;
	mov.f32 	%f209, 0f3F800000;
	@%p8 bra 	$L__BB7_18;
	setp.num.f32 	%p9, %f9, %f9;
	@%p9 bra 	$L__BB7_14;
	mov.f32 	%f101, 0f3F400000;
	add.rn.f32 	%f209, %f8, %f101;
	bra.uni 	$L__BB7_18;
$L__BB7_14:
	setp.neu.f32 	%p10, %f8, 0f00000000;
	setp.neu.f32 	%p11, %f9, 0f7F800000;
	and.pred  	%p12, %p10, %p11;
	@%p12 bra 	$L__BB7_16;
	add.f32 	%f100, %f8, %f8;
	mov.b32 	%r37, %f100;
	and.b32  	%r38, %r37, 2147483647;
	mov.b32 	%f209, %r38;
	bra.uni 	$L__BB7_18;
$L__BB7_16:
	setp.lt.f32 	%p13, %f9, 0f00800000;
	mul.f32 	%f45, %f9, 0f4B800000;
	selp.f32 	%f46, %f45, %f9, %p13;
	mov.b32 	%r28, %f46;
	add.s32 	%r29, %r28, -1060439283;
	and.b32  	%r30, %r29, -8388608;
	sub.s32 	%r31, %r28, %r30;
	mov.b32 	%f47, %r31;
	cvt.rn.f32.s32 	%f48, %r30;
	selp.f32 	%f49, 0fC1C00000, 0f00000000, %p13;
	fma.rn.f32 	%f50, %f48, 0f34000000, %f49;
	add.f32 	%f51, %f47, 0fBF800000;
	add.f32 	%f52, %f47, 0f3F800000;
	rcp.approx.ftz.f32 	%f53, %f52;
	add.f32 	%f54, %f51, %f51;
	mul.f32 	%f55, %f54, %f53;
	mul.f32 	%f56, %f55, %f55;
	neg.f32 	%f57, %f55;
	sub.f32 	%f58, %f51, %f55;
	add.f32 	%f59, %f58, %f58;
	fma.rn.f32 	%f60, %f57, %f51, %f59;
	mul.rn.f32 	%f61, %f53, %f60;
	fma.rn.f32 	%f62, %f56, 0f3A2C32E4, 0f3B52E7DB;
	fma.rn.f32 	%f63, %f62, %f56, 0f3C93BB73;
	fma.rn.f32 	%f64, %f63, %f56, 0f3DF6384F;
	mul.rn.f32 	%f65, %f64, %f56;
	fma.rn.f32 	%f66, %f55, 0f3FB8AA3B, %f50;
	mul.f32 	%f67, %f65, 0f40400000;
	sub.f32 	%f68, %f50, %f66;
	fma.rn.f32 	%f69, %f55, 0f3FB8AA3B, %f68;
	fma.rn.f32 	%f70, %f61, 0f3FB8AA3B, %f69;
	fma.rn.f32 	%f71, %f55, 0f32A55E34, %f70;
	fma.rn.f32 	%f72, %f67, %f61, %f71;
	fma.rn.f32 	%f73, %f65, %f55, %f72;
	add.rn.f32 	%f74, %f66, %f73;
	mov.f32 	%f75, 0f3F400000;
	mul.rn.f32 	%f76, %f74, %f75;
	cvt.rni.f32.f32 	%f77, %f76;
	sub.f32 	%f78, %f76, %f77;
	neg.f32 	%f79, %f76;
	fma.rn.f32 	%f80, %f74, 0f3F400000, %f79;
	neg.f32 	%f81, %f66;
	add.rn.f32 	%f82, %f74, %f81;
	neg.f32 	%f83, %f82;
	add.rn.f32 	%f84, %f73, %f83;
	fma.rn.f32 	%f85, %f84, 0f3F400000, %f80;
	add.f32 	%f86, %f78, %f85;
	setp.gt.f32 	%p14, %f77, 0f00000000;
	selp.b32 	%r32, 0, -2097152000, %p14;
	setp.geu.f32 	%p15, %f8, 0f00000000;
	setp.lt.f32 	%p16, %f76, 0f00000000;
	selp.f32 	%f87, 0f00000000, 0f7F800000, %p16;
	abs.f32 	%f88, %f76;
	setp.gt.f32 	%p17, %f88, 0f43180000;
	cvt.rzi.s32.f32 	%r33, %f77;
	shl.b32 	%r34, %r33, 23;
	sub.s32 	%r35, %r34, %r32;
	mov.b32 	%f89, %r35;
	add.s32 	%r36, %r32, 2130706432;
	mov.b32 	%f90, %r36;
	fma.rn.f32 	%f91, %f86, 0f391FCB8E, 0f3AAF85ED;
	fma.rn.f32 	%f92, %f91, %f86, 0f3C1D9856;
	fma.rn.f32 	%f93, %f92, %f86, 0f3D6357BB;
	fma.rn.f32 	%f94, %f93, %f86, 0f3E75FDEC;
	fma.rn.f32 	%f95, %f94, %f86, 0f3F317218;
	fma.rn.f32 	%f96, %f95, %f86, 0f3F800000;
	mul.f32 	%f97, %f96, %f90;
	mul.f32 	%f98, %f97, %f89;
	selp.f32 	%f209, %f87, %f98, %p17;
	@%p15 bra 	$L__BB7_18;
	mov.f32 	%f209, 0f7FFFFFFF;
$L__BB7_18:
	abs.f32 	%f103, %f209;
	mul.f32 	%f104, %f103, 0f4038AA3B;
	ex2.approx.ftz.f32 	%f105, %f104;
	add.f32 	%f106, %f105, 0f3F800000;
	rcp.approx.ftz.f32 	%f107, %f106;
	fma.rn.f32 	%f108, %f107, 0fC0000000, 0f3F800000;
	setp.ge.f32 	%p18, %f103, 0f41102CB4;
	selp.f32 	%f109, 0f3F800000, %f108, %p18;
	copysign.f32 	%f110, %f209, %f109;
	mul.f32 	%f111, %f209, %f209;
	fma.rn.f32 	%f112, %f111, 0f3C80F082, 0fBD563CAE;
	fma.rn.f32 	%f113, %f112, %f111, 0f3E085941;
	fma.rn.f32 	%f114, %f113, %f111, 0fBEAAA9ED;
	fma.rn.f32 	%f115, %f114, %f111, 0f00000000;
	fma.rn.f32 	%f116, %f115, %f209, %f209;
	setp.ge.f32 	%p19, %f103, 0f3F19999A;
	selp.f32 	%f14, %f110, %f116, %p19;
	abs.f32 	%f15, %f14;
	setp.eq.f32 	%p20, %f14, 0f3F800000;
	mov.f32 	%f210, 0f3F800000;
	@%p20 bra 	$L__BB7_25;
	setp.num.f32 	%p21, %f15, %f15;
	@%p21 bra 	$L__BB7_21;
	mov.f32 	%f173, 0f3F2AAAAB;
	add.rn.f32 	%f210, %f14, %f173;
	bra.uni 	$L__BB7_25;
$L__BB7_21:
	setp.neu.f32 	%p22, %f14, 0f00000000;
	setp.neu.f32 	%p23, %f15, 0f7F800000;
	and.pred  	%p24, %p22, %p23;
	@%p24 bra 	$L__BB7_23;
	add.f32 	%f172, %f14, %f14;
	mov.b32 	%r48, %f172;
	and.b32  	%r49, %r48, 2147483647;
	mov.b32 	%f210, %r49;
	bra.uni 	$L__BB7_25;
$L__BB7_23:
	setp.lt.f32 	%p25, %f15, 0f00800000;
	mul.f32 	%f117, %f15, 0f4B800000;
	selp.f32 	%f118, %f117, %f15, %p25;
	mov.b32 	%r39, %f118;
	add.s32 	%r40, %r39, -1060439283;
	and.b32  	%r41, %r40, -8388608;
	sub.s32 	%r42, %r39, %r41;
	mov.b32 	%f119, %r42;
	cvt.rn.f32.s32 	%f120, %r41;
	selp.f32 	%f121, 0fC1C00000, 0f00000000, %p25;
	fma.rn.f32 	%f122, %f120, 0f34000000, %f121;
	add.f32 	%f123, %f119, 0fBF800000;
	add.f32 	%f124, %f119, 0f3F800000;
	rcp.approx.ftz.f32 	%f125, %f124;
	add.f32 	%f126, %f123, %f123;
	mul.f32 	%f127, %f126, %f125;
	mul.f32 	%f128, %f127, %f127;
	neg.f32 	%f129, %f127;
	sub.f32 	%f130, %f123, %f127;
	add.f32 	%f131, %f130, %f130;
	fma.rn.f32 	%f132, %f129, %f123, %f131;
	mul.rn.f32 	%f133, %f125, %f132;
	fma.rn.f32 	%f134, %f128, 0f3A2C32E4, 0f3B52E7DB;
	fma.rn.f32 	%f135, %f134, %f128, 0f3C93BB73;
	fma.rn.f32 	%f136, %f135, %f128, 0f3DF6384F;
	mul.rn.f32 	%f137, %f136, %f128;
	fma.rn.f32 	%f138, %f127, 0f3FB8AA3B, %f122;
	mul.f32 	%f139, %f137, 0f40400000;
	sub.f32 	%f140, %f122, %f138;
	fma.rn.f32 	%f141, %f127, 0f3FB8AA3B, %f140;
	fma.rn.f32 	%f142, %f133, 0f3FB8AA3B, %f141;
	fma.rn.f32 	%f143, %f127, 0f32A55E34, %f142;
	fma.rn.f32 	%f144, %f139, %f133, %f143;
	fma.rn.f32 	%f145, %f137, %f127, %f144;
	add.rn.f32 	%f146, %f138, %f145;
	mov.f32 	%f147, 0f3F2AAAAB;
	mul.rn.f32 	%f148, %f146, %f147;
	cvt.rni.f32.f32 	%f149, %f148;
	sub.f32 	%f150, %f148, %f149;
	neg.f32 	%f151, %f148;
	fma.rn.f32 	%f152, %f146, 0f3F2AAAAB, %f151;
	neg.f32 	%f153, %f138;
	add.rn.f32 	%f154, %f146, %f153;
	neg.f32 	%f155, %f154;
	add.rn.f32 	%f156, %f145, %f155;
	fma.rn.f32 	%f157, %f156, 0f3F2AAAAB, %f152;
	add.f32 	%f158, %f150, %f157;
	setp.gt.f32 	%p26, %f149, 0f00000000;
	selp.b32 	%r43, 0, -2097152000, %p26;
	setp.geu.f32 	%p27, %f14, 0f00000000;
	setp.lt.f32 	%p28, %f148, 0f00000000;
	selp.f32 	%f159, 0f00000000, 0f7F800000, %p28;
	abs.f32 	%f160, %f148;
	setp.gt.f32 	%p29, %f160, 0f43180000;
	cvt.rzi.s32.f32 	%r44, %f149;
	shl.b32 	%r45, %r44, 23;
	sub.s32 	%r46, %r45, %r43;
	mov.b32 	%f161, %r46;
	add.s32 	%r47, %r43, 2130706432;
	mov.b32 	%f162, %r47;
	fma.rn.f32 	%f163, %f158, 0f391FCB8E, 0f3AAF85ED;
	fma.rn.f32 	%f164, %f163, %f158, 0f3C1D9856;
	fma.rn.f32 	%f165, %f164, %f158, 0f3D6357BB;
	fma.rn.f32 	%f166, %f165, %f158, 0f3E75FDEC;
	fma.rn.f32 	%f167, %f166, %f158, 0f3F317218;
	fma.rn.f32 	%f168, %f167, %f158, 0f3F800000;
	mul.f32 	%f169, %f168, %f162;
	mul.f32 	%f170, %f169, %f161;
	selp.f32 	%f210, %f159, %f170, %p29;
	@%p27 bra 	$L__BB7_25;
	mov.f32 	%f210, 0f7FFFFFFF;
$L__BB7_25:
	mul.f32 	%f211, %f4, %f210;
$L__BB7_26:
	ld.param.u64 	%rd24, [_Z10dispersioniiffffPfS_S_S_S_S_S__param_8];
	cvta.to.global.u64 	%rd13, %rd24;
	cvta.to.global.u64 	%rd14, %rd2;
	cvta.to.global.u64 	%rd15, %rd3;
	cvta.to.global.u64 	%rd16, %rd4;
	cvta.to.global.u64 	%rd17, %rd5;
	cvt.f64.f32 	%fd98, %f211;
	mov.f64 	%fd99, 0d401921FB53C8D4F1;
	div.rn.f64 	%fd100, %fd99, %fd98;
	cvt.rn.f32.f64 	%f174, %fd100;
	add.s64 	%rd19, %rd13, %rd10;
	st.global.f32 	[%rd19], %f174;
	div.rn.f32 	%f175, %f1, %f174;
	add.s64 	%rd20, %rd14, %rd10;
	st.global.f32 	[%rd20], %f175;
	mul.f32 	%f176, %f2, %f174;
	min.f32 	%f177, %f176, 0f41200000;
	add.s64 	%rd21, %rd15, %rd10;
	st.global.f32 	[%rd21], %f177;
	add.f32 	%f178, %f177, %f177;
	abs.f32 	%f179, %f178;
	mov.f32 	%f180, 0f3FB8AA3B;
	mul.rn.f32 	%f181, %f179, %f180;
	cvt.rzi.f32.f32 	%f182, %f181;
	abs.f32 	%f183, %f182;
	setp.gt.f32 	%p30, %f183, 0f42FC0000;
	mov.f32 	%f184, 0f42FC0000;
	copysign.f32 	%f185, %f182, %f184;
	selp.f32 	%f186, %f185, %f182, %p30;
	fma.rn.f32 	%f187, %f186, 0fBF317218, %f179;
	fma.rn.f32 	%f188, %f186, 0f3102E308, %f187;
	mul.f32 	%f189, %f188, 0f3FB8AA3B;
	add.f32 	%f190, %f186, 0f4B40007D;
	mov.b32 	%r50, %f190;
	shl.b32 	%r51, %r50, 23;
	mov.b32 	%f191, %r51;
	ex2.approx.ftz.f32 	%f192, %f189;
	mul.f32 	%f193, %f192, %f191;
	mov.f32 	%f194, 0fBE000000;
	div.approx.ftz.f32 	%f195, %f194, %f193;
	fma.rn.f32 	%f196, %f193, 0f40000000, %f195;
	mul.f32 	%f197, %f178, %f178;
	fma.rn.f32 	%f198, %f197, 0f363D0ADA, 0f394FFF49;
	fma.rn.f32 	%f199, %f198, %f197, 0f3C08889A;
	fma.rn.f32 	%f200, %f199, %f197, 0f3E2AAAAB;
	mul.f32 	%f201, %f197, %f200;
	fma.rn.f32 	%f202, %f201, %f178, %f178;
	setp.ge.f32 	%p31, %f179, 0f3F800000;
	copysign.f32 	%f203, %f178, %f196;
	selp.f32 	%f204, %f203, %f202, %p31;
	add.s64 	%rd22, %rd16, %rd10;
	st.global.f32 	[%rd22], %f204;
	div.rn.f32 	%f205, %f177, %f204;
	add.f32 	%f206, %f205, 0f3F000000;
	mul.f32 	%f207, %f175, %f206;
	add.s64 	%rd23, %rd17, %rd10;
	st.global.f32 	[%rd23], %f207;
	ret;

}
	// .globl	_Z6slopesiifPfS_S_S_S_S_S_S_S_
.visible .entry _Z6slopesiifPfS_S_S_S_S_S_S_S_(
	.param .u32 _Z6slopesiifPfS_S_S_S_S_S_S_S__param_0,
	.param .u32 _Z6slopesiifPfS_S_S_S_S_S_S_S__param_1,
	.param .f32 _Z6slopesiifPfS_S_S_S_S_S_S_S__param_2,
	.param .u64 .ptr .align 1 _Z6slopesiifPfS_S_S_S_S_S_S_S__param_3,
	.param .u64 .ptr .align 1 _Z6slopesiifPfS_S_S_S_S_S_S_S__param_4,
	.param .u64 .ptr .align 1 _Z6slopesiifPfS_S_S_S_S_S_S_S__param_5,
	.param .u64 .ptr .align 1 _Z6slopesiifPfS_S_S_S_S_S_S_S__param_6,
	.param .u64 .ptr .align 1 _Z6slopesiifPfS_S_S_S_S_S_S_S__param_7,
	.param .u64 .ptr .align 1 _Z6slopesiifPfS_S_S_S_S_S_S_S__param_8,
	.param .u64 .ptr .align 1 _Z6slopesiifPfS_S_S_S_S_S_S_S__param_9,
	.param .u64 .ptr .align 1 _Z6slopesiifPfS_S_S_S_S_S_S_S__param_10,
	.param .u64 .ptr .align 1 _Z6slopesiifPfS_S_S_S_S_S_S_S__param_11
)
{
	.reg .pred 	%p<3>;
	.reg .b32 	%r<29>;
	.reg .b32 	%f<30>;
	.reg .b64 	%rd<42>;

	ld.param.u32 	%r1, [_Z6slopesiifPfS_S_S_S_S_S_S_S__param_0];
	ld.param.u32 	%r2, [_Z6slopesiifPfS_S_S_S_S_S_S_S__param_1];
	ld.param.f32 	%f1, [_Z6slopesiifPfS_S_S_S_S_S_S_S__param_2];
	ld.param.u64 	%rd1, [_Z6slopesiifPfS_S_S_S_S_S_S_S__param_3];
	ld.param.u64 	%rd2, [_Z6slopesiifPfS_S_S_S_S_S_S_S__param_4];
	ld.param.u64 	%rd3, [_Z6slopesiifPfS_S_S_S_S_S_S_S__param_5];
	ld.param.u64 	%rd4, [_Z6slopesiifPfS_S_S_S_S_S_S_S__param_6];
	ld.param.u64 	%rd5, [_Z6slopesiifPfS_S_S_S_S_S_S_S__param_7];
	ld.param.u64 	%rd6, [_Z6slopesiifPfS_S_S_S_S_S_S_S__param_8];
	ld.param.u64 	%rd7, [_Z6slopesiifPfS_S_S_S_S_S_S_S__param_9];
	ld.param.u64 	%rd8, [_Z6slopesiifPfS_S_S_S_S_S_S_S__param_10];
	ld.param.u64 	%rd9, [_Z6slopesiifPfS_S_S_S_S_S_S_S__param_11];
	cvta.to.global.u64 	%rd10, %rd9;
	cvta.to.global.u64 	%rd11, %rd7;
	cvta.to.global.u64 	%rd12, %rd5;
	cvta.to.global.u64 	%rd13, %rd8;
	cvta.to.global.u64 	%rd14, %rd3;
	cvta.to.global.u64 	%rd15, %rd6;
	cvta.to.global.u64 	%rd16, %rd2;
	cvta.to.global.u64 	%rd17, %rd4;
	cvta.to.global.u64 	%rd18, %rd1;
	mov.u32 	%r3, %ctaid.x;
	mov.u32 	%r4, %ntid.x;
	mov.u32 	%r5, %tid.x;
	mad.lo.s32 	%r6, %r3, %r4, %r5;
	mov.u32 	%r7, %ctaid.y;
	mov.u32 	%r8, %ntid.y;
	mov.u32 	%r9, %tid.y;
	mad.lo.s32 	%r10, %r7, %r8, %r9;
	mul.lo.s32 	%r11, %r10, %r1;
	add.s32 	%r12, %r11, %r6;
	max.u32 	%r13, %r6, 1;
	add.s32 	%r14, %r13, -1;
	add.s32 	%r15, %r1, -1;
	setp.eq.s32 	%p1, %r6, %r15;
	add.s32 	%r16, %r6, 1;
	selp.b32 	%r17, %r15, %r16, %p1;
	add.s32 	%r18, %r17, %r11;
	mul.wide.u32 	%rd19, %r18, 4;
	add.s64 	%rd20, %rd18, %rd19;
	ld.global.f32 	%f2, [%rd20];
	add.s32 	%r19, %r14, %r11;
	mul.wide.u32 	%rd21, %r19, 4;
	add.s64 	%rd22, %rd18, %rd21;
	ld.global.f32 	%f3, [%rd22];
	sub.f32 	%f4, %f2, %f3;
	sub.s32 	%r20, %r17, %r14;
	cvt.rn.f32.u32 	%f5, %r20;
	mul.f32 	%f6, %f1, %f5;
	div.rn.f32 	%f7, %f4, %f6;
	mul.wide.u32 	%rd23, %r12, 4;
	add.s64 	%rd24, %rd17, %rd23;
	st.global.f32 	[%rd24], %f7;
	add.s64 	%rd25, %rd16, %rd19;
	ld.global.f32 	%f8, [%rd25];
	add.s64 	%rd26, %rd16, %rd21;
	ld.global.f32 	%f9, [%rd26];
	sub.f32 	%f10, %f8, %f9;
	div.rn.f32 	%f11, %f10, %f6;
	add.s64 	%rd27, %rd15, %rd23;
	st.global.f32 	[%rd27], %f11;
	add.s64 	%rd28, %rd14, %rd19;
	ld.global.f32 	%f12, [%rd28];
	add.s64 	%rd29, %rd14, %rd21;
	ld.global.f32 	%f13, [%rd29];
	sub.f32 	%f14, %f12, %f13;
	div.rn.f32 	%f15, %f14, %f6;
	add.s64 	%rd30, %rd13, %rd23;
	st.global.f32 	[%rd30], %f15;
	max.u32 	%r21, %r10, 1;
	add.s32 	%r22, %r21, -1;
	add.s32 	%r23, %r2, -1;
	setp.eq.s32 	%p2, %r10, %r23;
	add.s32 	%r24, %r10, 1;
	selp.b32 	%r25, %r23, %r24, %p2;
	mad.lo.s32 	%r26, %r25, %r1, %r6;
	mul.wide.u32 	%rd31, %r26, 4;
	add.s64 	%rd32, %rd18, %rd31;
	ld.global.f32 	%f16, [%rd32];
	mad.lo.s32 	%r27, %r22, %r1, %r6;
	mul.wide.u32 	%rd33, %r27, 4;
	add.s64 	%rd34, %rd18, %rd33;
	ld.global.f32 	%f17, [%rd34];
	sub.f32 	%f18, %f16, %f17;
	sub.s32 	%r28, %r25, %r22;
	cvt.rn.f32.u32 	%f19, %r28;
	mul.f32 	%f20, %f1, %f19;
	div.rn.f32 	%f21, %f18, %f20;
	add.s64 	%rd35, %rd12, %rd23;
	st.global.f32 	[%rd35], %f21;
	add.s64 	%rd36, %rd16, %rd31;
	ld.global.f32 	%f22, [%rd36];
	add.s64 	%rd37, %rd16, %rd33;
	ld.global.f32 	%f23, [%rd37];
	sub.f32 	%f24, %f22, %f23;
	div.rn.f32 	%f25, %f24, %f20;
	add.s64 	%rd38, %rd11, %rd23;
	st.global.f32 	[%rd38], %f25;
	add.s64 	%rd39, %rd14, %rd31;
	ld.global.f32 	%f26, [%rd39];
	add.s64 	%rd40, %rd14, %rd33;
	ld.global.f32 	%f27, [%rd40];
	sub.f32 	%f28, %f26, %f27;
	div.rn.f32 	%f29, %f28, %f20;
	add.s64 	%rd41, %rd10, %rd23;
	st.global.f32 	[%rd41], %f29;
	ret;

}
	// .globl	_Z11propagthetaiiiPfS_S_S_S_S_S_S_S_S_S_S_
.visible .entry _Z11propagthetaiiiPfS_S_S_S_S_S_S_S_S_S_S_(
	.param .u32 _Z11propagthetaiiiPfS_S_S_S_S_S_S_S_S_S_S__param_0,
	.param .u32 _Z11propagthetaiiiPfS_S_S_S_S_S_S_S_S_S_S__param_1,
	.param .u32 _Z11propagthetaiiiPfS_S_S_S_S_S_S_S_S_S_S__param_2,
	.param .u64 .ptr .align 1 _Z11propagthetaiiiPfS_S_S_S_S_S_S_S_S_S_S__param_3,
	.param .u64 .ptr .align 1 _Z11propagthetaiiiPfS_S_S_S_S_S_S_S_S_S_S__param_4,
	.param .u64 .ptr .align 1 _Z11propagthetaiiiPfS_S_S_S_S_S_S_S_S_S_S__param_5,
	.param .u64 .ptr .align 1 _Z11propagthetaiiiPfS_S_S_S_S_S_S_S_S_S_S__param_6,
	.param .u64 .ptr .align 1 _Z11propagthetaiiiPfS_S_S_S_S_S_S_S_S_S_S__param_7,
	.param .u64 .ptr .align 1 _Z11propagthetaiiiPfS_S_S_S_S_S_S_S_S_S_S__param_8,
	.param .u64 .ptr .align 1 _Z11propagthetaiiiPfS_S_S_S_S_S_S_S_S_S_S__param_9,
	.param .u64 .ptr .align 1 _Z11propagthetaiiiPfS_S_S_S_S_S_S_S_S_S_S__param_10,
	.param .u64 .ptr .align 1 _Z11propagthetaiiiPfS_S_S_S_S_S_S_S_S_S_S__param_11,
	.param .u64 .ptr .align 1 _Z11propagthetaiiiPfS_S_S_S_S_S_S_S_S_S_S__param_12,
	.param .u64 .ptr .align 1 _Z11propagthetaiiiPfS_S_S_S_S_S_S_S_S_S_S__param_13,
	.param .u64 .ptr .align 1 _Z11propagthetaiiiPfS_S_S_S_S_S_S_S_S_S_S__param_14
)
{
	.reg .pred 	%p<10>;
	.reg .b32 	%r<81>;
	.reg .b32 	%f<170>;
	.reg .b64 	%rd<65>;
	.reg .b64 	%fd<43>;
	// demoted variable
	.shared .align 4 .b8 _ZZ11propagthetaiiiPfS_S_S_S_S_S_S_S_S_S_S_E13sigmiosinh2kh[1024];
	// demoted variable
	.shared .align 4 .b8 _ZZ11propagthetaiiiPfS_S_S_S_S_S_S_S_S_S_S_E5dhdxi[1024];
	// demoted variable
	.shared .align 4 .b8 _ZZ11propagthetaiiiPfS_S_S_S_S_S_S_S_S_S_S_E5dhdyi[1024];
	// demoted variable
	.shared .align 4 .b8 _ZZ11propagthetaiiiPfS_S_S_S_S_S_S_S_S_S_S_E5dudxi[1024];
	// demoted variable
	.shared .align 4 .b8 _ZZ11propagthetaiiiPfS_S_S_S_S_S_S_S_S_S_S_E5dudyi[1024];
	// demoted variable
	.shared .align 4 .b8 _ZZ11propagthetaiiiPfS_S_S_S_S_S_S_S_S_S_S_E5dvdxi[1024];
	// demoted variable
	.shared .align 4 .b8 _ZZ11propagthetaiiiPfS_S_S_S_S_S_S_S_S_S_S_E5dvdyi[1024];
	ld.param.u32 	%r34, [_Z11propagthetaiiiPfS_S_S_S_S_S_S_S_S_S_S__param_0];
	ld.param.u32 	%r36, [_Z11propagthetaiiiPfS_S_S_S_S_S_S_S_S_S_S__param_2];
	ld.param.u64 	%rd13, [_Z11propagthetaiiiPfS_S_S_S_S_S_S_S_S_S_S__param_4];
	ld.param.u64 	%rd14, [_Z11propagthetaiiiPfS_S_S_S_S_S_S_S_S_S_S__param_5];
	ld.param.u64 	%rd15, [_Z11propagthetaiiiPfS_S_S_S_S_S_S_S_S_S_S__param_6];
	ld.param.u64 	%rd16, [_Z11propagthetaiiiPfS_S_S_S_S_S_S_S_S_S_S__param_7];
	ld.param.u64 	%rd17, [_Z11propagthetaiiiPfS_S_S_S_S_S_S_S_S_S_S__param_8];
	ld.param.u64 	%rd18, [_Z11propagthetaiiiPfS_S_S_S_S_S_S_S_S_S_S__param_9];
	ld.param.u64 	%rd19, [_Z11propagthetaiiiPfS_S_S_S_S_S_S_S_S_S_S__param_10];
	ld.param.u64 	%rd20, [_Z11propagthetaiiiPfS_S_S_S_S_S_S_S_S_S_S__param_11];
	ld.param.u64 	%rd21, [_Z11propagthetaiiiPfS_S_S_S_S_S_S_S_S_S_S__param_12];
	ld.param.u64 	%rd22, [_Z11propagthetaiiiPfS_S_S_S_S_S_S_S_S_S_S__param_13];
	ld.param.u64 	%rd23, [_Z11propagthetaiiiPfS_S_S_S_S_S_S_S_S_S_S__param_14];
	cvta.to.global.u64 	%rd1, %rd13;
	cvta.to.global.u64 	%rd2, %rd14;
	cvta.to.global.u64 	%rd3, %rd15;
	cvta.to.global.u64 	%rd24, %rd21;
	cvta.to.global.u64 	%rd25, %rd20;
	cvta.to.global.u64 	%rd26, %rd19;
	cvta.to.global.u64 	%rd27, %rd18;
	cvta.to.global.u64 	%rd28, %rd17;
	cvta.to.global.u64 	%rd29, %rd16;
	cvta.to.global.u64 	%rd30, %rd23;
	cvta.to.global.u64 	%rd31, %rd22;
	mov.u32 	%r37, %ctaid.x;
	mov.u32 	%r38, %ntid.x;
	mov.u32 	%r39, %tid.x;
	mad.lo.s32 	%r1, %r37, %r38, %r39;
	mov.u32 	%r40, %ctaid.y;
	mov.u32 	%r41, %ntid.y;
	mul.lo.s32 	%r2, %r40, %r41;
	mov.u32 	%r3, %tid.y;
	add.s32 	%r4, %r2, %r3;
	mad.lo.s32 	%r5, %r4, %r34, %r1;
	mul.wide.u32 	%rd32, %r5, 4;
	add.s64 	%rd4, %rd31, %rd32;
	ld.global.f32 	%f8, [%rd4];
	add.s64 	%rd33, %rd30, %rd32;
	ld.global.f32 	%f9, [%rd33];
	add.f32 	%f10, %f9, %f9;
	abs.f32 	%f11, %f10;
	mov.f32 	%f12, 0f3FB8AA3B;
	mul.rn.f32 	%f13, %f11, %f12;
	cvt.rzi.f32.f32 	%f14, %f13;
	abs.f32 	%f15, %f14;
	setp.gt.f32 	%p1, %f15, 0f42FC0000;
	mov.f32 	%f16, 0f42FC0000;
	copysign.f32 	%f17, %f14, %f16;
	selp.f32 	%f18, %f17, %f14, %p1;
	fma.rn.f32 	%f19, %f18, 0fBF317218, %f11;
	fma.rn.f32 	%f20, %f18, 0f3102E308, %f19;
	mul.f32 	%f21, %f20, 0f3FB8AA3B;
	add.f32 	%f22, %f18, 0f4B40007D;
	mov.b32 	%r42, %f22;
	shl.b32 	%r43, %r42, 23;
	mov.b32 	%f23, %r43;
	ex2.approx.ftz.f32 	%f24, %f21;
	mul.f32 	%f25, %f24, %f23;
	mov.f32 	%f26, 0fBE000000;
	div.approx.ftz.f32 	%f27, %f26, %f25;
	fma.rn.f32 	%f28, %f25, 0f40000000, %f27;
	mul.f32 	%f29, %f10, %f10;
	fma.rn.f32 	%f30, %f29, 0f363D0ADA, 0f394FFF49;
	fma.rn.f32 	%f31, %f30, %f29, 0f3C08889A;
	fma.rn.f32 	%f32, %f31, %f29, 0f3E2AAAAB;
	mul.f32 	%f33, %f29, %f32;
	fma.rn.f32 	%f34, %f33, %f10, %f10;
	setp.ge.f32 	%p2, %f11, 0f3F800000;
	copysign.f32 	%f35, %f10, %f28;
	selp.f32 	%f36, %f35, %f34, %p2;
	div.rn.f32 	%f37, %f8, %f36;
	shl.b32 	%r44, %r39, 6;
	mov.u32 	%r45, _ZZ11propagthetaiiiPfS_S_S_S_S_S_S_S_S_S_S_E13sigmiosinh2kh;
	add.s32 	%r46, %r45, %r44;
	shl.b32 	%r47, %r3, 2;
	add.s32 	%r6, %r46, %r47;
	st.shared.f32 	[%r6], %f37;
	add.s64 	%rd34, %rd29, %rd32;
	ld.global.f32 	%f38, [%rd34];
	mov.u32 	%r48, _ZZ11propagthetaiiiPfS_S_S_S_S_S_S_S_S_S_S_E5dhdxi;
	add.s32 	%r49, %r48, %r44;
	add.s32 	%r7, %r49, %r47;
	st.shared.f32 	[%r7], %f38;
	add.s64 	%rd35, %rd28, %rd32;
	ld.global.f32 	%f39, [%rd35];
	mov.u32 	%r50, _ZZ11propagthetaiiiPfS_S_S_S_S_S_S_S_S_S_S_E5dhdyi;
	add.s32 	%r51, %r50, %r44;
	add.s32 	%r8, %r51, %r47;
	st.shared.f32 	[%r8], %f39;
	add.s64 	%rd36, %rd27, %rd32;
	ld.global.f32 	%f40, [%rd36];
	mov.u32 	%r52, _ZZ11propagthetaiiiPfS_S_S_S_S_S_S_S_S_S_S_E5dudxi;
	add.s32 	%r53, %r52, %r44;
	add.s32 	%r9, %r53, %r47;
	st.shared.f32 	[%r9], %f40;
	add.s64 	%rd37, %rd26, %rd32;
	ld.global.f32 	%f41, [%rd37];
	mov.u32 	%r54, _ZZ11propagthetaiiiPfS_S_S_S_S_S_S_S_S_S_S_E5dudyi;
	add.s32 	%r55, %r54, %r44;
	add.s32 	%r10, %r55, %r47;
	st.shared.f32 	[%r10], %f41;
	add.s64 	%rd38, %rd25, %rd32;
	ld.global.f32 	%f42, [%rd38];
	mov.u32 	%r56, _ZZ11propagthetaiiiPfS_S_S_S_S_S_S_S_S_S_S_E5dvdxi;
	add.s32 	%r57, %r56, %r44;
	add.s32 	%r11, %r57, %r47;
	st.shared.f32 	[%r11], %f42;
	add.s64 	%rd39, %rd24, %rd32;
	ld.global.f32 	%f43, [%rd39];
	mov.u32 	%r58, _ZZ11propagthetaiiiPfS_S_S_S_S_S_S_S_S_S_S_E5dvdyi;
	add.s32 	%r59, %r58, %r44;
	add.s32 	%r12, %r59, %r47;
	st.shared.f32 	[%r12], %f43;
	bar.sync 	0;
	setp.lt.s32 	%p3, %r36, 1;
	@%p3 bra 	$L__BB9_9;
	ld.param.u64 	%rd62, [_Z11propagthetaiiiPfS_S_S_S_S_S_S_S_S_S_S__param_3];
	ld.param.u32 	%r72, [_Z11propagthetaiiiPfS_S_S_S_S_S_S_S_S_S_S__param_1];
	ld.param.u32 	%r70, [_Z11propagthetaiiiPfS_S_S_S_S_S_S_S_S_S_S__param_0];
	cvta.to.global.u64 	%rd40, %rd62;
	ld.shared.f32 	%f1, [%r6];
	ld.shared.f32 	%f2, [%r7];
	ld.shared.f32 	%f3, [%r8];
	add.s64 	%rd5, %rd40, %rd32;
	ld.shared.f32 	%f4, [%r9];
	ld.shared.f32 	%f5, [%r10];
	ld.shared.f32 	%f6, [%r11];
	ld.shared.f32 	%f7, [%r12];
	mul.lo.s32 	%r13, %r72, %r70;
	and.b32  	%r14, %r36, 3;
	setp.lt.u32 	%p4, %r36, 4;
	mov.b32 	%r80, 0;
	@%p4 bra 	$L__BB9_4;
	ld.param.u32 	%r73, [_Z11propagthetaiiiPfS_S_S_S_S_S_S_S_S_S_S__param_1];
	ld.param.u32 	%r71, [_Z11propagthetaiiiPfS_S_S_S_S_S_S_S_S_S_S__param_0];
	and.b32  	%r80, %r36, 2147483644;
	neg.s32 	%r78, %r80;
	shl.b32 	%r17, %r13, 2;
	mad.lo.s32 	%r61, %r73, 3, %r4;
	mad.lo.s32 	%r76, %r71, %r61, %r1;
	shl.b32 	%r62, %r73, 1;
	add.s32 	%r63, %r4, %r62;
	mad.lo.s32 	%r75, %r71, %r63, %r1;
	add.s64 	%rd64, %rd2, 8;
	add.s32 	%r64, %r3, %r73;
	add.s32 	%r65, %r64, %r2;
	mad.lo.s32 	%r74, %r71, %r65, %r1;
	add.s64 	%rd63, %rd3, 8;
	mov.u32 	%r77, %r5;
$L__BB9_3:
	.pragma "nounroll";
	ld.global.f32 	%f44, [%rd63+-8];
	mul.f32 	%f45, %f2, %f44;
	ld.global.f32 	%f46, [%rd64+-8];
	mul.f32 	%f47, %f3, %f46;
	sub.f32 	%f48, %f45, %f47;
	ld.global.f32 	%f49, [%rd5];
	mul.f32 	%f50, %f44, %f4;
	mul.f32 	%f51, %f46, %f5;
	sub.f32 	%f52, %f50, %f51;
	mul.f32 	%f53, %f44, %f6;
	mul.f32 	%f54, %f46, %f7;
	sub.f32 	%f55, %f53, %f54;
	mul.f32 	%f56, %f44, %f55;
	fma.rn.f32 	%f57, %f46, %f52, %f56;
	mul.f32 	%f58, %f49, %f57;
	fma.rn.f32 	%f59, %f1, %f48, %f58;
	ld.global.f32 	%f60, [%rd4];
	cvt.f64.f32 	%fd1, %f60;
	mul.f64 	%fd2, %fd1, 0dBFD0000000000000;
	cvt.f64.f32 	%fd3, %f59;
	max.f64 	%fd4, %fd3, %fd2;
	mul.f64 	%fd5, %fd1, 0d3FD0000000000000;
	min.f64 	%fd6, %fd4, %fd5;
	cvt.rn.f32.f64 	%f61, %fd6;
	mul.wide.u32 	%rd42, %r77, 4;
	add.s64 	%rd43, %rd1, %rd42;
	st.global.f32 	[%rd43], %f61;
	ld.global.f32 	%f62, [%rd63+-4];
	mul.f32 	%f63, %f2, %f62;
	ld.global.f32 	%f64, [%rd64+-4];
	mul.f32 	%f65, %f3, %f64;
	sub.f32 	%f66, %f63, %f65;
	ld.global.f32 	%f67, [%rd5];
	mul.f32 	%f68, %f62, %f4;
	mul.f32 	%f69, %f64, %f5;
	sub.f32 	%f70, %f68, %f69;
	mul.f32 	%f71, %f62, %f6;
	mul.f32 	%f72, %f64, %f7;
	sub.f32 	%f73, %f71, %f72;
	mul.f32 	%f74, %f62, %f73;
	fma.rn.f32 	%f75, %f64, %f70, %f74;
	mul.f32 	%f76, %f67, %f75;
	fma.rn.f32 	%f77, %f1, %f66, %f76;
	ld.global.f32 	%f78, [%rd4];
	cvt.f64.f32 	%fd7, %f78;
	mul.f64 	%fd8, %fd7, 0dBFD0000000000000;
	cvt.f64.f32 	%fd9, %f77;
	max.f64 	%fd10, %fd9, %fd8;
	mul.f64 	%fd11, %fd7, 0d3FD0000000000000;
	min.f64 	%fd12, %fd10, %fd11;
	cvt.rn.f32.f64 	%f79, %fd12;
	mul.wide.u32 	%rd44, %r74, 4;
	add.s64 	%rd45, %rd1, %rd44;
	st.global.f32 	[%rd45], %f79;
	ld.global.f32 	%f80, [%rd63];
	mul.f32 	%f81, %f2, %f80;
	ld.global.f32 	%f82, [%rd64];
	mul.f32 	%f83, %f3, %f82;
	sub.f32 	%f84, %f81, %f83;
	ld.global.f32 	%f85, [%rd5];
	mul.f32 	%f86, %f80, %f4;
	mul.f32 	%f87, %f82, %f5;
	sub.f32 	%f88, %f86, %f87;
	mul.f32 	%f89, %f80, %f6;
	mul.f32 	%f90, %f82, %f7;
	sub.f32 	%f91, %f89, %f90;
	mul.f32 	%f92, %f80, %f91;
	fma.rn.f32 	%f93, %f82, %f88, %f92;
	mul.f32 	%f94, %f85, %f93;
	fma.rn.f32 	%f95, %f1, %f84, %f94;
	ld.global.f32 	%f96, [%rd4];
	cvt.f64.f32 	%fd13, %f96;
	mul.f64 	%fd14, %fd13, 0dBFD0000000000000;
	cvt.f64.f32 	%fd15, %f95;
	max.f64 	%fd16, %fd15, %fd14;
	mul.f64 	%fd17, %fd13, 0d3FD0000000000000;
	min.f64 	%fd18, %fd16, %fd17;
	cvt.rn.f32.f64 	%f97, %fd18;
	mul.wide.u32 	%rd46, %r75, 4;
	add.s64 	%rd47, %rd1, %rd46;
	st.global.f32 	[%rd47], %f97;
	ld.global.f32 	%f98, [%rd63+4];
	mul.f32 	%f99, %f2, %f98;
	ld.global.f32 	%f100, [%rd64+4];
	mul.f32 	%f101, %f3, %f100;
	sub.f32 	%f102, %f99, %f101;
	ld.global.f32 	%f103, [%rd5];
	mul.f32 	%f104, %f98, %f4;
	mul.f32 	%f105, %f100, %f5;
	sub.f32 	%f106, %f104, %f105;
	mul.f32 	%f107, %f98, %f6;
	mul.f32 	%f108, %f100, %f7;
	sub.f32 	%f109, %f107, %f108;
	mul.f32 	%f110, %f98, %f109;
	fma.rn.f32 	%f111, %f100, %f106, %f110;
	mul.f32 	%f112, %f103, %f111;
	fma.rn.f32 	%f113, %f1, %f102, %f112;
	ld.global.f32 	%f114, [%rd4];
	cvt.f64.f32 	%fd19, %f114;
	mul.f64 	%fd20, %fd19, 0dBFD0000000000000;
	cvt.f64.f32 	%fd21, %f113;
	max.f64 	%fd22, %fd21, %fd20;
	mul.f64 	%fd23, %fd19, 0d3FD0000000000000;
	min.f64 	%fd24, %fd22, %fd23;
	cvt.rn.f32.f64 	%f115, %fd24;
	mul.wide.u32 	%rd48, %r76, 4;
	add.s64 	%rd49, %rd1, %rd48;
	st.global.f32 	[%rd49], %f115;
	add.s32 	%r78, %r78, 4;
	add.s32 	%r77, %r77, %r17;
	add.s32 	%r76, %r76, %r17;
	add.s32 	%r75, %r75, %r17;
	add.s64 	%rd64, %rd64, 16;
	add.s32 	%r74, %r74, %r17;
	add.s64 	%rd63, %rd63, 16;
	setp.ne.s32 	%p5, %r78, 0;
	@%p5 bra 	$L__BB9_3;
$L__BB9_4:
	setp.eq.s32 	%p6, %r14, 0;
	@%p6 bra 	$L__BB9_9;
	setp.eq.s32 	%p7, %r14, 1;
	@%p7 bra 	$L__BB9_7;
	mul.wide.u32 	%rd50, %r80, 4;
	add.s64 	%rd51, %rd3, %rd50;
	ld.global.f32 	%f116, [%rd51];
	mul.f32 	%f117, %f2, %f116;
	add.s64 	%rd52, %rd2, %rd50;
	ld.global.f32 	%f118, [%rd52];
	mul.f32 	%f119, %f3, %f118;
	sub.f32 	%f120, %f117, %f119;
	ld.global.f32 	%f121, [%rd5];
	mul.f32 	%f122, %f116, %f4;
	mul.f32 	%f123, %f118, %f5;
	sub.f32 	%f124, %f122, %f123;
	mul.f32 	%f125, %f116, %f6;
	mul.f32 	%f126, %f118, %f7;
	sub.f32 	%f127, %f125, %f126;
	mul.f32 	%f128, %f116, %f127;
	fma.rn.f32 	%f129, %f118, %f124, %f128;
	mul.f32 	%f130, %f121, %f129;
	fma.rn.f32 	%f131, %f1, %f120, %f130;
	ld.global.f32 	%f132, [%rd4];
	cvt.f64.f32 	%fd25, %f132;
	mul.f64 	%fd26, %fd25, 0dBFD0000000000000;
	cvt.f64.f32 	%fd27, %f131;
	max.f64 	%fd28, %fd27, %fd26;
	mul.f64 	%fd29, %fd25, 0d3FD0000000000000;
	min.f64 	%fd30, %fd28, %fd29;
	cvt.rn.f32.f64 	%f133, %fd30;
	mad.lo.s32 	%r66, %r13, %r80, %r5;
	mul.wide.u32 	%rd53, %r66, 4;
	add.s64 	%rd54, %rd1, %rd53;
	st.global.f32 	[%rd54], %f133;
	ld.global.f32 	%f134, [%rd51+4];
	mul.f32 	%f135, %f2, %f134;
	ld.global.f32 	%f136, [%rd52+4];
	mul.f32 	%f137, %f3, %f136;
	sub.f32 	%f138, %f135, %f137;
	ld.global.f32 	%f139, [%rd5];
	mul.f32 	%f140, %f134, %f4;
	mul.f32 	%f141, %f136, %f5;
	sub.f32 	%f142, %f140, %f141;
	mul.f32 	%f143, %f134, %f6;
	mul.f32 	%f144, %f136, %f7;
	sub.f32 	%f145, %f143, %f144;
	mul.f32 	%f146, %f134, %f145;
	fma.rn.f32 	%f147, %f136, %f142, %f146;
	mul.f32 	%f148, %f139, %f147;
	fma.rn.f32 	%f149, %f1, %f138, %f148;
	ld.global.f32 	%f150, [%rd4];
	cvt.f64.f32 	%fd31, %f150;
	mul.f64 	%fd32, %fd31, 0dBFD0000000000000;
	cvt.f64.f32 	%fd33, %f149;
	max.f64 	%fd34, %fd33, %fd32;
	mul.f64 	%fd35, %fd31, 0d3FD0000000000000;
	min.f64 	%fd36, %fd34, %fd35;
	cvt.rn.f32.f64 	%f151, %fd36;
	add.s32 	%r67, %r66, %r13;
	mul.wide.u32 	%rd55, %r67, 4;
	add.s64 	%rd56, %rd1, %rd55;
	st.global.f32 	[%rd56], %f151;
	add.s32 	%r80, %r80, 2;
$L__BB9_7:
	and.b32  	%r68, %r36, 1;
	setp.eq.b32 	%p8, %r68, 1;
	not.pred 	%p9, %p8;
	@%p9 bra 	$L__BB9_9;
	mul.wide.u32 	%rd57, %r80, 4;
	add.s64 	%rd58, %rd3, %rd57;
	ld.global.f32 	%f152, [%rd58];
	mul.f32 	%f153, %f2, %f152;
	add.s64 	%rd59, %rd2, %rd57;
	ld.global.f32 	%f154, [%rd59];
	mul.f32 	%f155, %f3, %f154;
	sub.f32 	%f156, %f153, %f155;
	ld.global.f32 	%f157, [%rd5];
	mul.f32 	%f158, %f152, %f4;
	mul.f32 	%f159, %f154, %f5;
	sub.f32 	%f160, %f158, %f159;
	mul.f32 	%f161, %f152, %f6;
	mul.f32 	%f162, %f154, %f7;
	sub.f32 	%f163, %f161, %f162;
	mul.f32 	%f164, %f152, %f163;
	fma.rn.f32 	%f165, %f154, %f160, %f164;
	mul.f32 	%f166, %f157, %f165;
	fma.rn.f32 	%f167, %f1, %f156, %f166;
	ld.global.f32 	%f168, [%rd4];
	cvt.f64.f32 	%fd37, %f168;
	mul.f64 	%fd38, %fd37, 0dBFD0000000000000;
	cvt.f64.f32 	%fd39, %f167;
	max.f64 	%fd40, %fd39, %fd38;
	mul.f64 	%fd41, %fd37, 0d3FD0000000000000;
	min.f64 	%fd42, %fd40, %fd41;
	cvt.rn.f32.f64 	%f169, %fd42;
	mad.lo.s32 	%r69, %r13, %r80, %r5;
	mul.wide.u32 	%rd60, %r69, 4;
	add.s64 	%rd61, %rd1, %rd60;
	st.global.f32 	[%rd61], %f169;
$L__BB9_9:
	ret;

}
	// .globl	_Z6actioniiiPfS_
.visible .entry _Z6actioniiiPfS_(
	.param .u32 _Z6actioniiiPfS__param_0,
	.param .u32 _Z6actioniiiPfS__param_1,
	.param .u32 _Z6actioniiiPfS__param_2,
	.param .u64 .ptr .align 1 _Z6actioniiiPfS__param_3,
	.param .u64 .ptr .align 1 _Z6actioniiiPfS__param_4
)
{
	.reg .pred 	%p<10>;
	.reg .b32 	%r<142>;
	.reg .b32 	%f<60>;
	.reg .b64 	%rd<65>;
	// demoted variable
	.shared .align 4 .b8 _ZZ6actioniiiPfS_E5ssigm[1024];
	ld.param.u32 	%r72, [_Z6actioniiiPfS__param_0];
	ld.param.u32 	%r73, [_Z6actioniiiPfS__param_1];
	ld.param.u32 	%r74, [_Z6actioniiiPfS__param_2];
	ld.param.u64 	%rd2, [_Z6actioniiiPfS__param_3];
	ld.param.u64 	%rd3, [_Z6actioniiiPfS__param_4];
	cvta.to.global.u64 	%rd1, %rd2;
	cvta.to.global.u64 	%rd4, %rd3;
	mov.u32 	%r75, %ctaid.x;
	mov.u32 	%r76, %ntid.x;
	mov.u32 	%r77, %tid.x;
	mad.lo.s32 	%r1, %r75, %r76, %r77;
	mov.u32 	%r78, %ctaid.y;
	mov.u32 	%r79, %ntid.y;
	mul.lo.s32 	%r2, %r78, %r79;
	mov.u32 	%r3, %tid.y;
	add.s32 	%r4, %r2, %r3;
	mad.lo.s32 	%r5, %r73, %r4, %r1;
	mul.wide.u32 	%rd5, %r5, 4;
	add.s64 	%rd6, %rd4, %rd5;
	ld.global.f32 	%f1, [%rd6];
	shl.b32 	%r80, %r77, 6;
	mov.u32 	%r81, _ZZ6actioniiiPfS_E5ssigm;
	add.s32 	%r82, %r81, %r80;
	shl.b32 	%r83, %r3, 2;
	add.s32 	%r84, %r82, %r83;
	st.shared.f32 	[%r84], %f1;
	setp.lt.s32 	%p1, %r72, 1;
	@%p1 bra 	$L__BB10_13;
	mul.lo.s32 	%r6, %r74, %r73;
	and.b32  	%r7, %r72, 15;
	setp.lt.u32 	%p2, %r72, 16;
	mov.b32 	%r138, 0;
	@%p2 bra 	$L__BB10_4;
	and.b32  	%r86, %r72, 2147483632;
	neg.s32 	%r136, %r86;
	add.s32 	%r87, %r3, %r74;
	add.s32 	%r88, %r87, %r2;
	mad.lo.s32 	%r135, %r73, %r88, %r1;
	shl.b32 	%r89, %r74, 1;
	add.s32 	%r90, %r4, %r89;
	mad.lo.s32 	%r134, %r73, %r90, %r1;
	mad.lo.s32 	%r91, %r74, 3, %r4;
	mad.lo.s32 	%r133, %r73, %r91, %r1;
	shl.b32 	%r92, %r74, 2;
	add.s32 	%r93, %r4, %r92;
	mad.lo.s32 	%r132, %r73, %r93, %r1;
	mad.lo.s32 	%r94, %r74, 5, %r4;
	mad.lo.s32 	%r131, %r73, %r94, %r1;
	mad.lo.s32 	%r95, %r74, 6, %r4;
	mad.lo.s32 	%r130, %r73, %r95, %r1;
	mad.lo.s32 	%r96, %r74, 7, %r4;
	mad.lo.s32 	%r129, %r73, %r96, %r1;
	shl.b32 	%r97, %r74, 3;
	add.s32 	%r98, %r4, %r97;
	mad.lo.s32 	%r128, %r73, %r98, %r1;
	mad.lo.s32 	%r99, %r74, 9, %r4;
	mad.lo.s32 	%r127, %r73, %r99, %r1;
	mad.lo.s32 	%r100, %r74, 10, %r4;
	mad.lo.s32 	%r126, %r73, %r100, %r1;
	mad.lo.s32 	%r101, %r74, 11, %r4;
	mad.lo.s32 	%r125, %r73, %r101, %r1;
	mad.lo.s32 	%r102, %r74, 12, %r4;
	mad.lo.s32 	%r124, %r73, %r102, %r1;
	mad.lo.s32 	%r103, %r74, 13, %r4;
	mad.lo.s32 	%r123, %r73, %r103, %r1;
	mad.lo.s32 	%r104, %r74, 14, %r4;
	mad.lo.s32 	%r122, %r73, %r104, %r1;
	mad.lo.s32 	%r105, %r74, 15, %r4;
	mad.lo.s32 	%r121, %r73, %r105, %r1;
	mov.u32 	%r120, %r5;
$L__BB10_3:
	.pragma "nounroll";
	and.b32  	%r138, %r72, 2147483632;
	mul.wide.u32 	%rd7, %r120, 4;
	add.s64 	%rd8, %rd1, %rd7;
	ld.global.f32 	%f2, [%rd8];
	div.rn.f32 	%f3, %f2, %f1;
	st.global.f32 	[%rd8], %f3;
	mul.wide.u32 	%rd9, %r135, 4;
	add.s64 	%rd10, %rd1, %rd9;
	ld.global.f32 	%f4, [%rd10];
	div.rn.f32 	%f5, %f4, %f1;
	st.global.f32 	[%rd10], %f5;
	mul.wide.u32 	%rd11, %r134, 4;
	add.s64 	%rd12, %rd1, %rd11;
	ld.global.f32 	%f6, [%rd12];
	div.rn.f32 	%f7, %f6, %f1;
	st.global.f32 	[%rd12], %f7;
	mul.wide.u32 	%rd13, %r133, 4;
	add.s64 	%rd14, %rd1, %rd13;
	ld.global.f32 	%f8, [%rd14];
	div.rn.f32 	%f9, %f8, %f1;
	st.global.f32 	[%rd14], %f9;
	mul.wide.u32 	%rd15, %r132, 4;
	add.s64 	%rd16, %rd1, %rd15;
	ld.global.f32 	%f10, [%rd16];
	div.rn.f32 	%f11, %f10, %f1;
	st.global.f32 	[%rd16], %f11;
	mul.wide.u32 	%rd17, %r131, 4;
	add.s64 	%rd18, %rd1, %rd17;
	ld.global.f32 	%f12, [%rd18];
	div.rn.f32 	%f13, %f12, %f1;
	st.global.f32 	[%rd18], %f13;
	mul.wide.u32 	%rd19, %r130, 4;
	add.s64 	%rd20, %rd1, %rd19;
	ld.global.f32 	%f14, [%rd20];
	div.rn.f32 	%f15, %f14, %f1;
	st.global.f32 	[%rd20], %f15;
	mul.wide.u32 	%rd21, %r129, 4;
	add.s64 	%rd22, %rd1, %rd21;
	ld.global.f32 	%f16, [%rd22];
	div.rn.f32 	%f17, %f16, %f1;
	st.global.f32 	[%rd22], %f17;
	mul.wide.u32 	%rd23, %r128, 4;
	add.s64 	%rd24, %rd1, %rd23;
	ld.global.f32 	%f18, [%rd24];
	div.rn.f32 	%f19, %f18, %f1;
	st.global.f32 	[%rd24], %f19;
	mul.wide.u32 	%rd25, %r127, 4;
	add.s64 	%rd26, %rd1, %rd25;
	ld.global.f32 	%f20, [%rd26];
	div.rn.f32 	%f21, %f20, %f1;
	st.global.f32 	[%rd26], %f21;
	mul.wide.u32 	%rd27, %r126, 4;
	add.s64 	%rd28, %rd1, %rd27;
	ld.global.f32 	%f22, [%rd28];
	div.rn.f32 	%f23, %f22, %f1;
	st.global.f32 	[%rd28], %f23;
	mul.wide.u32 	%rd29, %r125, 4;
	add.s64 	%rd30, %rd1, %rd29;
	ld.global.f32 	%f24, [%rd30];
	div.rn.f32 	%f25, %f24, %f1;
	st.global.f32 	[%rd30], %f25;
	mul.wide.u32 	%rd31, %r124, 4;
	add.s64 	%rd32, %rd1, %rd31;
	ld.global.f32 	%f26, [%rd32];
	div.rn.f32 	%f27, %f26, %f1;
	st.global.f32 	[%rd32], %f27;
	mul.wide.u32 	%rd33, %r123, 4;
	add.s64 	%rd34, %rd1, %rd33;
	ld.global.f32 	%f28, [%rd34];
	div.rn.f32 	%f29, %f28, %f1;
	st.global.f32 	[%rd34], %f29;
	mul.wide.u32 	%rd35, %r122, 4;
	add.s64 	%rd36, %rd1, %rd35;
	ld.global.f32 	%f30, [%rd36];
	div.rn.f32 	%f31, %f30, %f1;
	st.global.f32 	[%rd36], %f31;
	mul.wide.u32 	%rd37, %r121, 4;
	add.s64 	%rd38, %rd1, %rd37;
	ld.global.f32 	%f32, [%rd38];
	div.rn.f32 	%f33, %f32, %f1;
	st.global.f32 	[%rd38], %f33;
	add.s32 	%r136, %r136, 16;
	shl.b32 	%r106, %r6, 4;
	add.s32 	%r135, %r135, %r106;
	add.s32 	%r134, %r134, %r106;
	add.s32 	%r133, %r133, %r106;
	add.s32 	%r132, %r132, %r106;
	add.s32 	%r131, %r131, %r106;
	add.s32 	%r130, %r130, %r106;
	add.s32 	%r129, %r129, %r106;
	add.s32 	%r128, %r128, %r106;
	add.s32 	%r127, %r127, %r106;
	add.s32 	%r126, %r126, %r106;
	add.s32 	%r125, %r125, %r106;
	add.s32 	%r124, %r124, %r106;
	add.s32 	%r123, %r123, %r106;
	add.s32 	%r122, %r122, %r106;
	add.s32 	%r121, %r121, %r106;
	add.s32 	%r120, %r120, %r106;
	setp.ne.s32 	%p3, %r136, 0;
	@%p3 bra 	$L__BB10_3;
$L__BB10_4:
	setp.eq.s32 	%p4, %r7, 0;
	@%p4 bra 	$L__BB10_13;
	and.b32  	%r60, %r72, 7;
	setp.lt.u32 	%p5, %r7, 8;
	@%p5 bra 	$L__BB10_7;
	mad.lo.s32 	%r107, %r6, %r138, %r5;
	mul.wide.u32 	%rd39, %r107, 4;
	add.s64 	%rd40, %rd1, %rd39;
	ld.global.f32 	%f34, [%rd40];
	div.rn.f32 	%f35, %f34, %f1;
	st.global.f32 	[%rd40], %f35;
	add.s32 	%r108, %r107, %r6;
	mul.wide.u32 	%rd41, %r108, 4;
	add.s64 	%rd42, %rd1, %rd41;
	ld.global.f32 	%f36, [%rd42];
	div.rn.f32 	%f37, %f36, %f1;
	st.global.f32 	[%rd42], %f37;
	add.s32 	%r109, %r108, %r6;
	mul.wide.u32 	%rd43, %r109, 4;
	add.s64 	%rd44, %rd1, %rd43;
	ld.global.f32 	%f38, [%rd44];
	div.rn.f32 	%f39, %f38, %f1;
	st.global.f32 	[%rd44], %f39;
	add.s32 	%r110, %r109, %r6;
	mul.wide.u32 	%rd45, %r110, 4;
	add.s64 	%rd46, %rd1, %rd45;
	ld.global.f32 	%f40, [%rd46];
	div.rn.f32 	%f41, %f40, %f1;
	st.global.f32 	[%rd46], %f41;
	add.s32 	%r111, %r110, %r6;
	mul.wide.u32 	%rd47, %r111, 4;
	add.s64 	%rd48, %rd1, %rd47;
	ld.global.f32 	%f42, [%rd48];
	div.rn.f32 	%f43, %f42, %f1;
	st.global.f32 	[%rd48], %f43;
	add.s32 	%r112, %r111, %r6;
	mul.wide.u32 	%rd49, %r112, 4;
	add.s64 	%rd50, %rd1, %rd49;
	ld.global.f32 	%f44, [%rd50];
	div.rn.f32 	%f45, %f44, %f1;
	st.global.f32 	[%rd50], %f45;
	add.s32 	%r113, %r112, %r6;
	mul.wide.u32 	%rd51, %r113, 4;
	add.s64 	%rd52, %rd1, %rd51;
	ld.global.f32 	%f46, [%rd52];
	div.rn.f32 	%f47, %f46, %f1;
	st.global.f32 	[%rd52], %f47;
	add.s32 	%r114, %r113, %r6;
	mul.wide.u32 	%rd53, %r114, 4;
	add.s64 	%rd54, %rd1, %rd53;
	ld.global.f32 	%f48, [%rd54];
	div.rn.f32 	%f49, %f48, %f1;
	st.global.f32 	[%rd54], %f49;
	add.s32 	%r138, %r138, 8;
$L__BB10_7:
	setp.eq.s32 	%p6, %r60, 0;
	@%p6 bra 	$L__BB10_13;
	and.b32  	%r63, %r72, 3;
	setp.lt.u32 	%p7, %r60, 4;
	@%p7 bra 	$L__BB10_10;
	mad.lo.s32 	%r115, %r6, %r138, %r5;
	mul.wide.u32 	%rd55, %r115, 4;
	add.s64 	%rd56, %rd1, %rd55;
	ld.global.f32 	%f50, [%rd56];
	div.rn.f32 	%f51, %f50, %f1;
	st.global.f32 	[%rd56], %f51;
	add.s32 	%r116, %r115, %r6;
	mul.wide.u32 	%rd57, %r116, 4;
	add.s64 	%rd58, %rd1, %rd57;
	ld.global.f32 	%f52, [%rd58];
	div.rn.f32 	%f53, %f52, %f1;
	st.global.f32 	[%rd58], %f53;
	add.s32 	%r117, %r116, %r6;
	mul.wide.u32 	%rd59, %r117, 4;
	add.s64 	%rd60, %rd1, %rd59;
	ld.global.f32 	%f54, [%rd60];
	div.rn.f32 	%f55, %f54, %f1;
	st.global.f32 	[%rd60], %f55;
	add.s32 	%r118, %r117, %r6;
	mul.wide.u32 	%rd61, %r118, 4;
	add.s64 	%rd62, %rd1, %rd61;
	ld.global.f32 	%f56, [%rd62];
	div.rn.f32 	%f57, %f56, %f1;
	st.global.f32 	[%rd62], %f57;
	add.s32 	%r138, %r138, 4;
$L__BB10_10:
	setp.eq.s32 	%p8, %r63, 0;
	@%p8 bra 	$L__BB10_13;
	mad.lo.s32 	%r119, %r138, %r74, %r4;
	mad.lo.s32 	%r141, %r73, %r119, %r1;
	neg.s32 	%r140, %r63;
$L__BB10_12:
	.pragma "nounroll";
	mul.wide.u32 	%rd63, %r141, 4;
	add.s64 	%rd64, %rd1, %rd63;
	ld.global.f32 	%f58, [%rd64];
	div.rn.f32 	%f59, %f58, %f1;
	st.global.f32 	[%rd64], %f59;
	add.s32 	%r141, %r141, %r6;
	add.s32 	%r140, %r140, 1;
	setp.ne.s32 	%p9, %r140, 0;
	@%p9 bra 	$L__BB10_12;
$L__BB10_13:
	ret;

}
	// .globl	_Z12xadvecupwindiiifffPfS_S_S_S_S_
.visible .entry _Z12xadvecupwindiiifffPfS_S_S_S_S_(
	.param .u32 _Z12xadvecupwindiiifffPfS_S_S_S_S__param_0,
	.param .u32 _Z12xadvecupwindiiifffPfS_S_S_S_S__param_1,
	.param .u32 _Z12xadvecupwindiiifffPfS_S_S_S_S__param_2,
	.param .f32 _Z12xadvecupwindiiifffPfS_S_S_S_S__param_3,
	.param .f32 _Z12xadvecupwindiiifffPfS_S_S_S_S__param_4,
	.param .f32 _Z12xadvecupwindiiifffPfS_S_S_S_S__param_5,
	.param .u64 .ptr .align 1 _Z12xadvecupwindiiifffPfS_S_S_S_S__param_6,
	.param .u64 .ptr .align 1 _Z12xadvecupwindiiifffPfS_S_S_S_S__param_7,
	.param .u64 .ptr .align 1 _Z12xadvecupwindiiifffPfS_S_S_S_S__param_8,
	.param .u64 .ptr .align 1 _Z12xadvecupwindiiifffPfS_S_S_S_S__param_9,
	.param .u64 .ptr .align 1 _Z12xadvecupwindiiifffPfS_S_S_S_S__param_10,
	.param .u64 .ptr .align 1 _Z12xadvecupwindiiifffPfS_S_S_S_S__param_11
)
{
	.reg .pred 	%p<9>;
	.reg .b32 	%r<130>;
	.reg .b32 	%f<166>;
	.reg .b64 	%rd<88>;
	// demoted variable
	.shared .align 4 .b8 _ZZ12xadvecupwindiiifffPfS_S_S_S_S_E3ccg[1024];
	// demoted variable
	.shared .align 4 .b8 _ZZ12xadvecupwindiiifffPfS_S_S_S_S_E7ccgxmin[1024];
	// demoted variable
	.shared .align 4 .b8 _ZZ12xadvecupwindiiifffPfS_S_S_S_S_E7ccgxmax[1024];
	// demoted variable
	.shared .align 4 .b8 _ZZ12xadvecupwindiiifffPfS_S_S_S_S_E3uui[1024];
	// demoted variable
	.shared .align 4 .b8 _ZZ12xadvecupwindiiifffPfS_S_S_S_S_E7uuixmin[1024];
	// demoted variable
	.shared .align 4 .b8 _ZZ12xadvecupwindiiifffPfS_S_S_S_S_E7uuixmax[1024];
	ld.param.u32 	%r57, [_Z12xadvecupwindiiifffPfS_S_S_S_S__param_0];
	ld.param.u32 	%r59, [_Z12xadvecupwindiiifffPfS_S_S_S_S__param_2];
	ld.param.f32 	%f8, [_Z12xadvecupwindiiifffPfS_S_S_S_S__param_4];
	ld.param.u64 	%rd11, [_Z12xadvecupwindiiifffPfS_S_S_S_S__param_6];
	ld.param.u64 	%rd12, [_Z12xadvecupwindiiifffPfS_S_S_S_S__param_8];
	ld.param.u64 	%rd9, [_Z12xadvecupwindiiifffPfS_S_S_S_S__param_9];
	ld.param.u64 	%rd13, [_Z12xadvecupwindiiifffPfS_S_S_S_S__param_10];
	cvta.to.global.u64 	%rd1, %rd9;
	cvta.to.global.u64 	%rd14, %rd11;
	cvta.to.global.u64 	%rd15, %rd13;
	cvta.to.global.u64 	%rd16, %rd12;
	mov.u32 	%r60, %ctaid.x;
	mov.u32 	%r61, %ntid.x;
	mov.u32 	%r62, %tid.x;
	mad.lo.s32 	%r1, %r60, %r61, %r62;
	mov.u32 	%r63, %ctaid.y;
	mov.u32 	%r64, %ntid.y;
	mul.lo.s32 	%r2, %r63, %r64;
	mov.u32 	%r3, %tid.y;
	add.s32 	%r4, %r2, %r3;
	mul.lo.s32 	%r65, %r4, %r57;
	add.s32 	%r5, %r65, %r1;
	rcp.rn.f32 	%f1, %f8;
	max.u32 	%r66, %r1, 1;
	add.s32 	%r67, %r66, %r65;
	add.s32 	%r68, %r57, -1;
	setp.eq.s32 	%p1, %r1, %r68;
	add.s32 	%r69, %r1, 1;
	selp.b32 	%r6, %r68, %r69, %p1;
	mul.wide.u32 	%rd17, %r5, 4;
	add.s64 	%rd18, %rd16, %rd17;
	ld.global.f32 	%f9, [%rd18];
	shl.b32 	%r70, %r62, 6;
	mov.u32 	%r71, _ZZ12xadvecupwindiiifffPfS_S_S_S_S_E3ccg;
	add.s32 	%r72, %r71, %r70;
	shl.b32 	%r73, %r3, 2;
	add.s32 	%r7, %r72, %r73;
	st.shared.f32 	[%r7], %f9;
	add.s32 	%r8, %r67, -1;
	mul.wide.u32 	%rd19, %r8, 4;
	add.s64 	%rd20, %rd16, %rd19;
	ld.global.f32 	%f10, [%rd20];
	mov.u32 	%r74, _ZZ12xadvecupwindiiifffPfS_S_S_S_S_E7ccgxmin;
	add.s32 	%r75, %r74, %r70;
	add.s32 	%r9, %r75, %r73;
	st.shared.f32 	[%r9], %f10;
	add.s32 	%r10, %r6, %r65;
	mul.wide.u32 	%rd21, %r10, 4;
	add.s64 	%rd22, %rd16, %rd21;
	ld.global.f32 	%f11, [%rd22];
	mov.u32 	%r76, _ZZ12xadvecupwindiiifffPfS_S_S_S_S_E7ccgxmax;
	add.s32 	%r77, %r76, %r70;
	add.s32 	%r11, %r77, %r73;
	st.shared.f32 	[%r11], %f11;
	add.s64 	%rd23, %rd15, %rd17;
	ld.global.f32 	%f12, [%rd23];
	add.s64 	%rd24, %rd14, %rd17;
	ld.global.f32 	%f13, [%rd24];
	mul.f32 	%f14, %f12, %f13;
	mov.u32 	%r78, _ZZ12xadvecupwindiiifffPfS_S_S_S_S_E3uui;
	add.s32 	%r79, %r78, %r70;
	add.s32 	%r12, %r79, %r73;
	st.shared.f32 	[%r12], %f14;
	add.s64 	%rd25, %rd15, %rd19;
	ld.global.f32 	%f15, [%rd25];
	mul.f32 	%f16, %f15, %f13;
	mov.u32 	%r80, _ZZ12xadvecupwindiiifffPfS_S_S_S_S_E7uuixmin;
	add.s32 	%r81, %r80, %r70;
	add.s32 	%r13, %r81, %r73;
	st.shared.f32 	[%r13], %f16;
	add.s64 	%rd26, %rd15, %rd21;
	ld.global.f32 	%f17, [%rd26];
	mul.f32 	%f18, %f17, %f13;
	mov.u32 	%r82, _ZZ12xadvecupwindiiifffPfS_S_S_S_S_E7uuixmax;
	add.s32 	%r83, %r82, %r70;
	add.s32 	%r14, %r83, %r73;
	st.shared.f32 	[%r14], %f18;
	bar.sync 	0;
	setp.lt.s32 	%p2, %r59, 1;
	@%p2 bra 	$L__BB11_9;
	ld.shared.f32 	%f2, [%r7];
	ld.shared.f32 	%f3, [%r12];
	ld.shared.f32 	%f4, [%r11];
	ld.shared.f32 	%f5, [%r14];
	ld.shared.f32 	%f6, [%r9];
	ld.shared.f32 	%f7, [%r13];
	setp.lt.u32 	%p3, %r59, 4;
	mov.b32 	%r129, 0;
	@%p3 bra 	$L__BB11_4;
	ld.param.u32 	%r112, [_Z12xadvecupwindiiifffPfS_S_S_S_S__param_1];
	ld.param.u32 	%r109, [_Z12xadvecupwindiiifffPfS_S_S_S_S__param_0];
	and.b32  	%r85, %r59, 2147483644;
	neg.s32 	%r127, %r85;
	add.s64 	%rd87, %rd1, 8;
	add.s32 	%r86, %r3, %r112;
	add.s32 	%r87, %r86, %r2;
	mul.lo.s32 	%r88, %r109, %r87;
	add.s32 	%r118, %r1, %r88;
	min.u32 	%r89, %r1, 1;
	sub.s32 	%r126, %r118, %r89;
	shl.b32 	%r90, %r112, 1;
	add.s32 	%r91, %r4, %r90;
	mul.lo.s32 	%r92, %r109, %r91;
	add.s32 	%r117, %r1, %r92;
	sub.s32 	%r125, %r117, %r89;
	mad.lo.s32 	%r93, %r112, 3, %r4;
	mul.lo.s32 	%r94, %r109, %r93;
	add.s32 	%r116, %r1, %r94;
	sub.s32 	%r124, %r116, %r89;
	add.s32 	%r122, %r6, %r88;
	add.s32 	%r121, %r6, %r92;
	add.s32 	%r120, %r6, %r94;
	mov.u32 	%r115, %r5;
	mov.u32 	%r119, %r10;
	mov.u32 	%r123, %r8;
$L__BB11_3:
	.pragma "nounroll";
	ld.param.u64 	%rd85, [_Z12xadvecupwindiiifffPfS_S_S_S_S__param_11];
	ld.param.u64 	%rd82, [_Z12xadvecupwindiiifffPfS_S_S_S_S__param_7];
	ld.param.u32 	%r113, [_Z12xadvecupwindiiifffPfS_S_S_S_S__param_1];
	ld.param.u32 	%r110, [_Z12xadvecupwindiiifffPfS_S_S_S_S__param_0];
	and.b32  	%r129, %r59, 2147483644;
	ld.global.f32 	%f19, [%rd87+-8];
	fma.rn.f32 	%f20, %f19, %f2, %f3;
	fma.rn.f32 	%f21, %f19, %f4, %f20;
	add.f32 	%f22, %f5, %f21;
	mul.f32 	%f23, %f22, 0f3F000000;
	fma.rn.f32 	%f24, %f19, %f6, %f20;
	add.f32 	%f25, %f7, %f24;
	mul.f32 	%f26, %f25, 0f3F000000;
	cvta.to.global.u64 	%rd27, %rd82;
	mul.wide.u32 	%rd28, %r115, 4;
	add.s64 	%rd29, %rd27, %rd28;
	ld.global.f32 	%f27, [%rd29];
	max.f32 	%f28, %f23, 0f00000000;
	mul.wide.u32 	%rd30, %r119, 4;
	add.s64 	%rd31, %rd27, %rd30;
	ld.global.f32 	%f29, [%rd31];
	min.f32 	%f30, %f23, 0f00000000;
	mul.f32 	%f31, %f30, %f29;
	fma.rn.f32 	%f32, %f28, %f27, %f31;
	mul.wide.u32 	%rd32, %r123, 4;
	add.s64 	%rd33, %rd27, %rd32;
	ld.global.f32 	%f33, [%rd33];
	max.f32 	%f34, %f26, 0f00000000;
	min.f32 	%f35, %f26, 0f00000000;
	mul.f32 	%f36, %f27, %f35;
	fma.rn.f32 	%f37, %f33, %f34, %f36;
	sub.f32 	%f38, %f32, %f37;
	mul.f32 	%f39, %f1, %f38;
	cvta.to.global.u64 	%rd34, %rd85;
	add.s64 	%rd35, %rd34, %rd28;
	st.global.f32 	[%rd35], %f39;
	ld.global.f32 	%f40, [%rd87+-4];
	fma.rn.f32 	%f41, %f40, %f2, %f3;
	fma.rn.f32 	%f42, %f40, %f4, %f41;
	add.f32 	%f43, %f5, %f42;
	mul.f32 	%f44, %f43, 0f3F000000;
	fma.rn.f32 	%f45, %f40, %f6, %f41;
	add.f32 	%f46, %f7, %f45;
	mul.f32 	%f47, %f46, 0f3F000000;
	mul.wide.u32 	%rd36, %r118, 4;
	add.s64 	%rd37, %rd27, %rd36;
	ld.global.f32 	%f48, [%rd37];
	max.f32 	%f49, %f44, 0f00000000;
	mul.wide.u32 	%rd38, %r122, 4;
	add.s64 	%rd39, %rd27, %rd38;
	ld.global.f32 	%f50, [%rd39];
	min.f32 	%f51, %f44, 0f00000000;
	mul.f32 	%f52, %f51, %f50;
	fma.rn.f32 	%f53, %f49, %f48, %f52;
	mul.wide.u32 	%rd40, %r126, 4;
	add.s64 	%rd41, %rd27, %rd40;
	ld.global.f32 	%f54, [%rd41];
	max.f32 	%f55, %f47, 0f00000000;
	min.f32 	%f56, %f47, 0f00000000;
	mul.f32 	%f57, %f48, %f56;
	fma.rn.f32 	%f58, %f54, %f55, %f57;
	sub.f32 	%f59, %f53, %f58;
	mul.f32 	%f60, %f1, %f59;
	add.s64 	%rd42, %rd34, %rd36;
	st.global.f32 	[%rd42], %f60;
	ld.global.f32 	%f61, [%rd87];
	fma.rn.f32 	%f62, %f61, %f2, %f3;
	fma.rn.f32 	%f63, %f61, %f4, %f62;
	add.f32 	%f64, %f5, %f63;
	mul.f32 	%f65, %f64, 0f3F000000;
	fma.rn.f32 	%f66, %f61, %f6, %f62;
	add.f32 	%f67, %f7, %f66;
	mul.f32 	%f68, %f67, 0f3F000000;
	mul.wide.u32 	%rd43, %r117, 4;
	add.s64 	%rd44, %rd27, %rd43;
	ld.global.f32 	%f69, [%rd44];
	max.f32 	%f70, %f65, 0f00000000;
	mul.wide.u32 	%rd45, %r121, 4;
	add.s64 	%rd46, %rd27, %rd45;
	ld.global.f32 	%f71, [%rd46];
	min.f32 	%f72, %f65, 0f00000000;
	mul.f32 	%f73, %f72, %f71;
	fma.rn.f32 	%f74, %f70, %f69, %f73;
	mul.wide.u32 	%rd47, %r125, 4;
	add.s64 	%rd48, %rd27, %rd47;
	ld.global.f32 	%f75, [%rd48];
	max.f32 	%f76, %f68, 0f00000000;
	min.f32 	%f77, %f68, 0f00000000;
	mul.f32 	%f78, %f69, %f77;
	fma.rn.f32 	%f79, %f75, %f76, %f78;
	sub.f32 	%f80, %f74, %f79;
	mul.f32 	%f81, %f1, %f80;
	add.s64 	%rd49, %rd34, %rd43;
	st.global.f32 	[%rd49], %f81;
	ld.global.f32 	%f82, [%rd87+4];
	fma.rn.f32 	%f83, %f82, %f2, %f3;
	fma.rn.f32 	%f84, %f82, %f4, %f83;
	add.f32 	%f85, %f5, %f84;
	mul.f32 	%f86, %f85, 0f3F000000;
	fma.rn.f32 	%f87, %f82, %f6, %f83;
	add.f32 	%f88, %f7, %f87;
	mul.f32 	%f89, %f88, 0f3F000000;
	mul.wide.u32 	%rd50, %r116, 4;
	add.s64 	%rd51, %rd27, %rd50;
	ld.global.f32 	%f90, [%rd51];
	max.f32 	%f91, %f86, 0f00000000;
	mul.wide.u32 	%rd52, %r120, 4;
	add.s64 	%rd53, %rd27, %rd52;
	ld.global.f32 	%f92, [%rd53];
	min.f32 	%f93, %f86, 0f00000000;
	mul.f32 	%f94, %f93, %f92;
	fma.rn.f32 	%f95, %f91, %f90, %f94;
	mul.wide.u32 	%rd54, %r124, 4;
	add.s64 	%rd55, %rd27, %rd54;
	ld.global.f32 	%f96, [%rd55];
	max.f32 	%f97, %f89, 0f00000000;
	min.f32 	%f98, %f89, 0f00000000;
	mul.f32 	%f99, %f90, %f98;
	fma.rn.f32 	%f100, %f96, %f97, %f99;
	sub.f32 	%f101, %f95, %f100;
	mul.f32 	%f102, %f1, %f101;
	add.s64 	%rd56, %rd34, %rd50;
	st.global.f32 	[%rd56], %f102;
	add.s32 	%r127, %r127, 4;
	add.s64 	%rd87, %rd87, 16;
	mul.lo.s32 	%r95, %r113, %r110;
	shl.b32 	%r96, %r95, 2;
	add.s32 	%r126, %r126, %r96;
	add.s32 	%r125, %r125, %r96;
	add.s32 	%r124, %r124, %r96;
	add.s32 	%r123, %r123, %r96;
	add.s32 	%r122, %r122, %r96;
	add.s32 	%r121, %r121, %r96;
	add.s32 	%r120, %r120, %r96;
	add.s32 	%r119, %r119, %r96;
	add.s32 	%r118, %r118, %r96;
	add.s32 	%r117, %r117, %r96;
	add.s32 	%r116, %r116, %r96;
	add.s32 	%r115, %r115, %r96;
	setp.ne.s32 	%p4, %r127, 0;
	@%p4 bra 	$L__BB11_3;
$L__BB11_4:
	and.b32  	%r53, %r59, 3;
	setp.eq.s32 	%p5, %r53, 0;
	@%p5 bra 	$L__BB11_9;
	ld.param.u64 	%rd86, [_Z12xadvecupwindiiifffPfS_S_S_S_S__param_11];
	ld.param.u64 	%rd84, [_Z12xadvecupwindiiifffPfS_S_S_S_S__param_9];
	ld.param.u64 	%rd83, [_Z12xadvecupwindiiifffPfS_S_S_S_S__param_7];
	ld.param.u32 	%r114, [_Z12xadvecupwindiiifffPfS_S_S_S_S__param_1];
	ld.param.u32 	%r111, [_Z12xadvecupwindiiifffPfS_S_S_S_S__param_0];
	mul.lo.s32 	%r54, %r114, %r111;
	cvta.to.global.u64 	%rd5, %rd86;
	cvta.to.global.u64 	%rd6, %rd83;
	cvta.to.global.u64 	%rd7, %rd84;
	setp.eq.s32 	%p6, %r53, 1;
	@%p6 bra 	$L__BB11_7;
	mul.wide.u32 	%rd57, %r129, 4;
	add.s64 	%rd58, %rd7, %rd57;
	ld.global.f32 	%f103, [%rd58];
	fma.rn.f32 	%f104, %f103, %f2, %f3;
	fma.rn.f32 	%f105, %f103, %f4, %f104;
	add.f32 	%f106, %f5, %f105;
	mul.f32 	%f107, %f106, 0f3F000000;
	fma.rn.f32 	%f108, %f103, %f6, %f104;
	add.f32 	%f109, %f7, %f108;
	mul.f32 	%f110, %f109, 0f3F000000;
	mul.lo.s32 	%r97, %r54, %r129;
	add.s32 	%r98, %r97, %r5;
	mul.wide.u32 	%rd59, %r98, 4;
	add.s64 	%rd60, %rd6, %rd59;
	ld.global.f32 	%f111, [%rd60];
	max.f32 	%f112, %f107, 0f00000000;
	add.s32 	%r99, %r97, %r10;
	mul.wide.u32 	%rd61, %r99, 4;
	add.s64 	%rd62, %rd6, %rd61;
	ld.global.f32 	%f113, [%rd62];
	min.f32 	%f114, %f107, 0f00000000;
	mul.f32 	%f115, %f114, %f113;
	fma.rn.f32 	%f116, %f112, %f111, %f115;
	add.s32 	%r100, %r97, %r8;
	mul.wide.u32 	%rd63, %r100, 4;
	add.s64 	%rd64, %rd6, %rd63;
	ld.global.f32 	%f117, [%rd64];
	max.f32 	%f118, %f110, 0f00000000;
	min.f32 	%f119, %f110, 0f00000000;
	mul.f32 	%f120, %f111, %f119;
	fma.rn.f32 	%f121, %f117, %f118, %f120;
	sub.f32 	%f122, %f116, %f121;
	mul.f32 	%f123, %f1, %f122;
	add.s64 	%rd65, %rd5, %rd59;
	st.global.f32 	[%rd65], %f123;
	ld.global.f32 	%f124, [%rd58+4];
	fma.rn.f32 	%f125, %f124, %f2, %f3;
	fma.rn.f32 	%f126, %f124, %f4, %f125;
	add.f32 	%f127, %f5, %f126;
	mul.f32 	%f128, %f127, 0f3F000000;
	fma.rn.f32 	%f129, %f124, %f6, %f125;
	add.f32 	%f130, %f7, %f129;
	mul.f32 	%f131, %f130, 0f3F000000;
	add.s32 	%r101, %r98, %r54;
	mul.wide.u32 	%rd66, %r101, 4;
	add.s64 	%rd67, %rd6, %rd66;
	ld.global.f32 	%f132, [%rd67];
	max.f32 	%f133, %f128, 0f00000000;
	add.s32 	%r102, %r99, %r54;
	mul.wide.u32 	%rd68, %r102, 4;
	add.s64 	%rd69, %rd6, %rd68;
	ld.global.f32 	%f134, [%rd69];
	min.f32 	%f135, %f128, 0f00000000;
	mul.f32 	%f136, %f135, %f134;
	fma.rn.f32 	%f137, %f133, %f132, %f136;
	add.s32 	%r103, %r100, %r54;
	mul.wide.u32 	%rd70, %r103, 4;
	add.s64 	%rd71, %rd6, %rd70;
	ld.global.f32 	%f138, [%rd71];
	max.f32 	%f139, %f131, 0f00000000;
	min.f32 	%f140, %f131, 0f00000000;
	mul.f32 	%f141, %f132, %f140;
	fma.rn.f32 	%f142, %f138, %f139, %f141;
	sub.f32 	%f143, %f137, %f142;
	mul.f32 	%f144, %f1, %f143;
	add.s64 	%rd72, %rd5, %rd66;
	st.global.f32 	[%rd72], %f144;
	add.s32 	%r129, %r129, 2;
$L__BB11_7:
	and.b32  	%r104, %r59, 1;
	setp.eq.b32 	%p7, %r104, 1;
	not.pred 	%p8, %p7;
	@%p8 bra 	$L__BB11_9;
	mul.wide.u32 	%rd73, %r129, 4;
	add.s64 	%rd74, %rd7, %rd73;
	ld.global.f32 	%f145, [%rd74];
	fma.rn.f32 	%f146, %f145, %f2, %f3;
	fma.rn.f32 	%f147, %f145, %f4, %f146;
	add.f32 	%f148, %f5, %f147;
	mul.f32 	%f149, %f148, 0f3F000000;
	fma.rn.f32 	%f150, %f145, %f6, %f146;
	add.f32 	%f151, %f7, %f150;
	mul.f32 	%f152, %f151, 0f3F000000;
	mul.lo.s32 	%r105, %r54, %r129;
	add.s32 	%r106, %r105, %r5;
	mul.wide.u32 	%rd75, %r106, 4;
	add.s64 	%rd76, %rd6, %rd75;
	ld.global.f32 	%f153, [%rd76];
	max.f32 	%f154, %f149, 0f00000000;
	add.s32 	%r107, %r105, %r10;
	mul.wide.u32 	%rd77, %r107, 4;
	add.s64 	%rd78, %rd6, %rd77;
	ld.global.f32 	%f155, [%rd78];
	min.f32 	%f156, %f149, 0f00000000;
	mul.f32 	%f157, %f156, %f155;
	fma.rn.f32 	%f158, %f154, %f153, %f157;
	add.s32 	%r108, %r105, %r8;
	mul.wide.u32 	%rd79, %r108, 4;
	add.s64 	%rd80, %rd6, %rd79;
	ld.global.f32 	%f159, [%rd80];
	max.f32 	%f160, %f152, 0f00000000;
	min.f32 	%f161, %f152, 0f00000000;
	mul.f32 	%f162, %f153, %f161;
	fma.rn.f32 	%f163, %f159, %f160, %f162;
	sub.f32 	%f164, %f158, %f163;
	mul.f32 	%f165, %f1, %f164;
	add.s64 	%rd81, %rd5, %rd75;
	st.global.f32 	[%rd81], %f165;
$L__BB11_9:
	ret;

}
	// .globl	_Z13xadvecupwind2iiifffPfS_S_S_S_S_
.visible .entry _Z13xadvecupwind2iiifffPfS_S_S_S_S_(
	.param .u32 _Z13xadvecupwind2iiifffPfS_S_S_S_S__param_0,
	.param .u32 _Z13xadvecupwind2iiifffPfS_S_S_S_S__param_1,
	.param .u32 _Z13xadvecupwind2iiifffPfS_S_S_S_S__param_2,
	.param .f32 _Z13xadvecupwind2iiifffPfS_S_S_S_S__param_3,
	.param .f32 _Z13xadvecupwind2iiifffPfS_S_S_S_S__param_4,
	.param .f32 _Z13xadvecupwind2iiifffPfS_S_S_S_S__param_5,
	.param .u64 .ptr .align 1 _Z13xadvecupwind2iiifffPfS_S_S_S_S__param_6,
	.param .u64 .ptr .align 1 _Z13xadvecupwind2iiifffPfS_S_S_S_S__param_7,
	.param .u64 .ptr .align 1 _Z13xadvecupwind2iiifffPfS_S_S_S_S__param_8,
	.param .u64 .ptr .align 1 _Z13xadvecupwind2iiifffPfS_S_S_S_S__param_9,
	.param .u64 .ptr .align 1 _Z13xadvecupwind2iiifffPfS_S_S_S_S__param_10,
	.param .u64 .ptr .align 1 _Z13xadvecupwind2iiifffPfS_S_S_S_S__param_11
)
{
	.reg .pred 	%p<11>;
	.reg .b32 	%r<68>;
	.reg .b32 	%f<47>;
	.reg .b64 	%rd<45>;
	.reg .b64 	%fd<17>;
	// demoted variable
	.shared .align 4 .b8 _ZZ13xadvecupwind2iiifffPfS_S_S_S_S_E3ccg[1024];
	// demoted variable
	.shared .align 4 .b8 _ZZ13xadvecupwind2iiifffPfS_S_S_S_S_E7ccgxmin[1024];
	// demoted variable
	.shared .align 4 .b8 _ZZ13xadvecupwind2iiifffPfS_S_S_S_S_E7ccgxmax[1024];
	// demoted variable
	.shared .align 4 .b8 _ZZ13xadvecupwind2iiifffPfS_S_S_S_S_E3uui[1024];
	// demoted variable
	.shared .align 4 .b8 _ZZ13xadvecupwind2iiifffPfS_S_S_S_S_E7uuixmin[1024];
	// demoted variable
	.shared .align 4 .b8 _ZZ13xadvecupwind2iiifffPfS_S_S_S_S_E7uuixmax[1024];
	ld.param.u32 	%r29, [_Z13xadvecupwind2iiifffPfS_S_S_S_S__param_0];
	ld.param.u32 	%r30, [_Z13xadvecupwind2iiifffPfS_S_S_S_S__param_1];
	ld.param.u32 	%r31, [_Z13xadvecupwind2iiifffPfS_S_S_S_S__param_2];
	ld.param.f32 	%f21, [_Z13xadvecupwind2iiifffPfS_S_S_S_S__param_4];
	ld.param.u64 	%rd8, [_Z13xadvecupwind2iiifffPfS_S_S_S_S__param_6];
	ld.param.u64 	%rd9, [_Z13xadvecupwind2iiifffPfS_S_S_S_S__param_7];
	ld.param.u64 	%rd10, [_Z13xadvecupwind2iiifffPfS_S_S_S_S__param_8];
	ld.param.u64 	%rd11, [_Z13xadvecupwind2iiifffPfS_S_S_S_S__param_10];
	ld.param.u64 	%rd7, [_Z13xadvecupwind2iiifffPfS_S_S_S_S__param_11];
	cvta.to.global.u64 	%rd1, %rd9;
	cvta.to.global.u64 	%rd12, %rd8;
	cvta.to.global.u64 	%rd13, %rd11;
	cvta.to.global.u64 	%rd14, %rd10;
	mov.u32 	%r32, %ctaid.x;
	mov.u32 	%r33, %ntid.x;
	mov.u32 	%r34, %tid.x;
	mad.lo.s32 	%r1, %r32, %r33, %r34;
	mov.u32 	%r35, %ctaid.y;
	mov.u32 	%r36, %ntid.y;
	mov.u32 	%r37, %tid.y;
	mad.lo.s32 	%r38, %r35, %r36, %r37;
	mul.lo.s32 	%r2, %r38, %r29;
	add.s32 	%r63, %r2, %r1;
	max.u32 	%r39, %r1, 1;
	add.s32 	%r40, %r39, %r2;
	add.s32 	%r4, %r29, -1;
	setp.eq.s32 	%p1, %r1, %r4;
	add.s32 	%r41, %r1, 1;
	selp.b32 	%r42, %r4, %r41, %p1;
	mul.wide.u32 	%rd15, %r63, 4;
	add.s64 	%rd16, %rd14, %rd15;
	ld.global.f32 	%f22, [%rd16];
	shl.b32 	%r43, %r34, 6;
	mov.u32 	%r44, _ZZ13xadvecupwind2iiifffPfS_S_S_S_S_E3ccg;
	add.s32 	%r45, %r44, %r43;
	shl.b32 	%r46, %r37, 2;
	add.s32 	%r5, %r45, %r46;
	st.shared.f32 	[%r5], %f22;
	add.s32 	%r64, %r40, -1;
	mul.wide.u32 	%rd17, %r64, 4;
	add.s64 	%rd18, %rd14, %rd17;
	ld.global.f32 	%f23, [%rd18];
	mov.u32 	%r47, _ZZ13xadvecupwind2iiifffPfS_S_S_S_S_E7ccgxmin;
	add.s32 	%r48, %r47, %r43;
	add.s32 	%r7, %r48, %r46;
	st.shared.f32 	[%r7], %f23;
	add.s32 	%r65, %r42, %r2;
	mul.wide.u32 	%rd19, %r65, 4;
	add.s64 	%rd20, %rd14, %rd19;
	ld.global.f32 	%f24, [%rd20];
	mov.u32 	%r49, _ZZ13xadvecupwind2iiifffPfS_S_S_S_S_E7ccgxmax;
	add.s32 	%r50, %r49, %r43;
	add.s32 	%r9, %r50, %r46;
	st.shared.f32 	[%r9], %f24;
	add.s64 	%rd21, %rd13, %rd15;
	ld.global.f32 	%f25, [%rd21];
	add.s64 	%rd22, %rd12, %rd15;
	ld.global.f32 	%f26, [%rd22];
	mul.f32 	%f27, %f25, %f26;
	mov.u32 	%r51, _ZZ13xadvecupwind2iiifffPfS_S_S_S_S_E3uui;
	add.s32 	%r52, %r51, %r43;
	add.s32 	%r10, %r52, %r46;
	st.shared.f32 	[%r10], %f27;
	add.s64 	%rd23, %rd13, %rd17;
	ld.global.f32 	%f28, [%rd23];
	mul.f32 	%f29, %f28, %f26;
	mov.u32 	%r53, _ZZ13xadvecupwind2iiifffPfS_S_S_S_S_E7uuixmin;
	add.s32 	%r54, %r53, %r43;
	add.s32 	%r11, %r54, %r46;
	st.shared.f32 	[%r11], %f29;
	add.s64 	%rd24, %rd13, %rd19;
	ld.global.f32 	%f30, [%rd24];
	mul.f32 	%f31, %f30, %f26;
	mov.u32 	%r55, _ZZ13xadvecupwind2iiifffPfS_S_S_S_S_E7uuixmax;
	add.s32 	%r56, %r55, %r43;
	add.s32 	%r12, %r56, %r46;
	st.shared.f32 	[%r12], %f31;
	bar.sync 	0;
	setp.lt.s32 	%p2, %r31, 1;
	@%p2 bra 	$L__BB12_13;
	ld.param.u64 	%rd43, [_Z13xadvecupwind2iiifffPfS_S_S_S_S__param_9];
	max.s32 	%r57, %r1, 2;
	ld.shared.f32 	%f1, [%r5];
	ld.shared.f32 	%f2, [%r10];
	ld.shared.f32 	%f3, [%r9];
	ld.shared.f32 	%f4, [%r12];
	ld.shared.f32 	%f5, [%r7];
	ld.shared.f32 	%f6, [%r11];
	mul.lo.s32 	%r13, %r30, %r29;
	add.s32 	%r58, %r1, 2;
	add.s32 	%r59, %r29, -2;
	setp.lt.s32 	%p3, %r1, %r59;
	selp.b32 	%r60, %r58, %r4, %p3;
	add.s32 	%r66, %r60, %r2;
	neg.s32 	%r67, %r31;
	add.s32 	%r62, %r57, %r2;
	rcp.rn.f32 	%f7, %f21;
	cvta.to.global.u64 	%rd44, %rd43;
	cvta.to.global.u64 	%rd3, %rd7;
$L__BB12_2:
	ld.global.f32 	%f32, [%rd44];
	fma.rn.f32 	%f33, %f32, %f1, %f2;
	fma.rn.f32 	%f34, %f32, %f3, %f33;
	add.f32 	%f35, %f4, %f34;
	mul.f32 	%f8, %f35, 0f3F000000;
	fma.rn.f32 	%f36, %f32, %f5, %f33;
	add.f32 	%f37, %f6, %f36;
	mul.f32 	%f9, %f37, 0f3F000000;
	setp.leu.f32 	%p4, %f8, 0f00000000;
	@%p4 bra 	$L__BB12_5;
	mul.wide.u32 	%rd29, %r63, 4;
	add.s64 	%rd30, %rd1, %rd29;
	ld.global.f32 	%f10, [%rd30];
	cvt.f64.f32 	%fd5, %f10;
	mul.wide.u32 	%rd31, %r64, 4;
	add.s64 	%rd32, %rd1, %rd31;
	ld.global.f32 	%f39, [%rd32];
	cvt.f64.f32 	%fd6, %f39;
	mul.f64 	%fd7, %fd6, 0dBFE0000000000000;
	fma.rn.f64 	%fd8, %fd5, 0d3FF8000000000000, %fd7;
	cvt.rn.f32.f64 	%f45, %fd8;
	setp.geu.f32 	%p6, %f45, 0f00000000;
	@%p6 bra 	$L__BB12_7;
	mov.f32 	%f45, %f10;
	bra.uni 	$L__BB12_7;
$L__BB12_5:
	mul.wide.u32 	%rd25, %r65, 4;
	add.s64 	%rd26, %rd1, %rd25;
	ld.global.f32 	%f12, [%rd26];
	cvt.f64.f32 	%fd1, %f12;
	mul.wide.u32 	%rd27, %r66, 4;
	add.s64 	%rd28, %rd1, %rd27;
	ld.global.f32 	%f38, [%rd28];
	cvt.f64.f32 	%fd2, %f38;
	mul.f64 	%fd3, %fd2, 0dBFE0000000000000;
	fma.rn.f64 	%fd4, %fd1, 0d3FF8000000000000, %fd3;
	cvt.rn.f32.f64 	%f45, %fd4;
	setp.geu.f32 	%p5, %f45, 0f00000000;
	@%p5 bra 	$L__BB12_7;
	mov.f32 	%f45, %f12;
$L__BB12_7:
	mul.f32 	%f15, %f8, %f45;
	setp.leu.f32 	%p7, %f9, 0f00000000;
	@%p7 bra 	$L__BB12_10;
	mul.wide.u32 	%rd37, %r64, 4;
	add.s64 	%rd38, %rd1, %rd37;
	ld.global.f32 	%f16, [%rd38];
	cvt.f64.f32 	%fd13, %f16;
	add.s32 	%r61, %r62, -2;
	mul.wide.u32 	%rd39, %r61, 4;
	add.s64 	%rd40, %rd1, %rd39;
	ld.global.f32 	%f41, [%rd40];
	cvt.f64.f32 	%fd14, %f41;
	mul.f64 	%fd15, %fd14, 0dBFE0000000000000;
	fma.rn.f64 	%fd16, %fd13, 0d3FF8000000000000, %fd15;
	cvt.rn.f32.f64 	%f46, %fd16;
	setp.geu.f32 	%p9, %f46, 0f00000000;
	@%p9 bra 	$L__BB12_12;
	mov.f32 	%f46, %f16;
	bra.uni 	$L__BB12_12;
$L__BB12_10:
	mul.wide.u32 	%rd33, %r63, 4;
	add.s64 	%rd34, %rd1, %rd33;
	ld.global.f32 	%f18, [%rd34];
	cvt.f64.f32 	%fd9, %f18;
	mul.wide.u32 	%rd35, %r65, 4;
	add.s64 	%rd36, %rd1, %rd35;
	ld.global.f32 	%f40, [%rd36];
	cvt.f64.f32 	%fd10, %f40;
	mul.f64 	%fd11, %fd10, 0dBFE0000000000000;
	fma.rn.f64 	%fd12, %fd9, 0d3FF8000000000000, %fd11;
	cvt.rn.f32.f64 	%f46, %fd12;
	setp.geu.f32 	%p8, %f46, 0f00000000;
	@%p8 bra 	$L__BB12_12;
	mov.f32 	%f46, %f18;
$L__BB12_12:
	mul.f32 	%f42, %f9, %f46;
	sub.f32 	%f43, %f15, %f42;
	mul.f32 	%f44, %f7, %f43;
	mul.wide.u32 	%rd41, %r63, 4;
	add.s64 	%rd42, %rd3, %rd41;
	st.global.f32 	[%rd42], %f44;
	add.s32 	%r67, %r67, 1;
	setp.ne.s32 	%p10, %r67, 0;
	add.s64 	%rd44, %rd44, 4;
	add.s32 	%r66, %r66, %r13;
	add.s32 	%r65, %r65, %r13;
	add.s32 	%r64, %r64, %r13;
	add.s32 	%r63, %r63, %r13;
	add.s32 	%r62, %r62, %r13;
	@%p10 bra 	$L__BB12_2;
$L__BB12_13:
	ret;

}
	// .globl	_Z12yadvecupwindiiifffPfS_S_S_S_S_
.visible .entry _Z12yadvecupwindiiifffPfS_S_S_S_S_(
	.param .u32 _Z12yadvecupwindiiifffPfS_S_S_S_S__param_0,
	.param .u32 _Z12yadvecupwindiiifffPfS_S_S_S_S__param_1,
	.param .u32 _Z12yadvecupwindiiifffPfS_S_S_S_S__param_2,
	.param .f32 _Z12yadvecupwindiiifffPfS_S_S_S_S__param_3,
	.param .f32 _Z12yadvecupwindiiifffPfS_S_S_S_S__param_4,
	.param .f32 _Z12yadvecupwindiiifffPfS_S_S_S_S__param_5,
	.param .u64 .ptr .align 1 _Z12yadvecupwindiiifffPfS_S_S_S_S__param_6,
	.param .u64 .ptr .align 1 _Z12yadvecupwindiiifffPfS_S_S_S_S__param_7,
	.param .u64 .ptr .align 1 _Z12yadvecupwindiiifffPfS_S_S_S_S__param_8,
	.param .u64 .ptr .align 1 _Z12yadvecupwindiiifffPfS_S_S_S_S__param_9,
	.param .u64 .ptr .align 1 _Z12yadvecupwindiiifffPfS_S_S_S_S__param_10,
	.param .u64 .ptr .align 1 _Z12yadvecupwindiiifffPfS_S_S_S_S__param_11
)
{
	.reg .pred 	%p<9>;
	.reg .b32 	%r<133>;
	.reg .b32 	%f<166>;
	.reg .b64 	%rd<89>;
	// demoted variable
	.shared .align 4 .b8 _ZZ12yadvecupwindiiifffPfS_S_S_S_S_E3ccg[1024];
	// demoted variable
	.shared .align 4 .b8 _ZZ12yadvecupwindiiifffPfS_S_S_S_S_E7ccgymin[1024];
	// demoted variable
	.shared .align 4 .b8 _ZZ12yadvecupwindiiifffPfS_S_S_S_S_E7ccgymax[1024];
	// demoted variable
	.shared .align 4 .b8 _ZZ12yadvecupwindiiifffPfS_S_S_S_S_E3vvi[1024];
	// demoted variable
	.shared .align 4 .b8 _ZZ12yadvecupwindiiifffPfS_S_S_S_S_E7vviymin[1024];
	// demoted variable
	.shared .align 4 .b8 _ZZ12yadvecupwindiiifffPfS_S_S_S_S_E7vviymax[1024];
	ld.param.u32 	%r57, [_Z12yadvecupwindiiifffPfS_S_S_S_S__param_0];
	ld.param.u32 	%r58, [_Z12yadvecupwindiiifffPfS_S_S_S_S__param_1];
	ld.param.u32 	%r59, [_Z12yadvecupwindiiifffPfS_S_S_S_S__param_2];
	ld.param.f32 	%f8, [_Z12yadvecupwindiiifffPfS_S_S_S_S__param_4];
	ld.param.u64 	%rd10, [_Z12yadvecupwindiiifffPfS_S_S_S_S__param_6];
	ld.param.u64 	%rd11, [_Z12yadvecupwindiiifffPfS_S_S_S_S__param_8];
	ld.param.u64 	%rd12, [_Z12yadvecupwindiiifffPfS_S_S_S_S__param_10];
	cvta.to.global.u64 	%rd13, %rd12;
	cvta.to.global.u64 	%rd14, %rd10;
	cvta.to.global.u64 	%rd15, %rd11;
	mov.u32 	%r60, %ctaid.x;
	mov.u32 	%r61, %ntid.x;
	mov.u32 	%r62, %tid.x;
	mad.lo.s32 	%r1, %r60, %r61, %r62;
	mov.u32 	%r63, %ctaid.y;
	mov.u32 	%r64, %ntid.y;
	mul.lo.s32 	%r2, %r63, %r64;
	mov.u32 	%r3, %tid.y;
	add.s32 	%r4, %r2, %r3;
	mad.lo.s32 	%r5, %r4, %r57, %r1;
	rcp.rn.f32 	%f1, %f8;
	max.u32 	%r65, %r4, 1;
	add.s32 	%r66, %r65, -1;
	add.s32 	%r67, %r58, -1;
	setp.eq.s32 	%p1, %r4, %r67;
	add.s32 	%r68, %r4, 1;
	selp.b32 	%r6, %r67, %r68, %p1;
	mul.wide.u32 	%rd16, %r5, 4;
	add.s64 	%rd17, %rd15, %rd16;
	ld.global.f32 	%f9, [%rd17];
	shl.b32 	%r69, %r62, 6;
	mov.u32 	%r70, _ZZ12yadvecupwindiiifffPfS_S_S_S_S_E3ccg;
	add.s32 	%r71, %r70, %r69;
	shl.b32 	%r72, %r3, 2;
	add.s32 	%r7, %r71, %r72;
	st.shared.f32 	[%r7], %f9;
	mad.lo.s32 	%r8, %r66, %r57, %r1;
	mul.wide.u32 	%rd18, %r8, 4;
	add.s64 	%rd19, %rd15, %rd18;
	ld.global.f32 	%f10, [%rd19];
	mov.u32 	%r73, _ZZ12yadvecupwindiiifffPfS_S_S_S_S_E7ccgymin;
	add.s32 	%r74, %r73, %r69;
	add.s32 	%r9, %r74, %r72;
	st.shared.f32 	[%r9], %f10;
	mad.lo.s32 	%r10, %r6, %r57, %r1;
	mul.wide.u32 	%rd20, %r10, 4;
	add.s64 	%rd21, %rd15, %rd20;
	ld.global.f32 	%f11, [%rd21];
	mov.u32 	%r75, _ZZ12yadvecupwindiiifffPfS_S_S_S_S_E7ccgymax;
	add.s32 	%r76, %r75, %r69;
	add.s32 	%r11, %r76, %r72;
	st.shared.f32 	[%r11], %f11;
	add.s64 	%rd22, %rd14, %rd16;
	ld.global.f32 	%f12, [%rd22];
	add.s64 	%rd23, %rd13, %rd16;
	ld.global.f32 	%f13, [%rd23];
	mul.f32 	%f14, %f12, %f13;
	mov.u32 	%r77, _ZZ12yadvecupwindiiifffPfS_S_S_S_S_E3vvi;
	add.s32 	%r78, %r77, %r69;
	add.s32 	%r12, %r78, %r72;
	st.shared.f32 	[%r12], %f14;
	add.s64 	%rd24, %rd13, %rd18;
	ld.global.f32 	%f15, [%rd24];
	mul.f32 	%f16, %f12, %f15;
	mov.u32 	%r79, _ZZ12yadvecupwindiiifffPfS_S_S_S_S_E7vviymin;
	add.s32 	%r80, %r79, %r69;
	add.s32 	%r13, %r80, %r72;
	st.shared.f32 	[%r13], %f16;
	add.s64 	%rd25, %rd13, %rd20;
	ld.global.f32 	%f17, [%rd25];
	mul.f32 	%f18, %f12, %f17;
	mov.u32 	%r81, _ZZ12yadvecupwindiiifffPfS_S_S_S_S_E7vviymax;
	add.s32 	%r82, %r81, %r69;
	add.s32 	%r14, %r82, %r72;
	st.shared.f32 	[%r14], %f18;
	bar.sync 	0;
	setp.lt.s32 	%p2, %r59, 1;
	@%p2 bra 	$L__BB13_9;
	ld.shared.f32 	%f2, [%r7];
	ld.shared.f32 	%f3, [%r12];
	ld.shared.f32 	%f4, [%r11];
	ld.shared.f32 	%f5, [%r14];
	ld.shared.f32 	%f6, [%r9];
	ld.shared.f32 	%f7, [%r13];
	setp.lt.u32 	%p3, %r59, 4;
	mov.b32 	%r132, 0;
	@%p3 bra 	$L__BB13_4;
	ld.param.u64 	%rd84, [_Z12yadvecupwindiiifffPfS_S_S_S_S__param_9];
	ld.param.u32 	%r115, [_Z12yadvecupwindiiifffPfS_S_S_S_S__param_1];
	ld.param.u32 	%r112, [_Z12yadvecupwindiiifffPfS_S_S_S_S__param_0];
	and.b32  	%r84, %r59, 2147483644;
	neg.s32 	%r130, %r84;
	cvta.to.global.u64 	%rd26, %rd84;
	add.s64 	%rd88, %rd26, 8;
	add.s32 	%r85, %r3, %r115;
	add.s32 	%r86, %r85, %r2;
	min.u32 	%r87, %r4, 1;
	sub.s32 	%r88, %r86, %r87;
	mad.lo.s32 	%r129, %r112, %r88, %r1;
	shl.b32 	%r89, %r115, 1;
	add.s32 	%r90, %r4, %r89;
	sub.s32 	%r91, %r90, %r87;
	mad.lo.s32 	%r128, %r112, %r91, %r1;
	mul.lo.s32 	%r92, %r115, 3;
	add.s32 	%r93, %r4, %r92;
	sub.s32 	%r94, %r93, %r87;
	mad.lo.s32 	%r127, %r112, %r94, %r1;
	add.s32 	%r95, %r6, %r115;
	mad.lo.s32 	%r125, %r112, %r95, %r1;
	add.s32 	%r96, %r6, %r89;
	mad.lo.s32 	%r124, %r112, %r96, %r1;
	add.s32 	%r97, %r6, %r92;
	mad.lo.s32 	%r123, %r112, %r97, %r1;
	mad.lo.s32 	%r121, %r112, %r86, %r1;
	mad.lo.s32 	%r120, %r112, %r90, %r1;
	mad.lo.s32 	%r119, %r112, %r93, %r1;
	mov.u32 	%r118, %r5;
	mov.u32 	%r122, %r10;
	mov.u32 	%r126, %r8;
$L__BB13_3:
	.pragma "nounroll";
	ld.param.u64 	%rd86, [_Z12yadvecupwindiiifffPfS_S_S_S_S__param_11];
	ld.param.u64 	%rd82, [_Z12yadvecupwindiiifffPfS_S_S_S_S__param_7];
	ld.param.u32 	%r116, [_Z12yadvecupwindiiifffPfS_S_S_S_S__param_1];
	ld.param.u32 	%r113, [_Z12yadvecupwindiiifffPfS_S_S_S_S__param_0];
	and.b32  	%r132, %r59, 2147483644;
	ld.global.f32 	%f19, [%rd88+-8];
	fma.rn.f32 	%f20, %f19, %f2, %f3;
	fma.rn.f32 	%f21, %f19, %f4, %f20;
	add.f32 	%f22, %f5, %f21;
	mul.f32 	%f23, %f22, 0f3F000000;
	fma.rn.f32 	%f24, %f19, %f6, %f20;
	add.f32 	%f25, %f7, %f24;
	mul.f32 	%f26, %f25, 0f3F000000;
	cvta.to.global.u64 	%rd27, %rd82;
	mul.wide.u32 	%rd28, %r118, 4;
	add.s64 	%rd29, %rd27, %rd28;
	ld.global.f32 	%f27, [%rd29];
	max.f32 	%f28, %f23, 0f00000000;
	mul.wide.u32 	%rd30, %r122, 4;
	add.s64 	%rd31, %rd27, %rd30;
	ld.global.f32 	%f29, [%rd31];
	min.f32 	%f30, %f23, 0f00000000;
	mul.f32 	%f31, %f30, %f29;
	fma.rn.f32 	%f32, %f28, %f27, %f31;
	mul.wide.u32 	%rd32, %r126, 4;
	add.s64 	%rd33, %rd27, %rd32;
	ld.global.f32 	%f33, [%rd33];
	max.f32 	%f34, %f26, 0f00000000;
	min.f32 	%f35, %f26, 0f00000000;
	mul.f32 	%f36, %f27, %f35;
	fma.rn.f32 	%f37, %f33, %f34, %f36;
	sub.f32 	%f38, %f32, %f37;
	mul.f32 	%f39, %f1, %f38;
	cvta.to.global.u64 	%rd34, %rd86;
	add.s64 	%rd35, %rd34, %rd28;
	st.global.f32 	[%rd35], %f39;
	ld.global.f32 	%f40, [%rd88+-4];
	fma.rn.f32 	%f41, %f40, %f2, %f3;
	fma.rn.f32 	%f42, %f40, %f4, %f41;
	add.f32 	%f43, %f5, %f42;
	mul.f32 	%f44, %f43, 0f3F000000;
	fma.rn.f32 	%f45, %f40, %f6, %f41;
	add.f32 	%f46, %f7, %f45;
	mul.f32 	%f47, %f46, 0f3F000000;
	mul.wide.u32 	%rd36, %r121, 4;
	add.s64 	%rd37, %rd27, %rd36;
	ld.global.f32 	%f48, [%rd37];
	max.f32 	%f49, %f44, 0f00000000;
	mul.wide.u32 	%rd38, %r125, 4;
	add.s64 	%rd39, %rd27, %rd38;
	ld.global.f32 	%f50, [%rd39];
	min.f32 	%f51, %f44, 0f00000000;
	mul.f32 	%f52, %f51, %f50;
	fma.rn.f32 	%f53, %f49, %f48, %f52;
	mul.wide.u32 	%rd40, %r129, 4;
	add.s64 	%rd41, %rd27, %rd40;
	ld.global.f32 	%f54, [%rd41];
	max.f32 	%f55, %f47, 0f00000000;
	min.f32 	%f56, %f47, 0f00000000;
	mul.f32 	%f57, %f48, %f56;
	fma.rn.f32 	%f58, %f54, %f55, %f57;
	sub.f32 	%f59, %f53, %f58;
	mul.f32 	%f60, %f1, %f59;
	add.s64 	%rd42, %rd34, %rd36;
	st.global.f32 	[%rd42], %f60;
	ld.global.f32 	%f61, [%rd88];
	fma.rn.f32 	%f62, %f61, %f2, %f3;
	fma.rn.f32 	%f63, %f61, %f4, %f62;
	add.f32 	%f64, %f5, %f63;
	mul.f32 	%f65, %f64, 0f3F000000;
	fma.rn.f32 	%f66, %f61, %f6, %f62;
	add.f32 	%f67, %f7, %f66;
	mul.f32 	%f68, %f67, 0f3F000000;
	mul.wide.u32 	%rd43, %r120, 4;
	add.s64 	%rd44, %rd27, %rd43;
	ld.global.f32 	%f69, [%rd44];
	max.f32 	%f70, %f65, 0f00000000;
	mul.wide.u32 	%rd45, %r124, 4;
	add.s64 	%rd46, %rd27, %rd45;
	ld.global.f32 	%f71, [%rd46];
	min.f32 	%f72, %f65, 0f00000000;
	mul.f32 	%f73, %f72, %f71;
	fma.rn.f32 	%f74, %f70, %f69, %f73;
	mul.wide.u32 	%rd47, %r128, 4;
	add.s64 	%rd48, %rd27, %rd47;
	ld.global.f32 	%f75, [%rd48];
	max.f32 	%f76, %f68, 0f00000000;
	min.f32 	%f77, %f68, 0f00000000;
	mul.f32 	%f78, %f69, %f77;
	fma.rn.f32 	%f79, %f75, %f76, %f78;
	sub.f32 	%f80, %f74, %f79;
	mul.f32 	%f81, %f1, %f80;
	add.s64 	%rd49, %rd34, %rd43;
	st.global.f32 	[%rd49], %f81;
	ld.global.f32 	%f82, [%rd88+4];
	fma.rn.f32 	%f83, %f82, %f2, %f3;
	fma.rn.f32 	%f84, %f82, %f4, %f83;
	add.f32 	%f85, %f5, %f84;
	mul.f32 	%f86, %f85, 0f3F000000;
	fma.rn.f32 	%f87, %f82, %f6, %f83;
	add.f32 	%f88, %f7, %f87;
	mul.f32 	%f89, %f88, 0f3F000000;
	mul.wide.u32 	%rd50, %r119, 4;
	add.s64 	%rd51, %rd27, %rd50;
	ld.global.f32 	%f90, [%rd51];
	max.f32 	%f91, %f86, 0f00000000;
	mul.wide.u32 	%rd52, %r123, 4;
	add.s64 	%rd53, %rd27, %rd52;
	ld.global.f32 	%f92, [%rd53];
	min.f32 	%f93, %f86, 0f00000000;
	mul.f32 	%f94, %f93, %f92;
	fma.rn.f32 	%f95, %f91, %f90, %f94;
	mul.wide.u32 	%rd54, %r127, 4;
	add.s64 	%rd55, %rd27, %rd54;
	ld.global.f32 	%f96, [%rd55];
	max.f32 	%f97, %f89, 0f00000000;
	min.f32 	%f98, %f89, 0f00000000;
	mul.f32 	%f99, %f90, %f98;
	fma.rn.f32 	%f100, %f96, %f97, %f99;
	sub.f32 	%f101, %f95, %f100;
	mul.f32 	%f102, %f1, %f101;
	add.s64 	%rd56, %rd34, %rd50;
	st.global.f32 	[%rd56], %f102;
	add.s32 	%r130, %r130, 4;
	add.s64 	%rd88, %rd88, 16;
	mul.lo.s32 	%r98, %r116, %r113;
	shl.b32 	%r99, %r98, 2;
	add.s32 	%r129, %r129, %r99;
	add.s32 	%r128, %r128, %r99;
	add.s32 	%r127, %r127, %r99;
	add.s32 	%r126, %r126, %r99;
	add.s32 	%r125, %r125, %r99;
	add.s32 	%r124, %r124, %r99;
	add.s32 	%r123, %r123, %r99;
	add.s32 	%r122, %r122, %r99;
	add.s32 	%r121, %r121, %r99;
	add.s32 	%r120, %r120, %r99;
	add.s32 	%r119, %r119, %r99;
	add.s32 	%r118, %r118, %r99;
	setp.ne.s32 	%p4, %r130, 0;
	@%p4 bra 	$L__BB13_3;
$L__BB13_4:
	and.b32  	%r53, %r59, 3;
	setp.eq.s32 	%p5, %r53, 0;
	@%p5 bra 	$L__BB13_9;
	ld.param.u64 	%rd87, [_Z12yadvecupwindiiifffPfS_S_S_S_S__param_11];
	ld.param.u64 	%rd85, [_Z12yadvecupwindiiifffPfS_S_S_S_S__param_9];
	ld.param.u64 	%rd83, [_Z12yadvecupwindiiifffPfS_S_S_S_S__param_7];
	ld.param.u32 	%r117, [_Z12yadvecupwindiiifffPfS_S_S_S_S__param_1];
	ld.param.u32 	%r114, [_Z12yadvecupwindiiifffPfS_S_S_S_S__param_0];
	mul.lo.s32 	%r54, %r117, %r114;
	cvta.to.global.u64 	%rd4, %rd87;
	cvta.to.global.u64 	%rd5, %rd83;
	cvta.to.global.u64 	%rd6, %rd85;
	setp.eq.s32 	%p6, %r53, 1;
	@%p6 bra 	$L__BB13_7;
	mul.wide.u32 	%rd57, %r132, 4;
	add.s64 	%rd58, %rd6, %rd57;
	ld.global.f32 	%f103, [%rd58];
	fma.rn.f32 	%f104, %f103, %f2, %f3;
	fma.rn.f32 	%f105, %f103, %f4, %f104;
	add.f32 	%f106, %f5, %f105;
	mul.f32 	%f107, %f106, 0f3F000000;
	fma.rn.f32 	%f108, %f103, %f6, %f104;
	add.f32 	%f109, %f7, %f108;
	mul.f32 	%f110, %f109, 0f3F000000;
	mul.lo.s32 	%r100, %r54, %r132;
	add.s32 	%r101, %r100, %r5;
	mul.wide.u32 	%rd59, %r101, 4;
	add.s64 	%rd60, %rd5, %rd59;
	ld.global.f32 	%f111, [%rd60];
	max.f32 	%f112, %f107, 0f00000000;
	add.s32 	%r102, %r100, %r10;
	mul.wide.u32 	%rd61, %r102, 4;
	add.s64 	%rd62, %rd5, %rd61;
	ld.global.f32 	%f113, [%rd62];
	min.f32 	%f114, %f107, 0f00000000;
	mul.f32 	%f115, %f114, %f113;
	fma.rn.f32 	%f116, %f112, %f111, %f115;
	add.s32 	%r103, %r100, %r8;
	mul.wide.u32 	%rd63, %r103, 4;
	add.s64 	%rd64, %rd5, %rd63;
	ld.global.f32 	%f117, [%rd64];
	max.f32 	%f118, %f110, 0f00000000;
	min.f32 	%f119, %f110, 0f00000000;
	mul.f32 	%f120, %f111, %f119;
	fma.rn.f32 	%f121, %f117, %f118, %f120;
	sub.f32 	%f122, %f116, %f121;
	mul.f32 	%f123, %f1, %f122;
	add.s64 	%rd65, %rd4, %rd59;
	st.global.f32 	[%rd65], %f123;
	ld.global.f32 	%f124, [%rd58+4];
	fma.rn.f32 	%f125, %f124, %f2, %f3;
	fma.rn.f32 	%f126, %f124, %f4, %f125;
	add.f32 	%f127, %f5, %f126;
	mul.f32 	%f128, %f127, 0f3F000000;
	fma.rn.f32 	%f129, %f124, %f6, %f125;
	add.f32 	%f130, %f7, %f129;
	mul.f32 	%f131, %f130, 0f3F000000;
	add.s32 	%r104, %r101, %r54;
	mul.wide.u32 	%rd66, %r104, 4;
	add.s64 	%rd67, %rd5, %rd66;
	ld.global.f32 	%f132, [%rd67];
	max.f32 	%f133, %f128, 0f00000000;
	add.s32 	%r105, %r102, %r54;
	mul.wide.u32 	%rd68, %r105, 4;
	add.s64 	%rd69, %rd5, %rd68;
	ld.global.f32 	%f134, [%rd69];
	min.f32 	%f135, %f128, 0f00000000;
	mul.f32 	%f136, %f135, %f134;
	fma.rn.f32 	%f137, %f133, %f132, %f136;
	add.s32 	%r106, %r103, %r54;
	mul.wide.u32 	%rd70, %r106, 4;
	add.s64 	%rd71, %rd5, %rd70;
	ld.global.f32 	%f138, [%rd71];
	max.f32 	%f139, %f131, 0f00000000;
	min.f32 	%f140, %f131, 0f00000000;
	mul.f32 	%f141, %f132, %f140;
	fma.rn.f32 	%f142, %f138, %f139, %f141;
	sub.f32 	%f143, %f137, %f142;
	mul.f32 	%f144, %f1, %f143;
	add.s64 	%rd72, %rd4, %rd66;
	st.global.f32 	[%rd72], %f144;
	add.s32 	%r132, %r132, 2;
$L__BB13_7:
	and.b32  	%r107, %r59, 1;
	setp.eq.b32 	%p7, %r107, 1;
	not.pred 	%p8, %p7;
	@%p8 bra 	$L__BB13_9;
	mul.wide.u32 	%rd73, %r132, 4;
	add.s64 	%rd74, %rd6, %rd73;
	ld.global.f32 	%f145, [%rd74];
	fma.rn.f32 	%f146, %f145, %f2, %f3;
	fma.rn.f32 	%f147, %f145, %f4, %f146;
	add.f32 	%f148, %f5, %f147;
	mul.f32 	%f149, %f148, 0f3F000000;
	fma.rn.f32 	%f150, %f145, %f6, %f146;
	add.f32 	%f151, %f7, %f150;
	mul.f32 	%f152, %f151, 0f3F000000;
	mul.lo.s32 	%r108, %r54, %r132;
	add.s32 	%r109, %r108, %r5;
	mul.wide.u32 	%rd75, %r109, 4;
	add.s64 	%rd76, %rd5, %rd75;
	ld.global.f32 	%f153, [%rd76];
	max.f32 	%f154, %f149, 0f00000000;
	add.s32 	%r110, %r108, %r10;
	mul.wide.u32 	%rd77, %r110, 4;
	add.s64 	%rd78, %rd5, %rd77;
	ld.global.f32 	%f155, [%rd78];
	min.f32 	%f156, %f149, 0f00000000;
	mul.f32 	%f157, %f156, %f155;
	fma.rn.f32 	%f158, %f154, %f153, %f157;
	add.s32 	%r111, %r108, %r8;
	mul.wide.u32 	%rd79, %r111, 4;
	add.s64 	%rd80, %rd5, %rd79;
	ld.global.f32 	%f159, [%rd80];
	max.f32 	%f160, %f152, 0f00000000;
	min.f32 	%f161, %f152, 0f00000000;
	mul.f32 	%f162, %f153, %f161;
	fma.rn.f32 	%f163, %f159, %f160, %f162;
	sub.f32 	%f164, %f158, %f163;
	mul.f32 	%f165, %f1, %f164;
	add.s64 	%rd81, %rd4, %rd75;
	st.global.f32 	[%rd81], %f165;
$L__BB13_9:
	ret;

}
	// .globl	_Z13yadvecupwind2iiifffPfS_S_S_S_S_
.visible .entry _Z13yadvecupwind2iiifffPfS_S_S_S_S_(
	.param .u32 _Z13yadvecupwind2iiifffPfS_S_S_S_S__param_0,
	.param .u32 _Z13yadvecupwind2iiifffPfS_S_S_S_S__param_1,
	.param .u32 _Z13yadvecupwind2iiifffPfS_S_S_S_S__param_2,
	.param .f32 _Z13yadvecupwind2iiifffPfS_S_S_S_S__param_3,
	.param .f32 _Z13yadvecupwind2iiifffPfS_S_S_S_S__param_4,
	.param .f32 _Z13yadvecupwind2iiifffPfS_S_S_S_S__param_5,
	.param .u64 .ptr .align 1 _Z13yadvecupwind2iiifffPfS_S_S_S_S__param_6,
	.param .u64 .ptr .align 1 _Z13yadvecupwind2iiifffPfS_S_S_S_S__param_7,
	.param .u64 .ptr .align 1 _Z13yadvecupwind2iiifffPfS_S_S_S_S__param_8,
	.param .u64 .ptr .align 1 _Z13yadvecupwind2iiifffPfS_S_S_S_S__param_9,
	.param .u64 .ptr .align 1 _Z13yadvecupwind2iiifffPfS_S_S_S_S__param_10,
	.param .u64 .ptr .align 1 _Z13yadvecupwind2iiifffPfS_S_S_S_S__param_11
)
{
	.reg .pred 	%p<11>;
	.reg .b32 	%r<67>;
	.reg .b32 	%f<47>;
	.reg .b64 	%rd<45>;
	.reg .b64 	%fd<17>;
	// demoted variable
	.shared .align 4 .b8 _ZZ13yadvecupwind2iiifffPfS_S_S_S_S_E3ccg[1024];
	// demoted variable
	.shared .align 4 .b8 _ZZ13yadvecupwind2iiifffPfS_S_S_S_S_E7ccgymin[1024];
	// demoted variable
	.shared .align 4 .b8 _ZZ13yadvecupwind2iiifffPfS_S_S_S_S_E7ccgymax[1024];
	// demoted variable
	.shared .align 4 .b8 _ZZ13yadvecupwind2iiifffPfS_S_S_S_S_E3vvi[1024];
	// demoted variable
	.shared .align 4 .b8 _ZZ13yadvecupwind2iiifffPfS_S_S_S_S_E7vviymin[1024];
	// demoted variable
	.shared .align 4 .b8 _ZZ13yadvecupwind2iiifffPfS_S_S_S_S_E7vviymax[1024];
	ld.param.u32 	%r29, [_Z13yadvecupwind2iiifffPfS_S_S_S_S__param_0];
	ld.param.u32 	%r30, [_Z13yadvecupwind2iiifffPfS_S_S_S_S__param_1];
	ld.param.u32 	%r31, [_Z13yadvecupwind2iiifffPfS_S_S_S_S__param_2];
	ld.param.f32 	%f21, [_Z13yadvecupwind2iiifffPfS_S_S_S_S__param_4];
	ld.param.u64 	%rd8, [_Z13yadvecupwind2iiifffPfS_S_S_S_S__param_6];
	ld.param.u64 	%rd9, [_Z13yadvecupwind2iiifffPfS_S_S_S_S__param_7];
	ld.param.u64 	%rd10, [_Z13yadvecupwind2iiifffPfS_S_S_S_S__param_8];
	ld.param.u64 	%rd11, [_Z13yadvecupwind2iiifffPfS_S_S_S_S__param_10];
	ld.param.u64 	%rd7, [_Z13yadvecupwind2iiifffPfS_S_S_S_S__param_11];
	cvta.to.global.u64 	%rd1, %rd9;
	cvta.to.global.u64 	%rd12, %rd11;
	cvta.to.global.u64 	%rd13, %rd8;
	cvta.to.global.u64 	%rd14, %rd10;
	mov.u32 	%r32, %ctaid.x;
	mov.u32 	%r33, %ntid.x;
	mov.u32 	%r34, %tid.x;
	mad.lo.s32 	%r1, %r32, %r33, %r34;
	mov.u32 	%r35, %ctaid.y;
	mov.u32 	%r36, %ntid.y;
	mov.u32 	%r37, %tid.y;
	mad.lo.s32 	%r2, %r35, %r36, %r37;
	mad.lo.s32 	%r62, %r2, %r29, %r1;
	max.u32 	%r38, %r2, 1;
	add.s32 	%r39, %r38, -1;
	add.s32 	%r4, %r30, -1;
	setp.eq.s32 	%p1, %r2, %r4;
	add.s32 	%r40, %r2, 1;
	selp.b32 	%r41, %r4, %r40, %p1;
	mul.wide.u32 	%rd15, %r62, 4;
	add.s64 	%rd16, %rd14, %rd15;
	ld.global.f32 	%f22, [%rd16];
	shl.b32 	%r42, %r34, 6;
	mov.u32 	%r43, _ZZ13yadvecupwind2iiifffPfS_S_S_S_S_E3ccg;
	add.s32 	%r44, %r43, %r42;
	shl.b32 	%r45, %r37, 2;
	add.s32 	%r5, %r44, %r45;
	st.shared.f32 	[%r5], %f22;
	mad.lo.s32 	%r63, %r39, %r29, %r1;
	mul.wide.u32 	%rd17, %r63, 4;
	add.s64 	%rd18, %rd14, %rd17;
	ld.global.f32 	%f23, [%rd18];
	mov.u32 	%r46, _ZZ13yadvecupwind2iiifffPfS_S_S_S_S_E7ccgymin;
	add.s32 	%r47, %r46, %r42;
	add.s32 	%r7, %r47, %r45;
	st.shared.f32 	[%r7], %f23;
	mad.lo.s32 	%r64, %r41, %r29, %r1;
	mul.wide.u32 	%rd19, %r64, 4;
	add.s64 	%rd20, %rd14, %rd19;
	ld.global.f32 	%f24, [%rd20];
	mov.u32 	%r48, _ZZ13yadvecupwind2iiifffPfS_S_S_S_S_E7ccgymax;
	add.s32 	%r49, %r48, %r42;
	add.s32 	%r9, %r49, %r45;
	st.shared.f32 	[%r9], %f24;
	add.s64 	%rd21, %rd13, %rd15;
	ld.global.f32 	%f25, [%rd21];
	add.s64 	%rd22, %rd12, %rd15;
	ld.global.f32 	%f26, [%rd22];
	mul.f32 	%f27, %f25, %f26;
	mov.u32 	%r50, _ZZ13yadvecupwind2iiifffPfS_S_S_S_S_E3vvi;
	add.s32 	%r51, %r50, %r42;
	add.s32 	%r10, %r51, %r45;
	st.shared.f32 	[%r10], %f27;
	add.s64 	%rd23, %rd12, %rd17;
	ld.global.f32 	%f28, [%rd23];
	mul.f32 	%f29, %f25, %f28;
	mov.u32 	%r52, _ZZ13yadvecupwind2iiifffPfS_S_S_S_S_E7vviymin;
	add.s32 	%r53, %r52, %r42;
	add.s32 	%r11, %r53, %r45;
	st.shared.f32 	[%r11], %f29;
	add.s64 	%rd24, %rd12, %rd19;
	ld.global.f32 	%f30, [%rd24];
	mul.f32 	%f31, %f25, %f30;
	mov.u32 	%r54, _ZZ13yadvecupwind2iiifffPfS_S_S_S_S_E7vviymax;
	add.s32 	%r55, %r54, %r42;
	add.s32 	%r12, %r55, %r45;
	st.shared.f32 	[%r12], %f31;
	bar.sync 	0;
	setp.lt.s32 	%p2, %r31, 1;
	@%p2 bra 	$L__BB14_13;
	ld.param.u64 	%rd43, [_Z13yadvecupwind2iiifffPfS_S_S_S_S__param_9];
	max.u32 	%r56, %r2, 2;
	add.s32 	%r57, %r56, -2;
	ld.shared.f32 	%f1, [%r5];
	ld.shared.f32 	%f2, [%r10];
	ld.shared.f32 	%f3, [%r9];
	ld.shared.f32 	%f4, [%r12];
	ld.shared.f32 	%f5, [%r7];
	ld.shared.f32 	%f6, [%r11];
	add.s32 	%r58, %r2, 2;
	add.s32 	%r59, %r30, -2;
	setp.lt.s32 	%p3, %r2, %r59;
	selp.b32 	%r60, %r58, %r4, %p3;
	neg.s32 	%r66, %r31;
	mad.lo.s32 	%r65, %r60, %r29, %r1;
	mul.lo.s32 	%r15, %r30, %r29;
	mad.lo.s32 	%r61, %r57, %r29, %r1;
	rcp.rn.f32 	%f7, %f21;
	cvta.to.global.u64 	%rd44, %rd43;
	cvta.to.global.u64 	%rd3, %rd7;
$L__BB14_2:
	ld.global.f32 	%f32, [%rd44];
	fma.rn.f32 	%f33, %f32, %f1, %f2;
	fma.rn.f32 	%f34, %f32, %f3, %f33;
	add.f32 	%f35, %f4, %f34;
	mul.f32 	%f8, %f35, 0f3F000000;
	fma.rn.f32 	%f36, %f32, %f5, %f33;
	add.f32 	%f37, %f6, %f36;
	mul.f32 	%f9, %f37, 0f3F000000;
	setp.leu.f32 	%p4, %f8, 0f00000000;
	@%p4 bra 	$L__BB14_5;
	mul.wide.u32 	%rd29, %r62, 4;
	add.s64 	%rd30, %rd1, %rd29;
	ld.global.f32 	%f10, [%rd30];
	cvt.f64.f32 	%fd5, %f10;
	mul.wide.u32 	%rd31, %r63, 4;
	add.s64 	%rd32, %rd1, %rd31;
	ld.global.f32 	%f39, [%rd32];
	cvt.f64.f32 	%fd6, %f39;
	mul.f64 	%fd7, %fd6, 0dBFE0000000000000;
	fma.rn.f64 	%fd8, %fd5, 0d3FF8000000000000, %fd7;
	cvt.rn.f32.f64 	%f45, %fd8;
	setp.geu.f32 	%p6, %f45, 0f00000000;
	@%p6 bra 	$L__BB14_7;
	mov.f32 	%f45, %f10;
	bra.uni 	$L__BB14_7;
$L__BB14_5:
	mul.wide.u32 	%rd25, %r64, 4;
	add.s64 	%rd26, %rd1, %rd25;
	ld.global.f32 	%f12, [%rd26];
	cvt.f64.f32 	%fd1, %f12;
	mul.wide.u32 	%rd27, %r65, 4;
	add.s64 	%rd28, %rd1, %rd27;
	ld.global.f32 	%f38, [%rd28];
	cvt.f64.f32 	%fd2, %f38;
	mul.f64 	%fd3, %fd2, 0dBFE0000000000000;
	fma.rn.f64 	%fd4, %fd1, 0d3FF8000000000000, %fd3;
	cvt.rn.f32.f64 	%f45, %fd4;
	setp.geu.f32 	%p5, %f45, 0f00000000;
	@%p5 bra 	$L__BB14_7;
	mov.f32 	%f45, %f12;
$L__BB14_7:
	mul.f32 	%f15, %f8, %f45;
	setp.leu.f32 	%p7, %f9, 0f00000000;
	@%p7 bra 	$L__BB14_10;
	mul.wide.u32 	%rd37, %r63, 4;
	add.s64 	%rd38, %rd1, %rd37;
	ld.global.f32 	%f16, [%rd38];
	cvt.f64.f32 	%fd13, %f16;
	mul.wide.u32 	%rd39, %r61, 4;
	add.s64 	%rd40, %rd1, %rd39;
	ld.global.f32 	%f41, [%rd40];
	cvt.f64.f32 	%fd14, %f41;
	mul.f64 	%fd15, %fd14, 0dBFE0000000000000;
	fma.rn.f64 	%fd16, %fd13, 0d3FF8000000000000, %fd15;
	cvt.rn.f32.f64 	%f46, %fd16;
	setp.geu.f32 	%p9, %f46, 0f00000000;
	@%p9 bra 	$L__BB14_12;
	mov.f32 	%f46, %f16;
	bra.uni 	$L__BB14_12;
$L__BB14_10:
	mul.wide.u32 	%rd33, %r62, 4;
	add.s64 	%rd34, %rd1, %rd33;
	ld.global.f32 	%f18, [%rd34];
	cvt.f64.f32 	%fd9, %f18;
	mul.wide.u32 	%rd35, %r64, 4;
	add.s64 	%rd36, %rd1, %rd35;
	ld.global.f32 	%f40, [%rd36];
	cvt.f64.f32 	%fd10, %f40;
	mul.f64 	%fd11, %fd10, 0dBFE0000000000000;
	fma.rn.f64 	%fd12, %fd9, 0d3FF8000000000000, %fd11;
	cvt.rn.f32.f64 	%f46, %fd12;
	setp.geu.f32 	%p8, %f46, 0f00000000;
	@%p8 bra 	$L__BB14_12;
	mov.f32 	%f46, %f18;
$L__BB14_12:
	mul.f32 	%f42, %f9, %f46;
	sub.f32 	%f43, %f15, %f42;
	mul.f32 	%f44, %f7, %f43;
	mul.wide.u32 	%rd41, %r62, 4;
	add.s64 	%rd42, %rd3, %rd41;
	st.global.f32 	[%rd42], %f44;
	add.s32 	%r66, %r66, 1;
	setp.ne.s32 	%p10, %r66, 0;
	add.s64 	%rd44, %rd44, 4;
	add.s32 	%r65, %r65, %r15;
	add.s32 	%r64, %r64, %r15;
	add.s32 	%r63, %r63, %r15;
	add.s32 	%r62, %r62, %r15;
	add.s32 	%r61, %r61, %r15;
	@%p10 bra 	$L__BB14_2;
$L__BB14_13:
	ret;

}
	// .globl	_Z8eecthetaiiiPfS_S_
.visible .entry _Z8eecthetaiiiPfS_S_(
	.param .u32 _Z8eecthetaiiiPfS_S__param_0,
	.param .u32 _Z8eecthetaiiiPfS_S__param_1,
	.param .u32 _Z8eecthetaiiiPfS_S__param_2,
	.param .u64 .ptr .align 1 _Z8eecthetaiiiPfS_S__param_3,
	.param .u64 .ptr .align 1 _Z8eecthetaiiiPfS_S__param_4,
	.param .u64 .ptr .align 1 _Z8eecthetaiiiPfS_S__param_5
)
{
	.reg .pred 	%p<10>;
	.reg .b32 	%r<88>;
	.reg .b32 	%f<46>;
	.reg .b64 	%rd<67>;

	ld.param.u32 	%r41, [_Z8eecthetaiiiPfS_S__param_0];
	ld.param.u32 	%r42, [_Z8eecthetaiiiPfS_S__param_1];
	ld.param.u32 	%r43, [_Z8eecthetaiiiPfS_S__param_2];
	ld.param.u64 	%rd4, [_Z8eecthetaiiiPfS_S__param_3];
	ld.param.u64 	%rd5, [_Z8eecthetaiiiPfS_S__param_4];
	ld.param.u64 	%rd6, [_Z8eecthetaiiiPfS_S__param_5];
	cvta.to.global.u64 	%rd1, %rd6;
	cvta.to.global.u64 	%rd2, %rd5;
	cvta.to.global.u64 	%rd3, %rd4;
	mov.u32 	%r44, %ctaid.y;
	mov.u32 	%r45, %ntid.y;
	mul.lo.s32 	%r1, %r44, %r45;
	mov.u32 	%r2, %tid.y;
	add.s32 	%r3, %r1, %r2;
	setp.lt.s32 	%p1, %r43, 1;
	@%p1 bra 	$L__BB15_12;
	mov.u32 	%r47, %tid.x;
	mov.u32 	%r48, %ntid.x;
	mov.u32 	%r49, %ctaid.x;
	mad.lo.s32 	%r4, %r49, %r48, %r47;
	and.b32  	%r5, %r43, 7;
	setp.lt.u32 	%p2, %r43, 8;
	mov.b32 	%r86, 0;
	@%p2 bra 	$L__BB15_4;
	and.b32  	%r86, %r43, 2147483640;
	neg.s32 	%r84, %r86;
	add.s32 	%r50, %r2, %r42;
	add.s32 	%r51, %r50, %r1;
	mad.lo.s32 	%r83, %r41, %r51, %r4;
	mul.lo.s32 	%r52, %r42, %r41;
	shl.b32 	%r9, %r52, 3;
	shl.b32 	%r53, %r42, 1;
	add.s32 	%r54, %r3, %r53;
	mad.lo.s32 	%r82, %r41, %r54, %r4;
	mad.lo.s32 	%r55, %r42, 3, %r3;
	mad.lo.s32 	%r81, %r41, %r55, %r4;
	shl.b32 	%r56, %r42, 2;
	add.s32 	%r57, %r3, %r56;
	mad.lo.s32 	%r80, %r41, %r57, %r4;
	mad.lo.s32 	%r58, %r42, 5, %r3;
	mad.lo.s32 	%r79, %r41, %r58, %r4;
	mad.lo.s32 	%r59, %r42, 6, %r3;
	mad.lo.s32 	%r78, %r41, %r59, %r4;
	mad.lo.s32 	%r60, %r42, 7, %r3;
	mad.lo.s32 	%r77, %r41, %r60, %r4;
	mad.lo.s32 	%r76, %r41, %r3, %r4;
$L__BB15_3:
	.pragma "nounroll";
	mul.wide.u32 	%rd7, %r76, 4;
	add.s64 	%rd8, %rd3, %rd7;
	ld.global.f32 	%f1, [%rd8];
	add.s64 	%rd9, %rd2, %rd7;
	ld.global.f32 	%f2, [%rd9];
	mul.f32 	%f3, %f1, %f2;
	add.s64 	%rd10, %rd1, %rd7;
	st.global.f32 	[%rd10], %f3;
	mul.wide.u32 	%rd11, %r83, 4;
	add.s64 	%rd12, %rd3, %rd11;
	ld.global.f32 	%f4, [%rd12];
	add.s64 	%rd13, %rd2, %rd11;
	ld.global.f32 	%f5, [%rd13];
	mul.f32 	%f6, %f4, %f5;
	add.s64 	%rd14, %rd1, %rd11;
	st.global.f32 	[%rd14], %f6;
	mul.wide.u32 	%rd15, %r82, 4;
	add.s64 	%rd16, %rd3, %rd15;
	ld.global.f32 	%f7, [%rd16];
	add.s64 	%rd17, %rd2, %rd15;
	ld.global.f32 	%f8, [%rd17];
	mul.f32 	%f9, %f7, %f8;
	add.s64 	%rd18, %rd1, %rd15;
	st.global.f32 	[%rd18], %f9;
	mul.wide.u32 	%rd19, %r81, 4;
	add.s64 	%rd20, %rd3, %rd19;
	ld.global.f32 	%f10, [%rd20];
	add.s64 	%rd21, %rd2, %rd19;
	ld.global.f32 	%f11, [%rd21];
	mul.f32 	%f12, %f10, %f11;
	add.s64 	%rd22, %rd1, %rd19;
	st.global.f32 	[%rd22], %f12;
	mul.wide.u32 	%rd23, %r80, 4;
	add.s64 	%rd24, %rd3, %rd23;
	ld.global.f32 	%f13, [%rd24];
	add.s64 	%rd25, %rd2, %rd23;
	ld.global.f32 	%f14, [%rd25];
	mul.f32 	%f15, %f13, %f14;
	add.s64 	%rd26, %rd1, %rd23;
	st.global.f32 	[%rd26], %f15;
	mul.wide.u32 	%rd27, %r79, 4;
	add.s64 	%rd28, %rd3, %rd27;
	ld.global.f32 	%f16, [%rd28];
	add.s64 	%rd29, %rd2, %rd27;
	ld.global.f32 	%f17, [%rd29];
	mul.f32 	%f18, %f16, %f17;
	add.s64 	%rd30, %rd1, %rd27;
	st.global.f32 	[%rd30], %f18;
	mul.wide.u32 	%rd31, %r78, 4;
	add.s64 	%rd32, %rd3, %rd31;
	ld.global.f32 	%f19, [%rd32];
	add.s64 	%rd33, %rd2, %rd31;
	ld.global.f32 	%f20, [%rd33];
	mul.f32 	%f21, %f19, %f20;
	add.s64 	%rd34, %rd1, %rd31;
	st.global.f32 	[%rd34], %f21;
	mul.wide.u32 	%rd35, %r77, 4;
	add.s64 	%rd36, %rd3, %rd35;
	ld.global.f32 	%f22, [%rd36];
	add.s64 	%rd37, %rd2, %rd35;
	ld.global.f32 	%f23, [%rd37];
	mul.f32 	%f24, %f22, %f23;
	add.s64 	%rd38, %rd1, %rd35;
	st.global.f32 	[%rd38], %f24;
	add.s32 	%r84, %r84, 8;
	add.s32 	%r83, %r83, %r9;
	add.s32 	%r82, %r82, %r9;
	add.s32 	%r81, %r81, %r9;
	add.s32 	%r80, %r80, %r9;
	add.s32 	%r79, %r79, %r9;
	add.s32 	%r78, %r78, %r9;
	add.s32 	%r77, %r77, %r9;
	add.s32 	%r76, %r76, %r9;
	setp.ne.s32 	%p3, %r84, 0;
	@%p3 bra 	$L__BB15_3;
$L__BB15_4:
	setp.eq.s32 	%p4, %r5, 0;
	@%p4 bra 	$L__BB15_12;
	and.b32  	%r36, %r43, 3;
	setp.lt.u32 	%p5, %r5, 4;
	@%p5 bra 	$L__BB15_7;
	mad.lo.s32 	%r61, %r86, %r42, %r3;
	mad.lo.s32 	%r62, %r61, %r41, %r4;
	mul.wide.u32 	%rd39, %r62, 4;
	add.s64 	%rd40, %rd3, %rd39;
	ld.global.f32 	%f25, [%rd40];
	add.s64 	%rd41, %rd2, %rd39;
	ld.global.f32 	%f26, [%rd41];
	mul.f32 	%f27, %f25, %f26;
	add.s64 	%rd42, %rd1, %rd39;
	st.global.f32 	[%rd42], %f27;
	add.s32 	%r63, %r61, %r42;
	mad.lo.s32 	%r64, %r63, %r41, %r4;
	mul.wide.u32 	%rd43, %r64, 4;
	add.s64 	%rd44, %rd3, %rd43;
	ld.global.f32 	%f28, [%rd44];
	add.s64 	%rd45, %rd2, %rd43;
	ld.global.f32 	%f29, [%rd45];
	mul.f32 	%f30, %f28, %f29;
	add.s64 	%rd46, %rd1, %rd43;
	st.global.f32 	[%rd46], %f30;
	add.s32 	%r65, %r63, %r42;
	mad.lo.s32 	%r66, %r65, %r41, %r4;
	mul.wide.u32 	%rd47, %r66, 4;
	add.s64 	%rd48, %rd3, %rd47;
	ld.global.f32 	%f31, [%rd48];
	add.s64 	%rd49, %rd2, %rd47;
	ld.global.f32 	%f32, [%rd49];
	mul.f32 	%f33, %f31, %f32;
	add.s64 	%rd50, %rd1, %rd47;
	st.global.f32 	[%rd50], %f33;
	add.s32 	%r67, %r65, %r42;
	mad.lo.s32 	%r68, %r67, %r41, %r4;
	mul.wide.u32 	%rd51, %r68, 4;
	add.s64 	%rd52, %rd3, %rd51;
	ld.global.f32 	%f34, [%rd52];
	add.s64 	%rd53, %rd2, %rd51;
	ld.global.f32 	%f35, [%rd53];
	mul.f32 	%f36, %f34, %f35;
	add.s64 	%rd54, %rd1, %rd51;
	st.global.f32 	[%rd54], %f36;
	add.s32 	%r86, %r86, 4;
$L__BB15_7:
	setp.eq.s32 	%p6, %r36, 0;
	@%p6 bra 	$L__BB15_12;
	setp.eq.s32 	%p7, %r36, 1;
	@%p7 bra 	$L__BB15_10;
	mad.lo.s32 	%r69, %r86, %r42, %r3;
	mad.lo.s32 	%r70, %r69, %r41, %r4;
	mul.wide.u32 	%rd55, %r70, 4;
	add.s64 	%rd56, %rd3, %rd55;
	ld.global.f32 	%f37, [%rd56];
	add.s64 	%rd57, %rd2, %rd55;
	ld.global.f32 	%f38, [%rd57];
	mul.f32 	%f39, %f37, %f38;
	add.s64 	%rd58, %rd1, %rd55;
	st.global.f32 	[%rd58], %f39;
	add.s32 	%r71, %r69, %r42;
	mad.lo.s32 	%r72, %r71, %r41, %r4;
	mul.wide.u32 	%rd59, %r72, 4;
	add.s64 	%rd60, %rd3, %rd59;
	ld.global.f32 	%f40, [%rd60];
	add.s64 	%rd61, %rd2, %rd59;
	ld.global.f32 	%f41, [%rd61];
	mul.f32 	%f42, %f40, %f41;
	add.s64 	%rd62, %rd1, %rd59;
	st.global.f32 	[%rd62], %f42;
	add.s32 	%r86, %r86, 2;
$L__BB15_10:
	and.b32  	%r73, %r43, 1;
	setp.eq.b32 	%p8, %r73, 1;
	not.pred 	%p9, %p8;
	@%p9 bra 	$L__BB15_12;
	mad.lo.s32 	%r74, %r86, %r42, %r3;
	mad.lo.s32 	%r75, %r74, %r41, %r4;
	mul.wide.u32 	%rd63, %r75, 4;
	add.s64 	%rd64, %rd3, %rd63;
	ld.global.f32 	%f43, [%rd64];
	add.s64 	%rd65, %rd2, %rd63;
	ld.global.f32 	%f44, [%rd65];
	mul.f32 	%f45, %f43, %f44;
	add.s64 	%rd66, %rd1, %rd63;
	st.global.f32 	[%rd66], %f45;
$L__BB15_12:
	ret;

}
	// .globl	_Z12thetaadvecuwiiifPfS_
.visible .entry _Z12thetaadvecuwiiifPfS_(
	.param .u32 _Z12thetaadvecuwiiifPfS__param_0,
	.param .u32 _Z12thetaadvecuwiiifPfS__param_1,
	.param .u32 _Z12thetaadvecuwiiifPfS__param_2,
	.param .f32 _Z12thetaadvecuwiiifPfS__param_3,
	.param .u64 .ptr .align 1 _Z12thetaadvecuwiiifPfS__param_4,
	.param .u64 .ptr .align 1 _Z12thetaadvecuwiiifPfS__param_5
)
{
	.reg .pred 	%p<40>;
	.reg .b32 	%r<86>;
	.reg .b32 	%f<95>;
	.reg .b64 	%rd<46>;

	ld.param.u32 	%r31, [_Z12thetaadvecuwiiifPfS__param_0];
	ld.param.u32 	%r32, [_Z12thetaadvecuwiiifPfS__param_1];
	ld.param.u32 	%r33, [_Z12thetaadvecuwiiifPfS__param_2];
	ld.param.f32 	%f1, [_Z12thetaadvecuwiiifPfS__param_3];
	ld.param.u64 	%rd3, [_Z12thetaadvecuwiiifPfS__param_4];
	ld.param.u64 	%rd4, [_Z12thetaadvecuwiiifPfS__param_5];
	cvta.to.global.u64 	%rd1, %rd4;
	cvta.to.global.u64 	%rd2, %rd3;
	mov.u32 	%r34, %ctaid.x;
	mov.u32 	%r35, %ntid.x;
	mov.u32 	%r36, %tid.x;
	mad.lo.s32 	%r1, %r34, %r35, %r36;
	mov.u32 	%r37, %ctaid.y;
	mov.u32 	%r38, %ntid.y;
	mul.lo.s32 	%r2, %r37, %r38;
	mov.u32 	%r3, %tid.y;
	add.s32 	%r4, %r2, %r3;
	mad.lo.s32 	%r5, %r4, %r31, %r1;
	setp.lt.s32 	%p1, %r33, 1;
	@%p1 bra 	$L__BB16_9;
	add.s32 	%r6, %r33, -1;
	mul.lo.s32 	%r7, %r32, %r31;
	add.s32 	%r8, %r33, -2;
	and.b32  	%r9, %r33, 3;
	setp.lt.u32 	%p2, %r33, 4;
	mov.b32 	%r85, 0;
	@%p2 bra 	$L__BB16_4;
	and.b32  	%r85, %r33, 2147483644;
	neg.s32 	%r82, %r33;
	add.s32 	%r41, %r3, %r32;
	add.s32 	%r42, %r41, %r2;
	mad.lo.s32 	%r81, %r31, %r42, %r1;
	shl.b32 	%r13, %r7, 2;
	shl.b32 	%r43, %r32, 1;
	add.s32 	%r44, %r4, %r43;
	mad.lo.s32 	%r80, %r31, %r44, %r1;
	mad.lo.s32 	%r45, %r32, 3, %r4;
	mad.lo.s32 	%r79, %r31, %r45, %r1;
	mov.b32 	%r83, 0;
	mov.u32 	%r78, %r5;
$L__BB16_3:
	.pragma "nounroll";
	max.u32 	%r46, %r83, 1;
	add.s32 	%r47, %r46, -1;
	setp.eq.s32 	%p3, %r82, -1;
	add.s32 	%r48, %r83, 1;
	selp.b32 	%r49, %r6, %r48, %p3;
	mul.wide.u32 	%rd5, %r78, 4;
	add.s64 	%rd6, %rd2, %rd5;
	ld.global.f32 	%f2, [%rd6];
	mad.lo.s32 	%r50, %r7, %r47, %r5;
	mul.wide.u32 	%rd7, %r50, 4;
	add.s64 	%rd8, %rd2, %rd7;
	ld.global.f32 	%f3, [%rd8];
	setp.ne.s32 	%p4, %r83, 0;
	selp.f32 	%f4, 0f3F800000, 0f00000000, %p4;
	mul.f32 	%f5, %f3, %f4;
	mad.lo.s32 	%r51, %r7, %r49, %r5;
	mul.wide.u32 	%rd9, %r51, 4;
	add.s64 	%rd10, %rd2, %rd9;
	ld.global.f32 	%f6, [%rd10];
	setp.lt.s32 	%p5, %r83, %r8;
	selp.f32 	%f7, 0f3F800000, 0f00000000, %p5;
	mul.f32 	%f8, %f6, %f7;
	sub.f32 	%f9, %f2, %f5;
	setp.gt.f32 	%p6, %f2, 0f00000000;
	selp.f32 	%f10, 0f3F800000, 0f00000000, %p6;
	sub.f32 	%f11, %f8, %f2;
	setp.lt.f32 	%p7, %f2, 0f00000000;
	selp.f32 	%f12, 0f3F800000, 0f00000000, %p7;
	mul.f32 	%f13, %f11, %f12;
	fma.rn.f32 	%f14, %f9, %f10, %f13;
	div.rn.f32 	%f15, %f14, %f1;
	add.s64 	%rd11, %rd1, %rd5;
	st.global.f32 	[%rd11], %f15;
	setp.eq.s32 	%p8, %r48, %r6;
	add.s32 	%r52, %r83, 2;
	selp.b32 	%r53, %r6, %r52, %p8;
	mul.wide.u32 	%rd12, %r81, 4;
	add.s64 	%rd13, %rd2, %rd12;
	ld.global.f32 	%f16, [%rd13];
	ld.global.f32 	%f17, [%rd6];
	mul.f32 	%f18, %f17, %f4;
	mad.lo.s32 	%r54, %r7, %r53, %r5;
	mul.wide.u32 	%rd14, %r54, 4;
	add.s64 	%rd15, %rd2, %rd14;
	ld.global.f32 	%f19, [%rd15];
	setp.lt.s32 	%p9, %r48, %r8;
	selp.f32 	%f20, 0f3F800000, 0f00000000, %p9;
	mul.f32 	%f21, %f19, %f20;
	sub.f32 	%f22, %f16, %f18;
	setp.gt.f32 	%p10, %f16, 0f00000000;
	selp.f32 	%f23, 0f3F800000, 0f00000000, %p10;
	sub.f32 	%f24, %f21, %f16;
	setp.lt.f32 	%p11, %f16, 0f00000000;
	selp.f32 	%f25, 0f3F800000, 0f00000000, %p11;
	mul.f32 	%f26, %f24, %f25;
	fma.rn.f32 	%f27, %f22, %f23, %f26;
	div.rn.f32 	%f28, %f27, %f1;
	add.s64 	%rd16, %rd1, %rd12;
	st.global.f32 	[%rd16], %f28;
	setp.eq.s32 	%p12, %r52, %r6;
	add.s32 	%r55, %r83, 3;
	selp.b32 	%r56, %r6, %r55, %p12;
	mul.wide.u32 	%rd17, %r80, 4;
	add.s64 	%rd18, %rd2, %rd17;
	ld.global.f32 	%f29, [%rd18];
	ld.global.f32 	%f30, [%rd13];
	mad.lo.s32 	%r57, %r7, %r56, %r5;
	mul.wide.u32 	%rd19, %r57, 4;
	add.s64 	%rd20, %rd2, %rd19;
	ld.global.f32 	%f31, [%rd20];
	setp.lt.s32 	%p13, %r52, %r8;
	selp.f32 	%f32, 0f3F800000, 0f00000000, %p13;
	mul.f32 	%f33, %f31, %f32;
	sub.f32 	%f34, %f29, %f30;
	setp.gt.f32 	%p14, %f29, 0f00000000;
	selp.f32 	%f35, 0f3F800000, 0f00000000, %p14;
	sub.f32 	%f36, %f33, %f29;
	setp.lt.f32 	%p15, %f29, 0f00000000;
	selp.f32 	%f37, 0f3F800000, 0f00000000, %p15;
	mul.f32 	%f38, %f36, %f37;
	fma.rn.f32 	%f39, %f34, %f35, %f38;
	div.rn.f32 	%f40, %f39, %f1;
	add.s64 	%rd21, %rd1, %rd17;
	st.global.f32 	[%rd21], %f40;
	setp.eq.s32 	%p16, %r55, %r6;
	add.s32 	%r83, %r83, 4;
	selp.b32 	%r58, %r6, %r83, %p16;
	mul.wide.u32 	%rd22, %r79, 4;
	add.s64 	%rd23, %rd2, %rd22;
	ld.global.f32 	%f41, [%rd23];
	ld.global.f32 	%f42, [%rd18];
	mad.lo.s32 	%r59, %r7, %r58, %r5;
	mul.wide.u32 	%rd24, %r59, 4;
	add.s64 	%rd25, %rd2, %rd24;
	ld.global.f32 	%f43, [%rd25];
	setp.lt.s32 	%p17, %r55, %r8;
	selp.f32 	%f44, 0f3F800000, 0f00000000, %p17;
	mul.f32 	%f45, %f43, %f44;
	sub.f32 	%f46, %f41, %f42;
	setp.gt.f32 	%p18, %f41, 0f00000000;
	selp.f32 	%f47, 0f3F800000, 0f00000000, %p18;
	sub.f32 	%f48, %f45, %f41;
	setp.lt.f32 	%p19, %f41, 0f00000000;
	selp.f32 	%f49, 0f3F800000, 0f00000000, %p19;
	mul.f32 	%f50, %f48, %f49;
	fma.rn.f32 	%f51, %f46, %f47, %f50;
	div.rn.f32 	%f52, %f51, %f1;
	add.s64 	%rd26, %rd1, %rd22;
	st.global.f32 	[%rd26], %f52;
	add.s32 	%r82, %r82, 4;
	add.s32 	%r81, %r81, %r13;
	add.s32 	%r80, %r80, %r13;
	add.s32 	%r79, %r79, %r13;
	add.s32 	%r78, %r78, %r13;
	setp.ne.s32 	%p20, %r83, %r85;
	@%p20 bra 	$L__BB16_3;
$L__BB16_4:
	setp.eq.s32 	%p21, %r9, 0;
	@%p21 bra 	$L__BB16_9;
	setp.eq.s32 	%p22, %r9, 1;
	@%p22 bra 	$L__BB16_7;
	max.u32 	%r60, %r85, 1;
	add.s32 	%r61, %r60, -1;
	setp.eq.s32 	%p23, %r85, %r6;
	add.s32 	%r62, %r85, 1;
	selp.b32 	%r63, %r6, %r62, %p23;
	mad.lo.s32 	%r64, %r7, %r85, %r5;
	mul.wide.u32 	%rd27, %r64, 4;
	add.s64 	%rd28, %rd2, %rd27;
	ld.global.f32 	%f53, [%rd28];
	mad.lo.s32 	%r65, %r7, %r61, %r5;
	mul.wide.u32 	%rd29, %r65, 4;
	add.s64 	%rd30, %rd2, %rd29;
	ld.global.f32 	%f54, [%rd30];
	setp.gt.u32 	%p24, %r85, 1;
	selp.f32 	%f55, 0f3F800000, 0f00000000, %p24;
	mul.f32 	%f56, %f54, %f55;
	mad.lo.s32 	%r66, %r7, %r63, %r5;
	mul.wide.u32 	%rd31, %r66, 4;
	add.s64 	%rd32, %rd2, %rd31;
	ld.global.f32 	%f57, [%rd32];
	setp.lt.s32 	%p25, %r85, %r8;
	selp.f32 	%f58, 0f3F800000, 0f00000000, %p25;
	mul.f32 	%f59, %f57, %f58;
	sub.f32 	%f60, %f53, %f56;
	setp.gt.f32 	%p26, %f53, 0f00000000;
	selp.f32 	%f61, 0f3F800000, 0f00000000, %p26;
	sub.f32 	%f62, %f59, %f53;
	setp.lt.f32 	%p27, %f53, 0f00000000;
	selp.f32 	%f63, 0f3F800000, 0f00000000, %p27;
	mul.f32 	%f64, %f62, %f63;
	fma.rn.f32 	%f65, %f60, %f61, %f64;
	div.rn.f32 	%f66, %f65, %f1;
	add.s64 	%rd33, %rd1, %rd27;
	st.global.f32 	[%rd33], %f66;
	setp.eq.s32 	%p28, %r62, %r6;
	add.s32 	%r29, %r85, 2;
	selp.b32 	%r67, %r6, %r29, %p28;
	add.s32 	%r68, %r64, %r7;
	mul.wide.u32 	%rd34, %r68, 4;
	add.s64 	%rd35, %rd2, %rd34;
	ld.global.f32 	%f67, [%rd35];
	ld.global.f32 	%f68, [%rd28];
	setp.ne.s32 	%p29, %r85, 0;
	selp.f32 	%f69, 0f3F800000, 0f00000000, %p29;
	mul.f32 	%f70, %f68, %f69;
	mad.lo.s32 	%r69, %r7, %r67, %r5;
	mul.wide.u32 	%rd36, %r69, 4;
	add.s64 	%rd37, %rd2, %rd36;
	ld.global.f32 	%f71, [%rd37];
	setp.lt.s32 	%p30, %r62, %r8;
	selp.f32 	%f72, 0f3F800000, 0f00000000, %p30;
	mul.f32 	%f73, %f71, %f72;
	sub.f32 	%f74, %f67, %f70;
	setp.gt.f32 	%p31, %f67, 0f00000000;
	selp.f32 	%f75, 0f3F800000, 0f00000000, %p31;
	sub.f32 	%f76, %f73, %f67;
	setp.lt.f32 	%p32, %f67, 0f00000000;
	selp.f32 	%f77, 0f3F800000, 0f00000000, %p32;
	mul.f32 	%f78, %f76, %f77;
	fma.rn.f32 	%f79, %f74, %f75, %f78;
	div.rn.f32 	%f80, %f79, %f1;
	add.s64 	%rd38, %rd1, %rd34;
	st.global.f32 	[%rd38], %f80;
	mov.u32 	%r85, %r29;
$L__BB16_7:
	and.b32  	%r70, %r33, 1;
	setp.eq.b32 	%p33, %r70, 1;
	not.pred 	%p34, %p33;
	@%p34 bra 	$L__BB16_9;
	max.u32 	%r71, %r85, 1;
	add.s32 	%r72, %r71, -1;
	setp.eq.s32 	%p35, %r85, %r6;
	add.s32 	%r73, %r85, 1;
	selp.b32 	%r74, %r6, %r73, %p35;
	mad.lo.s32 	%r75, %r7, %r85, %r5;
	mul.wide.u32 	%rd39, %r75, 4;
	add.s64 	%rd40, %rd2, %rd39;
	ld.global.f32 	%f81, [%rd40];
	mad.lo.s32 	%r76, %r7, %r72, %r5;
	mul.wide.u32 	%rd41, %r76, 4;
	add.s64 	%rd42, %rd2, %rd41;
	ld.global.f32 	%f82, [%rd42];
	setp.gt.u32 	%p36, %r85, 1;
	selp.f32 	%f83, 0f3F800000, 0f00000000, %p36;
	mul.f32 	%f84, %f82, %f83;
	mad.lo.s32 	%r77, %r7, %r74, %r5;
	mul.wide.u32 	%rd43, %r77, 4;
	add.s64 	%rd44, %rd2, %rd43;
	ld.global.f32 	%f85, [%rd44];
	setp.lt.s32 	%p37, %r85, %r8;
	selp.f32 	%f86, 0f3F800000, 0f00000000, %p37;
	mul.f32 	%f87, %f85, %f86;
	sub.f32 	%f88, %f81, %f84;
	setp.gt.f32 	%p38, %f81, 0f00000000;
	selp.f32 	%f89, 0f3F800000, 0f00000000, %p38;
	sub.f32 	%f90, %f87, %f81;
	setp.lt.f32 	%p39, %f81, 0f00000000;
	selp.f32 	%f91, 0f3F800000, 0f00000000, %p39;
	mul.f32 	%f92, %f90, %f91;
	fma.rn.f32 	%f93, %f88, %f89, %f92;
	div.rn.f32 	%f94, %f93, %f1;
	add.s64 	%rd45, %rd1, %rd39;
	st.global.f32 	[%rd45], %f94;
$L__BB16_9:
	ret;

}
	// .globl	_Z16thetaadvecupwindiiiffffPfS_S_
.visible .entry _Z16thetaadvecupwindiiiffffPfS_S_(
	.param .u32 _Z16thetaadvecupwindiiiffffPfS_S__param_0,
	.param .u32 _Z16thetaadvecupwindiiiffffPfS_S__param_1,
	.param .u32 _Z16thetaadvecupwindiiiffffPfS_S__param_2,
	.param .f32 _Z16thetaadvecupwindiiiffffPfS_S__param_3,
	.param .f32 _Z16thetaadvecupwindiiiffffPfS_S__param_4,
	.param .f32 _Z16thetaadvecupwindiiiffffPfS_S__param_5,
	.param .f32 _Z16thetaadvecupwindiiiffffPfS_S__param_6,
	.param .u64 .ptr .align 1 _Z16thetaadvecupwindiiiffffPfS_S__param_7,
	.param .u64 .ptr .align 1 _Z16thetaadvecupwindiiiffffPfS_S__param_8,
	.param .u64 .ptr .align 1 _Z16thetaadvecupwindiiiffffPfS_S__param_9
)
{
	.reg .pred 	%p<20>;
	.reg .b32 	%r<76>;
	.reg .b32 	%f<87>;
	.reg .b64 	%rd<52>;

	ld.param.u32 	%r34, [_Z16thetaadvecupwindiiiffffPfS_S__param_0];
	ld.param.u32 	%r35, [_Z16thetaadvecupwindiiiffffPfS_S__param_1];
	ld.param.u32 	%r36, [_Z16thetaadvecupwindiiiffffPfS_S__param_2];
	ld.param.f32 	%f27, [_Z16thetaadvecupwindiiiffffPfS_S__param_3];
	ld.param.u64 	%rd6, [_Z16thetaadvecupwindiiiffffPfS_S__param_7];
	ld.param.u64 	%rd7, [_Z16thetaadvecupwindiiiffffPfS_S__param_8];
	ld.param.u64 	%rd8, [_Z16thetaadvecupwindiiiffffPfS_S__param_9];
	cvta.to.global.u64 	%rd1, %rd8;
	cvta.to.global.u64 	%rd2, %rd7;
	cvta.to.global.u64 	%rd3, %rd6;
	mov.u32 	%r37, %ctaid.x;
	mov.u32 	%r38, %ntid.x;
	mov.u32 	%r39, %tid.x;
	mad.lo.s32 	%r1, %r37, %r38, %r39;
	mov.u32 	%r40, %ctaid.y;
	mov.u32 	%r41, %ntid.y;
	mul.lo.s32 	%r2, %r40, %r41;
	mov.u32 	%r3, %tid.y;
	add.s32 	%r4, %r2, %r3;
	mad.lo.s32 	%r5, %r4, %r34, %r1;
	bar.sync 	0;
	setp.lt.s32 	%p1, %r36, 1;
	@%p1 bra 	$L__BB17_31;
	add.s32 	%r6, %r36, -1;
	mul.lo.s32 	%r7, %r35, %r34;
	add.f32 	%f1, %f27, %f27;
	setp.eq.s32 	%p2, %r6, 0;
	mov.b32 	%r31, 0;
	@%p2 bra 	$L__BB17_20;
	and.b32  	%r31, %r36, 2147483646;
	neg.s32 	%r73, %r31;
	neg.s32 	%r70, %r36;
	add.s32 	%r46, %r3, %r35;
	add.s32 	%r47, %r46, %r2;
	mad.lo.s32 	%r69, %r34, %r47, %r1;
	shl.b32 	%r12, %r7, 1;
	shl.b32 	%r48, %r35, 1;
	add.s32 	%r49, %r4, %r48;
	mad.lo.s32 	%r68, %r34, %r49, %r1;
	mov.b32 	%r74, 0;
	mov.b32 	%r72, 1;
	mov.b32 	%r71, -1;
	mov.u32 	%r67, %r5;
$L__BB17_3:
	min.u32 	%r50, %r74, 1;
	not.b32 	%r51, %r50;
	add.s32 	%r22, %r51, %r72;
	mul.wide.u32 	%rd9, %r67, 4;
	add.s64 	%rd4, %rd3, %rd9;
	ld.global.f32 	%f28, [%rd4];
	add.s64 	%rd5, %rd2, %rd9;
	ld.global.f32 	%f29, [%rd5];
	mul.f32 	%f2, %f28, %f29;
	setp.leu.f32 	%p3, %f2, 0f00000000;
	@%p3 bra 	$L__BB17_7;
	setp.eq.s32 	%p7, %r71, -1;
	mov.f32 	%f79, 0f00000000;
	@%p7 bra 	$L__BB17_6;
	mad.lo.s32 	%r55, %r7, %r22, %r5;
	mul.wide.u32 	%rd19, %r55, 4;
	add.s64 	%rd20, %rd3, %rd19;
	ld.global.f32 	%f42, [%rd20];
	add.s64 	%rd21, %rd2, %rd19;
	ld.global.f32 	%f43, [%rd21];
	mul.f32 	%f79, %f42, %f43;
$L__BB17_6:
	sub.f32 	%f44, %f2, %f79;
	div.rn.f32 	%f81, %f44, %f27;
	bra.uni 	$L__BB17_12;
$L__BB17_7:
	setp.geu.f32 	%p4, %f2, 0f00000000;
	@%p4 bra 	$L__BB17_11;
	setp.eq.s32 	%p6, %r70, -1;
	mov.f32 	%f80, 0f00000000;
	@%p6 bra 	$L__BB17_10;
	mul.wide.u32 	%rd16, %r69, 4;
	add.s64 	%rd17, %rd3, %rd16;
	ld.global.f32 	%f38, [%rd17];
	add.s64 	%rd18, %rd2, %rd16;
	ld.global.f32 	%f39, [%rd18];
	mul.f32 	%f80, %f38, %f39;
$L__BB17_10:
	sub.f32 	%f40, %f80, %f2;
	div.rn.f32 	%f81, %f40, %f27;
	bra.uni 	$L__BB17_12;
$L__BB17_11:
	mad.lo.s32 	%r52, %r7, %r22, %r5;
	mul.wide.u32 	%rd10, %r52, 4;
	add.s64 	%rd11, %rd3, %rd10;
	ld.global.f32 	%f30, [%rd11];
	add.s64 	%rd12, %rd2, %rd10;
	ld.global.f32 	%f31, [%rd12];
	mul.f32 	%f32, %f30, %f31;
	setp.eq.s32 	%p5, %r70, -1;
	selp.b32 	%r53, %r6, %r72, %p5;
	mad.lo.s32 	%r54, %r7, %r53, %r5;
	mul.wide.u32 	%rd13, %r54, 4;
	add.s64 	%rd14, %rd3, %rd13;
	ld.global.f32 	%f33, [%rd14];
	add.s64 	%rd15, %rd2, %rd13;
	ld.global.f32 	%f34, [%rd15];
	mul.f32 	%f35, %f33, %f34;
	sub.f32 	%f36, %f35, %f32;
	div.rn.f32 	%f81, %f36, %f1;
$L__BB17_12:
	mul.wide.u32 	%rd22, %r67, 4;
	add.s64 	%rd23, %rd1, %rd22;
	st.global.f32 	[%rd23], %f81;
	mul.wide.u32 	%rd24, %r69, 4;
	add.s64 	%rd25, %rd3, %rd24;
	ld.global.f32 	%f45, [%rd25];
	add.s64 	%rd26, %rd2, %rd24;
	ld.global.f32 	%f46, [%rd26];
	mul.f32 	%f11, %f45, %f46;
	setp.gt.f32 	%p8, %f11, 0f00000000;
	@%p8 bra 	$L__BB17_18;
	setp.lt.f32 	%p9, %f11, 0f00000000;
	@%p9 bra 	$L__BB17_15;
	ld.global.f32 	%f47, [%rd4];
	ld.global.f32 	%f48, [%rd5];
	mul.f32 	%f49, %f47, %f48;
	add.s32 	%r56, %r72, 1;
	setp.eq.s32 	%p10, %r70, -2;
	selp.b32 	%r57, %r6, %r56, %p10;
	mad.lo.s32 	%r58, %r7, %r57, %r5;
	mul.wide.u32 	%rd27, %r58, 4;
	add.s64 	%rd28, %rd3, %rd27;
	ld.global.f32 	%f50, [%rd28];
	add.s64 	%rd29, %rd2, %rd27;
	ld.global.f32 	%f51, [%rd29];
	mul.f32 	%f52, %f50, %f51;
	sub.f32 	%f53, %f52, %f49;
	div.rn.f32 	%f83, %f53, %f1;
	bra.uni 	$L__BB17_19;
$L__BB17_15:
	setp.eq.s32 	%p11, %r70, -2;
	mov.f32 	%f82, 0f00000000;
	@%p11 bra 	$L__BB17_17;
	mul.wide.u32 	%rd30, %r68, 4;
	add.s64 	%rd31, %rd3, %rd30;
	ld.global.f32 	%f55, [%rd31];
	add.s64 	%rd32, %rd2, %rd30;
	ld.global.f32 	%f56, [%rd32];
	mul.f32 	%f82, %f55, %f56;
$L__BB17_17:
	sub.f32 	%f57, %f82, %f11;
	div.rn.f32 	%f83, %f57, %f27;
	bra.uni 	$L__BB17_19;
$L__BB17_18:
	ld.global.f32 	%f58, [%rd4];
	ld.global.f32 	%f59, [%rd5];
	mul.f32 	%f60, %f58, %f59;
	sub.f32 	%f61, %f11, %f60;
	div.rn.f32 	%f83, %f61, %f27;
$L__BB17_19:
	add.s64 	%rd34, %rd1, %rd24;
	st.global.f32 	[%rd34], %f83;
	add.s32 	%r73, %r73, 2;
	add.s32 	%r72, %r72, 2;
	add.s32 	%r71, %r71, -2;
	add.s32 	%r70, %r70, 2;
	add.s32 	%r69, %r69, %r12;
	add.s32 	%r68, %r68, %r12;
	add.s32 	%r67, %r67, %r12;
	add.s32 	%r74, %r74, 2;
	setp.ne.s32 	%p12, %r73, 0;
	@%p12 bra 	$L__BB17_3;
$L__BB17_20:
	and.b32  	%r59, %r36, 1;
	setp.eq.b32 	%p13, %r59, 1;
	not.pred 	%p14, %p13;
	@%p14 bra 	$L__BB17_31;
	max.u32 	%r60, %r31, 1;
	add.s32 	%r32, %r60, -1;
	mad.lo.s32 	%r33, %r7, %r31, %r5;
	mul.wide.u32 	%rd35, %r33, 4;
	add.s64 	%rd36, %rd3, %rd35;
	ld.global.f32 	%f62, [%rd36];
	add.s64 	%rd37, %rd2, %rd35;
	ld.global.f32 	%f63, [%rd37];
	mul.f32 	%f18, %f62, %f63;
	setp.gt.f32 	%p15, %f18, 0f00000000;
	@%p15 bra 	$L__BB17_27;
	setp.lt.f32 	%p16, %f18, 0f00000000;
	@%p16 bra 	$L__BB17_24;
	mad.lo.s32 	%r61, %r7, %r32, %r5;
	mul.wide.u32 	%rd38, %r61, 4;
	add.s64 	%rd39, %rd3, %rd38;
	ld.global.f32 	%f64, [%rd39];
	add.s64 	%rd40, %rd2, %rd38;
	ld.global.f32 	%f65, [%rd40];
	mul.f32 	%f66, %f64, %f65;
	add.s32 	%r62, %r31, 1;
	setp.eq.s32 	%p17, %r31, %r6;
	selp.b32 	%r63, %r6, %r62, %p17;
	mad.lo.s32 	%r64, %r7, %r63, %r5;
	mul.wide.u32 	%rd41, %r64, 4;
	add.s64 	%rd42, %rd3, %rd41;
	ld.global.f32 	%f67, [%rd42];
	add.s64 	%rd43, %rd2, %rd41;
	ld.global.f32 	%f68, [%rd43];
	mul.f32 	%f69, %f67, %f68;
	sub.f32 	%f70, %f69, %f66;
	div.rn.f32 	%f86, %f70, %f1;
	bra.uni 	$L__BB17_30;
$L__BB17_24:
	setp.eq.s32 	%p18, %r31, %r6;
	mov.f32 	%f84, 0f00000000;
	@%p18 bra 	$L__BB17_26;
	add.s32 	%r65, %r33, %r7;
	mul.wide.u32 	%rd44, %r65, 4;
	add.s64 	%rd45, %rd3, %rd44;
	ld.global.f32 	%f72, [%rd45];
	add.s64 	%rd46, %rd2, %rd44;
	ld.global.f32 	%f73, [%rd46];
	mul.f32 	%f84, %f72, %f73;
$L__BB17_26:
	sub.f32 	%f74, %f84, %f18;
	div.rn.f32 	%f86, %f74, %f27;
	bra.uni 	$L__BB17_30;
$L__BB17_27:
	setp.eq.s32 	%p19, %r31, 0;
	mov.f32 	%f85, 0f00000000;
	@%p19 bra 	$L__BB17_29;
	mad.lo.s32 	%r66, %r7, %r32, %r5;
	mul.wide.u32 	%rd47, %r66, 4;
	add.s64 	%rd48, %rd3, %rd47;
	ld.global.f32 	%f76, [%rd48];
	add.s64 	%rd49, %rd2, %rd47;
	ld.global.f32 	%f77, [%rd49];
	mul.f32 	%f85, %f76, %f77;
$L__BB17_29:
	sub.f32 	%f78, %f18, %f85;
	div.rn.f32 	%f86, %f78, %f27;
$L__BB17_30:
	add.s64 	%rd51, %rd1, %rd35;
	st.global.f32 	[%rd51], %f86;
$L__BB17_31:
	ret;

}
	// .globl	_Z17thetaadvecupwind2iiiffffPfS_S_
.visible .entry _Z17thetaadvecupwind2iiiffffPfS_S_(
	.param .u32 _Z17thetaadvecupwind2iiiffffPfS_S__param_0,
	.param .u32 _Z17thetaadvecupwind2iiiffffPfS_S__param_1,
	.param .u32 _Z17thetaadvecupwind2iiiffffPfS_S__param_2,
	.param .f32 _Z17thetaadvecupwind2iiiffffPfS_S__param_3,
	.param .f32 _Z17thetaadvecupwind2iiiffffPfS_S__param_4,
	.param .f32 _Z17thetaadvecupwind2iiiffffPfS_S__param_5,
	.param .f32 _Z17thetaadvecupwind2iiiffffPfS_S__param_6,
	.param .u64 .ptr .align 1 _Z17thetaadvecupwind2iiiffffPfS_S__param_7,
	.param .u64 .ptr .align 1 _Z17thetaadvecupwind2iiiffffPfS_S__param_8,
	.param .u64 .ptr .align 1 _Z17thetaadvecupwind2iiiffffPfS_S__param_9
)
{
	.reg .pred 	%p<20>;
	.reg .b32 	%r<76>;
	.reg .b32 	%f<87>;
	.reg .b64 	%rd<52>;

	ld.param.u32 	%r34, [_Z17thetaadvecupwind2iiiffffPfS_S__param_0];
	ld.param.u32 	%r35, [_Z17thetaadvecupwind2iiiffffPfS_S__param_1];
	ld.param.u32 	%r36, [_Z17thetaadvecupwind2iiiffffPfS_S__param_2];
	ld.param.f32 	%f27, [_Z17thetaadvecupwind2iiiffffPfS_S__param_3];
	ld.param.u64 	%rd6, [_Z17thetaadvecupwind2iiiffffPfS_S__param_7];
	ld.param.u64 	%rd7, [_Z17thetaadvecupwind2iiiffffPfS_S__param_8];
	ld.param.u64 	%rd8, [_Z17thetaadvecupwind2iiiffffPfS_S__param_9];
	cvta.to.global.u64 	%rd1, %rd8;
	cvta.to.global.u64 	%rd2, %rd7;
	cvta.to.global.u64 	%rd3, %rd6;
	mov.u32 	%r37, %ctaid.x;
	mov.u32 	%r38, %ntid.x;
	mov.u32 	%r39, %tid.x;
	mad.lo.s32 	%r1, %r37, %r38, %r39;
	mov.u32 	%r40, %ctaid.y;
	mov.u32 	%r41, %ntid.y;
	mul.lo.s32 	%r2, %r40, %r41;
	mov.u32 	%r3, %tid.y;
	add.s32 	%r4, %r2, %r3;
	mad.lo.s32 	%r5, %r4, %r34, %r1;
	bar.sync 	0;
	setp.lt.s32 	%p1, %r36, 1;
	@%p1 bra 	$L__BB18_31;
	add.s32 	%r6, %r36, -1;
	mul.lo.s32 	%r7, %r35, %r34;
	add.f32 	%f1, %f27, %f27;
	setp.eq.s32 	%p2, %r6, 0;
	mov.b32 	%r31, 0;
	@%p2 bra 	$L__BB18_20;
	and.b32  	%r31, %r36, 2147483646;
	neg.s32 	%r73, %r31;
	neg.s32 	%r70, %r36;
	add.s32 	%r46, %r3, %r35;
	add.s32 	%r47, %r46, %r2;
	mad.lo.s32 	%r69, %r34, %r47, %r1;
	shl.b32 	%r12, %r7, 1;
	shl.b32 	%r48, %r35, 1;
	add.s32 	%r49, %r4, %r48;
	mad.lo.s32 	%r68, %r34, %r49, %r1;
	mov.b32 	%r74, 0;
	mov.b32 	%r72, 1;
	mov.b32 	%r71, -1;
	mov.u32 	%r67, %r5;
$L__BB18_3:
	min.u32 	%r50, %r74, 1;
	not.b32 	%r51, %r50;
	add.s32 	%r22, %r51, %r72;
	mul.wide.u32 	%rd9, %r67, 4;
	add.s64 	%rd4, %rd3, %rd9;
	ld.global.f32 	%f28, [%rd4];
	add.s64 	%rd5, %rd2, %rd9;
	ld.global.f32 	%f29, [%rd5];
	mul.f32 	%f2, %f28, %f29;
	setp.leu.f32 	%p3, %f2, 0f00000000;
	@%p3 bra 	$L__BB18_7;
	setp.eq.s32 	%p7, %r71, -1;
	mov.f32 	%f79, 0f00000000;
	@%p7 bra 	$L__BB18_6;
	mad.lo.s32 	%r55, %r7, %r22, %r5;
	mul.wide.u32 	%rd19, %r55, 4;
	add.s64 	%rd20, %rd3, %rd19;
	ld.global.f32 	%f42, [%rd20];
	add.s64 	%rd21, %rd2, %rd19;
	ld.global.f32 	%f43, [%rd21];
	mul.f32 	%f79, %f42, %f43;
$L__BB18_6:
	sub.f32 	%f44, %f2, %f79;
	div.rn.f32 	%f81, %f44, %f27;
	bra.uni 	$L__BB18_12;
$L__BB18_7:
	setp.geu.f32 	%p4, %f2, 0f00000000;
	@%p4 bra 	$L__BB18_11;
	setp.eq.s32 	%p6, %r70, -1;
	mov.f32 	%f80, 0f00000000;
	@%p6 bra 	$L__BB18_10;
	mul.wide.u32 	%rd16, %r69, 4;
	add.s64 	%rd17, %rd3, %rd16;
	ld.global.f32 	%f38, [%rd17];
	add.s64 	%rd18, %rd2, %rd16;
	ld.global.f32 	%f39, [%rd18];
	mul.f32 	%f80, %f38, %f39;
$L__BB18_10:
	sub.f32 	%f40, %f80, %f2;
	div.rn.f32 	%f81, %f40, %f27;
	bra.uni 	$L__BB18_12;
$L__BB18_11:
	mad.lo.s32 	%r52, %r7, %r22, %r5;
	mul.wide.u32 	%rd10, %r52, 4;
	add.s64 	%rd11, %rd3, %rd10;
	ld.global.f32 	%f30, [%rd11];
	add.s64 	%rd12, %rd2, %rd10;
	ld.global.f32 	%f31, [%rd12];
	mul.f32 	%f32, %f30, %f31;
	setp.eq.s32 	%p5, %r70, -1;
	selp.b32 	%r53, %r6, %r72, %p5;
	mad.lo.s32 	%r54, %r7, %r53, %r5;
	mul.wide.u32 	%rd13, %r54, 4;
	add.s64 	%rd14, %rd3, %rd13;
	ld.global.f32 	%f33, [%rd14];
	add.s64 	%rd15, %rd2, %rd13;
	ld.global.f32 	%f34, [%rd15];
	mul.f32 	%f35, %f33, %f34;
	sub.f32 	%f36, %f35, %f32;
	div.rn.f32 	%f81, %f36, %f1;
$L__BB18_12:
	mul.wide.u32 	%rd22, %r67, 4;
	add.s64 	%rd23, %rd1, %rd22;
	st.global.f32 	[%rd23], %f81;
	mul.wide.u32 	%rd24, %r69, 4;
	add.s64 	%rd25, %rd3, %rd24;
	ld.global.f32 	%f45, [%rd25];
	add.s64 	%rd26, %rd2, %rd24;
	ld.global.f32 	%f46, [%rd26];
	mul.f32 	%f11, %f45, %f46;
	setp.gt.f32 	%p8, %f11, 0f00000000;
	@%p8 bra 	$L__BB18_18;
	setp.lt.f32 	%p9, %f11, 0f00000000;
	@%p9 bra 	$L__BB18_15;
	ld.global.f32 	%f47, [%rd4];
	ld.global.f32 	%f48, [%rd5];
	mul.f32 	%f49, %f47, %f48;
	add.s32 	%r56, %r72, 1;
	setp.eq.s32 	%p10, %r70, -2;
	selp.b32 	%r57, %r6, %r56, %p10;
	mad.lo.s32 	%r58, %r7, %r57, %r5;
	mul.wide.u32 	%rd27, %r58, 4;
	add.s64 	%rd28, %rd3, %rd27;
	ld.global.f32 	%f50, [%rd28];
	add.s64 	%rd29, %rd2, %rd27;
	ld.global.f32 	%f51, [%rd29];
	mul.f32 	%f52, %f50, %f51;
	sub.f32 	%f53, %f52, %f49;
	div.rn.f32 	%f83, %f53, %f1;
	bra.uni 	$L__BB18_19;
$L__BB18_15:
	setp.eq.s32 	%p11, %r70, -2;
	mov.f32 	%f82, 0f00000000;
	@%p11 bra 	$L__BB18_17;
	mul.wide.u32 	%rd30, %r68, 4;
	add.s64 	%rd31, %rd3, %rd30;
	ld.global.f32 	%f55, [%rd31];
	add.s64 	%rd32, %rd2, %rd30;
	ld.global.f32 	%f56, [%rd32];
	mul.f32 	%f82, %f55, %f56;
$L__BB18_17:
	sub.f32 	%f57, %f82, %f11;
	div.rn.f32 	%f83, %f57, %f27;
	bra.uni 	$L__BB18_19;
$L__BB18_18:
	ld.global.f32 	%f58, [%rd4];
	ld.global.f32 	%f59, [%rd5];
	mul.f32 	%f60, %f58, %f59;
	sub.f32 	%f61, %f11, %f60;
	div.rn.f32 	%f83, %f61, %f27;
$L__BB18_19:
	add.s64 	%rd34, %rd1, %rd24;
	st.global.f32 	[%rd34], %f83;
	add.s32 	%r73, %r73, 2;
	add.s32 	%r72, %r72, 2;
	add.s32 	%r71, %r71, -2;
	add.s32 	%r70, %r70, 2;
	add.s32 	%r69, %r69, %r12;
	add.s32 	%r68, %r68, %r12;
	add.s32 	%r67, %r67, %r12;
	add.s32 	%r74, %r74, 2;
	setp.ne.s32 	%p12, %r73, 0;
	@%p12 bra 	$L__BB18_3;
$L__BB18_20:
	and.b32  	%r59, %r36, 1;
	setp.eq.b32 	%p13, %r59, 1;
	not.pred 	%p14, %p13;
	@%p14 bra 	$L__BB18_31;
	max.u32 	%r60, %r31, 1;
	add.s32 	%r32, %r60, -1;
	mad.lo.s32 	%r33, %r7, %r31, %r5;
	mul.wide.u32 	%rd35, %r33, 4;
	add.s64 	%rd36, %rd3, %rd35;
	ld.global.f32 	%f62, [%rd36];
	add.s64 	%rd37, %rd2, %rd35;
	ld.global.f32 	%f63, [%rd37];
	mul.f32 	%f18, %f62, %f63;
	setp.gt.f32 	%p15, %f18, 0f00000000;
	@%p15 bra 	$L__BB18_27;
	setp.lt.f32 	%p16, %f18, 0f00000000;
	@%p16 bra 	$L__BB18_24;
	mad.lo.s32 	%r61, %r7, %r32, %r5;
	mul.wide.u32 	%rd38, %r61, 4;
	add.s64 	%rd39, %rd3, %rd38;
	ld.global.f32 	%f64, [%rd39];
	add.s64 	%rd40, %rd2, %rd38;
	ld.global.f32 	%f65, [%rd40];
	mul.f32 	%f66, %f64, %f65;
	add.s32 	%r62, %r31, 1;
	setp.eq.s32 	%p17, %r31, %r6;
	selp.b32 	%r63, %r6, %r62, %p17;
	mad.lo.s32 	%r64, %r7, %r63, %r5;
	mul.wide.u32 	%rd41, %r64, 4;
	add.s64 	%rd42, %rd3, %rd41;
	ld.global.f32 	%f67, [%rd42];
	add.s64 	%rd43, %rd2, %rd41;
	ld.global.f32 	%f68, [%rd43];
	mul.f32 	%f69, %f67, %f68;
	sub.f32 	%f70, %f69, %f66;
	div.rn.f32 	%f86, %f70, %f1;
	bra.uni 	$L__BB18_30;
$L__BB18_24:
	setp.eq.s32 	%p18, %r31, %r6;
	mov.f32 	%f84, 0f00000000;
	@%p18 bra 	$L__BB18_26;
	add.s32 	%r65, %r33, %r7;
	mul.wide.u32 	%rd44, %r65, 4;
	add.s64 	%rd45, %rd3, %rd44;
	ld.global.f32 	%f72, [%rd45];
	add.s64 	%rd46, %rd2, %rd44;
	ld.global.f32 	%f73, [%rd46];
	mul.f32 	%f84, %f72, %f73;
$L__BB18_26:
	sub.f32 	%f74, %f84, %f18;
	div.rn.f32 	%f86, %f74, %f27;
	bra.uni 	$L__BB18_30;
$L__BB18_27:
	setp.eq.s32 	%p19, %r31, 0;
	mov.f32 	%f85, 0f00000000;
	@%p19 bra 	$L__BB18_29;
	mad.lo.s32 	%r66, %r7, %r32, %r5;
	mul.wide.u32 	%rd47, %r66, 4;
	add.s64 	%rd48, %rd3, %rd47;
	ld.global.f32 	%f76, [%rd48];
	add.s64 	%rd49, %rd2, %rd47;
	ld.global.f32 	%f77, [%rd49];
	mul.f32 	%f85, %f76, %f77;
$L__BB18_29:
	sub.f32 	%f78, %f18, %f85;
	div.rn.f32 	%f86, %f78, %f27;
$L__BB18_30:
	add.s64 	%rd51, %rd1, %rd35;
	st.global.f32 	[%rd51], %f86;
$L__BB18_31:
	ret;

}
	// .globl	_Z11eulerupwindiiiffffPfS_S_S_
.visible .entry _Z11eulerupwindiiiffffPfS_S_S_(
	.param .u32 _Z11eulerupwindiiiffffPfS_S_S__param_0,
	.param .u32 _Z11eulerupwindiiiffffPfS_S_S__param_1,
	.param .u32 _Z11eulerupwindiiiffffPfS_S_S__param_2,
	.param .f32 _Z11eulerupwindiiiffffPfS_S_S__param_3,
	.param .f32 _Z11eulerupwindiiiffffPfS_S_S__param_4,
	.param .f32 _Z11eulerupwindiiiffffPfS_S_S__param_5,
	.param .f32 _Z11eulerupwindiiiffffPfS_S_S__param_6,
	.param .u64 .ptr .align 1 _Z11eulerupwindiiiffffPfS_S_S__param_7,
	.param .u64 .ptr .align 1 _Z11eulerupwindiiiffffPfS_S_S__param_8,
	.param .u64 .ptr .align 1 _Z11eulerupwindiiiffffPfS_S_S__param_9,
	.param .u64 .ptr .align 1 _Z11eulerupwindiiiffffPfS_S_S__param_10
)
{
	.reg .pred 	%p<10>;
	.reg .b32 	%r<89>;
	.reg .b32 	%f<122>;
	.reg .b64 	%rd<84>;

	ld.param.u32 	%r40, [_Z11eulerupwindiiiffffPfS_S_S__param_0];
	ld.param.u32 	%r41, [_Z11eulerupwindiiiffffPfS_S_S__param_1];
	ld.param.u32 	%r42, [_Z11eulerupwindiiiffffPfS_S_S__param_2];
	ld.param.f32 	%f1, [_Z11eulerupwindiiiffffPfS_S_S__param_5];
	ld.param.u64 	%rd5, [_Z11eulerupwindiiiffffPfS_S_S__param_7];
	ld.param.u64 	%rd6, [_Z11eulerupwindiiiffffPfS_S_S__param_8];
	ld.param.u64 	%rd7, [_Z11eulerupwindiiiffffPfS_S_S__param_9];
	ld.param.u64 	%rd8, [_Z11eulerupwindiiiffffPfS_S_S__param_10];
	cvta.to.global.u64 	%rd1, %rd8;
	cvta.to.global.u64 	%rd2, %rd7;
	cvta.to.global.u64 	%rd3, %rd6;
	cvta.to.global.u64 	%rd4, %rd5;
	mov.u32 	%r43, %ctaid.y;
	mov.u32 	%r44, %ntid.y;
	mul.lo.s32 	%r1, %r43, %r44;
	mov.u32 	%r2, %tid.y;
	add.s32 	%r3, %r1, %r2;
	setp.lt.s32 	%p1, %r42, 1;
	@%p1 bra 	$L__BB19_12;
	mov.u32 	%r46, %tid.x;
	mov.u32 	%r47, %ntid.x;
	mov.u32 	%r48, %ctaid.x;
	mad.lo.s32 	%r4, %r48, %r47, %r46;
	setp.lt.u32 	%p2, %r42, 8;
	mov.b32 	%r87, 0;
	@%p2 bra 	$L__BB19_4;
	and.b32  	%r49, %r42, 2147483640;
	neg.s32 	%r85, %r49;
	add.s32 	%r50, %r2, %r41;
	add.s32 	%r51, %r50, %r1;
	mad.lo.s32 	%r84, %r40, %r51, %r4;
	shl.b32 	%r52, %r41, 1;
	add.s32 	%r53, %r3, %r52;
	mad.lo.s32 	%r83, %r40, %r53, %r4;
	mad.lo.s32 	%r54, %r41, 3, %r3;
	mad.lo.s32 	%r82, %r40, %r54, %r4;
	shl.b32 	%r55, %r41, 2;
	add.s32 	%r56, %r3, %r55;
	mad.lo.s32 	%r81, %r40, %r56, %r4;
	mad.lo.s32 	%r57, %r41, 5, %r3;
	mad.lo.s32 	%r80, %r40, %r57, %r4;
	mad.lo.s32 	%r58, %r41, 6, %r3;
	mad.lo.s32 	%r79, %r40, %r58, %r4;
	mad.lo.s32 	%r59, %r41, 7, %r3;
	mad.lo.s32 	%r78, %r40, %r59, %r4;
	mad.lo.s32 	%r77, %r40, %r3, %r4;
$L__BB19_3:
	.pragma "nounroll";
	and.b32  	%r87, %r42, 2147483640;
	mul.wide.u32 	%rd9, %r77, 4;
	add.s64 	%rd10, %rd4, %rd9;
	ld.global.f32 	%f2, [%rd10];
	add.s64 	%rd11, %rd3, %rd9;
	ld.global.f32 	%f3, [%rd11];
	add.s64 	%rd12, %rd2, %rd9;
	ld.global.f32 	%f4, [%rd12];
	add.f32 	%f5, %f3, %f4;
	add.s64 	%rd13, %rd1, %rd9;
	ld.global.f32 	%f6, [%rd13];
	add.f32 	%f7, %f5, %f6;
	mul.f32 	%f8, %f1, %f7;
	sub.f32 	%f9, %f2, %f8;
	st.global.f32 	[%rd10], %f9;
	mul.wide.u32 	%rd14, %r84, 4;
	add.s64 	%rd15, %rd4, %rd14;
	ld.global.f32 	%f10, [%rd15];
	add.s64 	%rd16, %rd3, %rd14;
	ld.global.f32 	%f11, [%rd16];
	add.s64 	%rd17, %rd2, %rd14;
	ld.global.f32 	%f12, [%rd17];
	add.f32 	%f13, %f11, %f12;
	add.s64 	%rd18, %rd1, %rd14;
	ld.global.f32 	%f14, [%rd18];
	add.f32 	%f15, %f13, %f14;
	mul.f32 	%f16, %f1, %f15;
	sub.f32 	%f17, %f10, %f16;
	st.global.f32 	[%rd15], %f17;
	mul.wide.u32 	%rd19, %r83, 4;
	add.s64 	%rd20, %rd4, %rd19;
	ld.global.f32 	%f18, [%rd20];
	add.s64 	%rd21, %rd3, %rd19;
	ld.global.f32 	%f19, [%rd21];
	add.s64 	%rd22, %rd2, %rd19;
	ld.global.f32 	%f20, [%rd22];
	add.f32 	%f21, %f19, %f20;
	add.s64 	%rd23, %rd1, %rd19;
	ld.global.f32 	%f22, [%rd23];
	add.f32 	%f23, %f21, %f22;
	mul.f32 	%f24, %f1, %f23;
	sub.f32 	%f25, %f18, %f24;
	st.global.f32 	[%rd20], %f25;
	mul.wide.u32 	%rd24, %r82, 4;
	add.s64 	%rd25, %rd4, %rd24;
	ld.global.f32 	%f26, [%rd25];
	add.s64 	%rd26, %rd3, %rd24;
	ld.global.f32 	%f27, [%rd26];
	add.s64 	%rd27, %rd2, %rd24;
	ld.global.f32 	%f28, [%rd27];
	add.f32 	%f29, %f27, %f28;
	add.s64 	%rd28, %rd1, %rd24;
	ld.global.f32 	%f30, [%rd28];
	add.f32 	%f31, %f29, %f30;
	mul.f32 	%f32, %f1, %f31;
	sub.f32 	%f33, %f26, %f32;
	st.global.f32 	[%rd25], %f33;
	mul.wide.u32 	%rd29, %r81, 4;
	add.s64 	%rd30, %rd4, %rd29;
	ld.global.f32 	%f34, [%rd30];
	add.s64 	%rd31, %rd3, %rd29;
	ld.global.f32 	%f35, [%rd31];
	add.s64 	%rd32, %rd2, %rd29;
	ld.global.f32 	%f36, [%rd32];
	add.f32 	%f37, %f35, %f36;
	add.s64 	%rd33, %rd1, %rd29;
	ld.global.f32 	%f38, [%rd33];
	add.f32 	%f39, %f37, %f38;
	mul.f32 	%f40, %f1, %f39;
	sub.f32 	%f41, %f34, %f40;
	st.global.f32 	[%rd30], %f41;
	mul.wide.u32 	%rd34, %r80, 4;
	add.s64 	%rd35, %rd4, %rd34;
	ld.global.f32 	%f42, [%rd35];
	add.s64 	%rd36, %rd3, %rd34;
	ld.global.f32 	%f43, [%rd36];
	add.s64 	%rd37, %rd2, %rd34;
	ld.global.f32 	%f44, [%rd37];
	add.f32 	%f45, %f43, %f44;
	add.s64 	%rd38, %rd1, %rd34;
	ld.global.f32 	%f46, [%rd38];
	add.f32 	%f47, %f45, %f46;
	mul.f32 	%f48, %f1, %f47;
	sub.f32 	%f49, %f42, %f48;
	st.global.f32 	[%rd35], %f49;
	mul.wide.u32 	%rd39, %r79, 4;
	add.s64 	%rd40, %rd4, %rd39;
	ld.global.f32 	%f50, [%rd40];
	add.s64 	%rd41, %rd3, %rd39;
	ld.global.f32 	%f51, [%rd41];
	add.s64 	%rd42, %rd2, %rd39;
	ld.global.f32 	%f52, [%rd42];
	add.f32 	%f53, %f51, %f52;
	add.s64 	%rd43, %rd1, %rd39;
	ld.global.f32 	%f54, [%rd43];
	add.f32 	%f55, %f53, %f54;
	mul.f32 	%f56, %f1, %f55;
	sub.f32 	%f57, %f50, %f56;
	st.global.f32 	[%rd40], %f57;
	mul.wide.u32 	%rd44, %r78, 4;
	add.s64 	%rd45, %rd4, %rd44;
	ld.global.f32 	%f58, [%rd45];
	add.s64 	%rd46, %rd3, %rd44;
	ld.global.f32 	%f59, [%rd46];
	add.s64 	%rd47, %rd2, %rd44;
	ld.global.f32 	%f60, [%rd47];
	add.f32 	%f61, %f59, %f60;
	add.s64 	%rd48, %rd1, %rd44;
	ld.global.f32 	%f62, [%rd48];
	add.f32 	%f63, %f61, %f62;
	mul.f32 	%f64, %f1, %f63;
	sub.f32 	%f65, %f58, %f64;
	st.global.f32 	[%rd45], %f65;
	add.s32 	%r85, %r85, 8;
	mul.lo.s32 	%r60, %r41, %r40;
	shl.b32 	%r61, %r60, 3;
	add.s32 	%r84, %r84, %r61;
	add.s32 	%r83, %r83, %r61;
	add.s32 	%r82, %r82, %r61;
	add.s32 	%r81, %r81, %r61;
	add.s32 	%r80, %r80, %r61;
	add.s32 	%r79, %r79, %r61;
	add.s32 	%r78, %r78, %r61;
	add.s32 	%r77, %r77, %r61;
	setp.ne.s32 	%p3, %r85, 0;
	@%p3 bra 	$L__BB19_3;
$L__BB19_4:
	and.b32  	%r34, %r42, 7;
	setp.eq.s32 	%p4, %r34, 0;
	@%p4 bra 	$L__BB19_12;
	and.b32  	%r35, %r42, 3;
	setp.lt.u32 	%p5, %r34, 4;
	@%p5 bra 	$L__BB19_7;
	mad.lo.s32 	%r62, %r87, %r41, %r3;
	mad.lo.s32 	%r63, %r62, %r40, %r4;
	mul.wide.u32 	%rd49, %r63, 4;
	add.s64 	%rd50, %rd4, %rd49;
	ld.global.f32 	%f66, [%rd50];
	add.s64 	%rd51, %rd3, %rd49;
	ld.global.f32 	%f67, [%rd51];
	add.s64 	%rd52, %rd2, %rd49;
	ld.global.f32 	%f68, [%rd52];
	add.f32 	%f69, %f67, %f68;
	add.s64 	%rd53, %rd1, %rd49;
	ld.global.f32 	%f70, [%rd53];
	add.f32 	%f71, %f69, %f70;
	mul.f32 	%f72, %f1, %f71;
	sub.f32 	%f73, %f66, %f72;
	st.global.f32 	[%rd50], %f73;
	add.s32 	%r64, %r62, %r41;
	mad.lo.s32 	%r65, %r64, %r40, %r4;
	mul.wide.u32 	%rd54, %r65, 4;
	add.s64 	%rd55, %rd4, %rd54;
	ld.global.f32 	%f74, [%rd55];
	add.s64 	%rd56, %rd3, %rd54;
	ld.global.f32 	%f75, [%rd56];
	add.s64 	%rd57, %rd2, %rd54;
	ld.global.f32 	%f76, [%rd57];
	add.f32 	%f77, %f75, %f76;
	add.s64 	%rd58, %rd1, %rd54;
	ld.global.f32 	%f78, [%rd58];
	add.f32 	%f79, %f77, %f78;
	mul.f32 	%f80, %f1, %f79;
	sub.f32 	%f81, %f74, %f80;
	st.global.f32 	[%rd55], %f81;
	add.s32 	%r66, %r64, %r41;
	mad.lo.s32 	%r67, %r66, %r40, %r4;
	mul.wide.u32 	%rd59, %r67, 4;
	add.s64 	%rd60, %rd4, %rd59;
	ld.global.f32 	%f82, [%rd60];
	add.s64 	%rd61, %rd3, %rd59;
	ld.global.f32 	%f83, [%rd61];
	add.s64 	%rd62, %rd2, %rd59;
	ld.global.f32 	%f84, [%rd62];
	add.f32 	%f85, %f83, %f84;
	add.s64 	%rd63, %rd1, %rd59;
	ld.global.f32 	%f86, [%rd63];
	add.f32 	%f87, %f85, %f86;
	mul.f32 	%f88, %f1, %f87;
	sub.f32 	%f89, %f82, %f88;
	st.global.f32 	[%rd60], %f89;
	add.s32 	%r68, %r66, %r41;
	mad.lo.s32 	%r69, %r68, %r40, %r4;
	mul.wide.u32 	%rd64, %r69, 4;
	add.s64 	%rd65, %rd4, %rd64;
	ld.global.f32 	%f90, [%rd65];
	add.s64 	%rd66, %rd3, %rd64;
	ld.global.f32 	%f91, [%rd66];
	add.s64 	%rd67, %rd2, %rd64;
	ld.global.f32 	%f92, [%rd67];
	add.f32 	%f93, %f91, %f92;
	add.s64 	%rd68, %rd1, %rd64;
	ld.global.f32 	%f94, [%rd68];
	add.f32 	%f95, %f93, %f94;
	mul.f32 	%f96, %f1, %f95;
	sub.f32 	%f97, %f90, %f96;
	st.global.f32 	[%rd65], %f97;
	add.s32 	%r87, %r87, 4;
$L__BB19_7:
	setp.eq.s32 	%p6, %r35, 0;
	@%p6 bra 	$L__BB19_12;
	setp.eq.s32 	%p7, %r35, 1;
	@%p7 bra 	$L__BB19_10;
	mad.lo.s32 	%r70, %r87, %r41, %r3;
	mad.lo.s32 	%r71, %r70, %r40, %r4;
	mul.wide.u32 	%rd69, %r71, 4;
	add.s64 	%rd70, %rd4, %rd69;
	ld.global.f32 	%f98, [%rd70];
	add.s64 	%rd71, %rd3, %rd69;
	ld.global.f32 	%f99, [%rd71];
	add.s64 	%rd72, %rd2, %rd69;
	ld.global.f32 	%f100, [%rd72];
	add.f32 	%f101, %f99, %f100;
	add.s64 	%rd73, %rd1, %rd69;
	ld.global.f32 	%f102, [%rd73];
	add.f32 	%f103, %f101, %f102;
	mul.f32 	%f104, %f1, %f103;
	sub.f32 	%f105, %f98, %f104;
	st.global.f32 	[%rd70], %f105;
	add.s32 	%r72, %r70, %r41;
	mad.lo.s32 	%r73, %r72, %r40, %r4;
	mul.wide.u32 	%rd74, %r73, 4;
	add.s64 	%rd75, %rd4, %rd74;
	ld.global.f32 	%f106, [%rd75];
	add.s64 	%rd76, %rd3, %rd74;
	ld.global.f32 	%f107, [%rd76];
	add.s64 	%rd77, %rd2, %rd74;
	ld.global.f32 	%f108, [%rd77];
	add.f32 	%f109, %f107, %f108;
	add.s64 	%rd78, %rd1, %rd74;
	ld.global.f32 	%f110, [%rd78];
	add.f32 	%f111, %f109, %f110;
	mul.f32 	%f112, %f1, %f111;
	sub.f32 	%f113, %f106, %f112;
	st.global.f32 	[%rd75], %f113;
	add.s32 	%r87, %r87, 2;
$L__BB19_10:
	and.b32  	%r74, %r42, 1;
	setp.eq.b32 	%p8, %r74, 1;
	not.pred 	%p9, %p8;
	@%p9 bra 	$L__BB19_12;
	mad.lo.s32 	%r75, %r87, %r41, %r3;
	mad.lo.s32 	%r76, %r75, %r40, %r4;
	mul.wide.u32 	%rd79, %r76, 4;
	add.s64 	%rd80, %rd4, %rd79;
	ld.global.f32 	%f114, [%rd80];
	add.s64 	%rd81, %rd3, %rd79;
	ld.global.f32 	%f115, [%rd81];
	add.s64 	%rd82, %rd2, %rd79;
	ld.global.f32 	%f116, [%rd82];
	add.f32 	%f117, %f115, %f116;
	add.s64 	%rd83, %rd1, %rd79;
	ld.global.f32 	%f118, [%rd83];
	add.f32 	%f119, %f117, %f118;
	mul.f32 	%f120, %f1, %f119;
	sub.f32 	%f121, %f114, %f120;
	st.global.f32 	[%rd80], %f121;
$L__BB19_12:
	ret;

}
	// .globl	_Z6energyiiiPfS_
.visible .entry _Z6energyiiiPfS_(
	.param .u32 _Z6energyiiiPfS__param_0,
	.param .u32 _Z6energyiiiPfS__param_1,
	.param .u32 _Z6energyiiiPfS__param_2,
	.param .u64 .ptr .align 1 _Z6energyiiiPfS__param_3,
	.param .u64 .ptr .align 1 _Z6energyiiiPfS__param_4
)
{
	.reg .pred 	%p<10>;
	.reg .b32 	%r<147>;
	.reg .b32 	%f<100>;
	.reg .b64 	%rd<65>;
	// demoted variable
	.shared .align 4 .b8 _ZZ6energyiiiPfS_E5eetmp[1024];
	// demoted variable
	.shared .align 4 .b8 _ZZ6energyiiiPfS_E5ssigm[1024];
	ld.param.u32 	%r74, [_Z6energyiiiPfS__param_0];
	ld.param.u32 	%r75, [_Z6energyiiiPfS__param_1];
	ld.param.u32 	%r76, [_Z6energyiiiPfS__param_2];
	ld.param.u64 	%rd2, [_Z6energyiiiPfS__param_3];
	ld.param.u64 	%rd3, [_Z6energyiiiPfS__param_4];
	cvta.to.global.u64 	%rd1, %rd2;
	cvta.to.global.u64 	%rd4, %rd3;
	mov.u32 	%r77, %ctaid.x;
	mov.u32 	%r78, %ntid.x;
	mov.u32 	%r1, %tid.x;
	mad.lo.s32 	%r2, %r77, %r78, %r1;
	mov.u32 	%r79, %ctaid.y;
	mov.u32 	%r80, %ntid.y;
	mul.lo.s32 	%r3, %r79, %r80;
	mov.u32 	%r4, %tid.y;
	add.s32 	%r5, %r3, %r4;
	mad.lo.s32 	%r6, %r5, %r74, %r2;
	mul.wide.u32 	%rd5, %r6, 4;
	add.s64 	%rd6, %rd4, %rd5;
	ld.global.f32 	%f1, [%rd6];
	shl.b32 	%r81, %r1, 6;
	mov.u32 	%r82, _ZZ6energyiiiPfS_E5ssigm;
	add.s32 	%r83, %r82, %r81;
	shl.b32 	%r84, %r4, 2;
	add.s32 	%r85, %r83, %r84;
	st.shared.f32 	[%r85], %f1;
	setp.lt.s32 	%p1, %r76, 1;
	@%p1 bra 	$L__BB20_14;
	mul.lo.s32 	%r7, %r75, %r74;
	mov.u32 	%r88, _ZZ6energyiiiPfS_E5eetmp;
	add.s32 	%r89, %r88, %r81;
	add.s32 	%r8, %r89, %r84;
	setp.lt.u32 	%p2, %r76, 16;
	mov.b32 	%r143, 0;
	@%p2 bra 	$L__BB20_4;
	and.b32  	%r91, %r76, 2147483632;
	neg.s32 	%r141, %r91;
	add.s32 	%r92, %r4, %r75;
	add.s32 	%r93, %r92, %r3;
	mad.lo.s32 	%r140, %r74, %r93, %r2;
	shl.b32 	%r94, %r75, 1;
	add.s32 	%r95, %r5, %r94;
	mad.lo.s32 	%r139, %r74, %r95, %r2;
	mad.lo.s32 	%r96, %r75, 3, %r5;
	mad.lo.s32 	%r138, %r74, %r96, %r2;
	shl.b32 	%r97, %r75, 2;
	add.s32 	%r98, %r5, %r97;
	mad.lo.s32 	%r137, %r74, %r98, %r2;
	mad.lo.s32 	%r99, %r75, 5, %r5;
	mad.lo.s32 	%r136, %r74, %r99, %r2;
	mad.lo.s32 	%r100, %r75, 6, %r5;
	mad.lo.s32 	%r135, %r74, %r100, %r2;
	mad.lo.s32 	%r101, %r75, 7, %r5;
	mad.lo.s32 	%r134, %r74, %r101, %r2;
	shl.b32 	%r102, %r75, 3;
	add.s32 	%r103, %r5, %r102;
	mad.lo.s32 	%r133, %r74, %r103, %r2;
	mad.lo.s32 	%r104, %r75, 9, %r5;
	mad.lo.s32 	%r132, %r74, %r104, %r2;
	mad.lo.s32 	%r105, %r75, 10, %r5;
	mad.lo.s32 	%r131, %r74, %r105, %r2;
	mad.lo.s32 	%r106, %r75, 11, %r5;
	mad.lo.s32 	%r130, %r74, %r106, %r2;
	mad.lo.s32 	%r107, %r75, 12, %r5;
	mad.lo.s32 	%r129, %r74, %r107, %r2;
	mad.lo.s32 	%r108, %r75, 13, %r5;
	mad.lo.s32 	%r128, %r74, %r108, %r2;
	mad.lo.s32 	%r109, %r75, 14, %r5;
	mad.lo.s32 	%r127, %r74, %r109, %r2;
	mad.lo.s32 	%r110, %r75, 15, %r5;
	mad.lo.s32 	%r126, %r74, %r110, %r2;
	mov.u32 	%r125, %r6;
$L__BB20_3:
	.pragma "nounroll";
	and.b32  	%r143, %r76, 2147483632;
	mul.wide.u32 	%rd7, %r125, 4;
	add.s64 	%rd8, %rd1, %rd7;
	ld.global.f32 	%f11, [%rd8];
	mul.f32 	%f12, %f11, %f1;
	max.f32 	%f13, %f12, 0f00000000;
	st.global.f32 	[%rd8], %f13;
	mul.wide.u32 	%rd9, %r140, 4;
	add.s64 	%rd10, %rd1, %rd9;
	ld.global.f32 	%f14, [%rd10];
	mul.f32 	%f15, %f14, %f1;
	max.f32 	%f16, %f15, 0f00000000;
	st.global.f32 	[%rd10], %f16;
	mul.wide.u32 	%rd11, %r139, 4;
	add.s64 	%rd12, %rd1, %rd11;
	ld.global.f32 	%f17, [%rd12];
	mul.f32 	%f18, %f17, %f1;
	max.f32 	%f19, %f18, 0f00000000;
	st.global.f32 	[%rd12], %f19;
	mul.wide.u32 	%rd13, %r138, 4;
	add.s64 	%rd14, %rd1, %rd13;
	ld.global.f32 	%f20, [%rd14];
	mul.f32 	%f21, %f20, %f1;
	max.f32 	%f22, %f21, 0f00000000;
	st.global.f32 	[%rd14], %f22;
	mul.wide.u32 	%rd15, %r137, 4;
	add.s64 	%rd16, %rd1, %rd15;
	ld.global.f32 	%f23, [%rd16];
	mul.f32 	%f24, %f23, %f1;
	max.f32 	%f25, %f24, 0f00000000;
	st.global.f32 	[%rd16], %f25;
	mul.wide.u32 	%rd17, %r136, 4;
	add.s64 	%rd18, %rd1, %rd17;
	ld.global.f32 	%f26, [%rd18];
	mul.f32 	%f27, %f26, %f1;
	max.f32 	%f28, %f27, 0f00000000;
	st.global.f32 	[%rd18], %f28;
	mul.wide.u32 	%rd19, %r135, 4;
	add.s64 	%rd20, %rd1, %rd19;
	ld.global.f32 	%f29, [%rd20];
	mul.f32 	%f30, %f29, %f1;
	max.f32 	%f31, %f30, 0f00000000;
	st.global.f32 	[%rd20], %f31;
	mul.wide.u32 	%rd21, %r134, 4;
	add.s64 	%rd22, %rd1, %rd21;
	ld.global.f32 	%f32, [%rd22];
	mul.f32 	%f33, %f32, %f1;
	max.f32 	%f34, %f33, 0f00000000;
	st.global.f32 	[%rd22], %f34;
	mul.wide.u32 	%rd23, %r133, 4;
	add.s64 	%rd24, %rd1, %rd23;
	ld.global.f32 	%f35, [%rd24];
	mul.f32 	%f36, %f35, %f1;
	max.f32 	%f37, %f36, 0f00000000;
	st.global.f32 	[%rd24], %f37;
	mul.wide.u32 	%rd25, %r132, 4;
	add.s64 	%rd26, %rd1, %rd25;
	ld.global.f32 	%f38, [%rd26];
	mul.f32 	%f39, %f38, %f1;
	max.f32 	%f40, %f39, 0f00000000;
	st.global.f32 	[%rd26], %f40;
	mul.wide.u32 	%rd27, %r131, 4;
	add.s64 	%rd28, %rd1, %rd27;
	ld.global.f32 	%f41, [%rd28];
	mul.f32 	%f42, %f41, %f1;
	max.f32 	%f43, %f42, 0f00000000;
	st.global.f32 	[%rd28], %f43;
	mul.wide.u32 	%rd29, %r130, 4;
	add.s64 	%rd30, %rd1, %rd29;
	ld.global.f32 	%f44, [%rd30];
	mul.f32 	%f45, %f44, %f1;
	max.f32 	%f46, %f45, 0f00000000;
	st.global.f32 	[%rd30], %f46;
	mul.wide.u32 	%rd31, %r129, 4;
	add.s64 	%rd32, %rd1, %rd31;
	ld.global.f32 	%f47, [%rd32];
	mul.f32 	%f48, %f47, %f1;
	max.f32 	%f49, %f48, 0f00000000;
	st.global.f32 	[%rd32], %f49;
	mul.wide.u32 	%rd33, %r128, 4;
	add.s64 	%rd34, %rd1, %rd33;
	ld.global.f32 	%f50, [%rd34];
	mul.f32 	%f51, %f50, %f1;
	max.f32 	%f52, %f51, 0f00000000;
	st.global.f32 	[%rd34], %f52;
	mul.wide.u32 	%rd35, %r127, 4;
	add.s64 	%rd36, %rd1, %rd35;
	ld.global.f32 	%f53, [%rd36];
	mul.f32 	%f54, %f53, %f1;
	max.f32 	%f55, %f54, 0f00000000;
	st.global.f32 	[%rd36], %f55;
	mul.wide.u32 	%rd37, %r126, 4;
	add.s64 	%rd38, %rd1, %rd37;
	ld.global.f32 	%f56, [%rd38];
	mul.f32 	%f99, %f56, %f1;
	max.f32 	%f57, %f99, 0f00000000;
	st.global.f32 	[%rd38], %f57;
	add.s32 	%r141, %r141, 16;
	shl.b32 	%r111, %r7, 4;
	add.s32 	%r140, %r140, %r111;
	add.s32 	%r139, %r139, %r111;
	add.s32 	%r138, %r138, %r111;
	add.s32 	%r137, %r137, %r111;
	add.s32 	%r136, %r136, %r111;
	add.s32 	%r135, %r135, %r111;
	add.s32 	%r134, %r134, %r111;
	add.s32 	%r133, %r133, %r111;
	add.s32 	%r132, %r132, %r111;
	add.s32 	%r131, %r131, %r111;
	add.s32 	%r130, %r130, %r111;
	add.s32 	%r129, %r129, %r111;
	add.s32 	%r128, %r128, %r111;
	add.s32 	%r127, %r127, %r111;
	add.s32 	%r126, %r126, %r111;
	add.s32 	%r125, %r125, %r111;
	setp.ne.s32 	%p3, %r141, 0;
	@%p3 bra 	$L__BB20_3;
$L__BB20_4:
	and.b32  	%r61, %r76, 15;
	setp.eq.s32 	%p4, %r61, 0;
	@%p4 bra 	$L__BB20_13;
	and.b32  	%r62, %r76, 7;
	setp.lt.u32 	%p5, %r61, 8;
	@%p5 bra 	$L__BB20_7;
	mad.lo.s32 	%r112, %r7, %r143, %r6;
	mul.wide.u32 	%rd39, %r112, 4;
	add.s64 	%rd40, %rd1, %rd39;
	ld.global.f32 	%f59, [%rd40];
	mul.f32 	%f60, %f59, %f1;
	max.f32 	%f61, %f60, 0f00000000;
	st.global.f32 	[%rd40], %f61;
	add.s32 	%r113, %r112, %r7;
	mul.wide.u32 	%rd41, %r113, 4;
	add.s64 	%rd42, %rd1, %rd41;
	ld.global.f32 	%f62, [%rd42];
	mul.f32 	%f63, %f62, %f1;
	max.f32 	%f64, %f63, 0f00000000;
	st.global.f32 	[%rd42], %f64;
	add.s32 	%r114, %r113, %r7;
	mul.wide.u32 	%rd43, %r114, 4;
	add.s64 	%rd44, %rd1, %rd43;
	ld.global.f32 	%f65, [%rd44];
	mul.f32 	%f66, %f65, %f1;
	max.f32 	%f67, %f66, 0f00000000;
	st.global.f32 	[%rd44], %f67;
	add.s32 	%r115, %r114, %r7;
	mul.wide.u32 	%rd45, %r115, 4;
	add.s64 	%rd46, %rd1, %rd45;
	ld.global.f32 	%f68, [%rd46];
	mul.f32 	%f69, %f68, %f1;
	max.f32 	%f70, %f69, 0f00000000;
	st.global.f32 	[%rd46], %f70;
	add.s32 	%r116, %r115, %r7;
	mul.wide.u32 	%rd47, %r116, 4;
	add.s64 	%rd48, %rd1, %rd47;
	ld.global.f32 	%f71, [%rd48];
	mul.f32 	%f72, %f71, %f1;
	max.f32 	%f73, %f72, 0f00000000;
	st.global.f32 	[%rd48], %f73;
	add.s32 	%r117, %r116, %r7;
	mul.wide.u32 	%rd49, %r117, 4;
	add.s64 	%rd50, %rd1, %rd49;
	ld.global.f32 	%f74, [%rd50];
	mul.f32 	%f75, %f74, %f1;
	max.f32 	%f76, %f75, 0f00000000;
	st.global.f32 	[%rd50], %f76;
	add.s32 	%r118, %r117, %r7;
	mul.wide.u32 	%rd51, %r118, 4;
	add.s64 	%rd52, %rd1, %rd51;
	ld.global.f32 	%f77, [%rd52];
	mul.f32 	%f78, %f77, %f1;
	max.f32 	%f79, %f78, 0f00000000;
	st.global.f32 	[%rd52], %f79;
	add.s32 	%r119, %r118, %r7;
	mul.wide.u32 	%rd53, %r119, 4;
	add.s64 	%rd54, %rd1, %rd53;
	ld.global.f32 	%f80, [%rd54];
	mul.f32 	%f99, %f80, %f1;
	max.f32 	%f81, %f99, 0f00000000;
	st.global.f32 	[%rd54], %f81;
	add.s32 	%r143, %r143, 8;
$L__BB20_7:
	setp.eq.s32 	%p6, %r62, 0;
	@%p6 bra 	$L__BB20_13;
	and.b32  	%r65, %r76, 3;
	setp.lt.u32 	%p7, %r62, 4;
	@%p7 bra 	$L__BB20_10;
	mad.lo.s32 	%r120, %r7, %r143, %r6;
	mul.wide.u32 	%rd55, %r120, 4;
	add.s64 	%rd56, %rd1, %rd55;
	ld.global.f32 	%f83, [%rd56];
	mul.f32 	%f84, %f83, %f1;
	max.f32 	%f85, %f84, 0f00000000;
	st.global.f32 	[%rd56], %f85;
	add.s32 	%r121, %r120, %r7;
	mul.wide.u32 	%rd57, %r121, 4;
	add.s64 	%rd58, %rd1, %rd57;
	ld.global.f32 	%f86, [%rd58];
	mul.f32 	%f87, %f86, %f1;
	max.f32 	%f88, %f87, 0f00000000;
	st.global.f32 	[%rd58], %f88;
	add.s32 	%r122, %r121, %r7;
	mul.wide.u32 	%rd59, %r122, 4;
	add.s64 	%rd60, %rd1, %rd59;
	ld.global.f32 	%f89, [%rd60];
	mul.f32 	%f90, %f89, %f1;
	max.f32 	%f91, %f90, 0f00000000;
	st.global.f32 	[%rd60], %f91;
	add.s32 	%r123, %r122, %r7;
	mul.wide.u32 	%rd61, %r123, 4;
	add.s64 	%rd62, %rd1, %rd61;
	ld.global.f32 	%f92, [%rd62];
	mul.f32 	%f99, %f92, %f1;
	max.f32 	%f93, %f99, 0f00000000;
	st.global.f32 	[%rd62], %f93;
	add.s32 	%r143, %r143, 4;
$L__BB20_10:
	setp.eq.s32 	%p8, %r65, 0;
	@%p8 bra 	$L__BB20_13;
	mad.lo.s32 	%r124, %r143, %r75, %r5;
	mad.lo.s32 	%r146, %r74, %r124, %r2;
	neg.s32 	%r145, %r65;
$L__BB20_12:
	.pragma "nounroll";
	mul.wide.u32 	%rd63, %r146, 4;
	add.s64 	%rd64, %rd1, %rd63;
	ld.global.f32 	%f94, [%rd64];
	mul.f32 	%f99, %f94, %f1;
	max.f32 	%f95, %f99, 0f00000000;
	st.global.f32 	[%rd64], %f95;
	add.s32 	%r146, %r146, %r7;
	add.s32 	%r145, %r145, 1;
	setp.ne.s32 	%p9, %r145, 0;
	@%p9 bra 	$L__BB20_12;
$L__BB20_13:
	st.shared.f32 	[%r8], %f99;
$L__BB20_14:
	ret;

}
	// .globl	_Z8energintiiiffffPfS_S_S_
.visible .entry _Z8energintiiiffffPfS_S_S_(
	.param .u32 _Z8energintiiiffffPfS_S_S__param_0,
	.param .u32 _Z8energintiiiffffPfS_S_S__param_1,
	.param .u32 _Z8energintiiiffffPfS_S_S__param_2,
	.param .f32 _Z8energintiiiffffPfS_S_S__param_3,
	.param .f32 _Z8energintiiiffffPfS_S_S__param_4,
	.param .f32 _Z8energintiiiffffPfS_S_S__param_5,
	.param .f32 _Z8energintiiiffffPfS_S_S__param_6,
	.param .u64 .ptr .align 1 _Z8energintiiiffffPfS_S_S__param_7,
	.param .u64 .ptr .align 1 _Z8energintiiiffffPfS_S_S__param_8,
	.param .u64 .ptr .align 1 _Z8energintiiiffffPfS_S_S__param_9,
	.param .u64 .ptr .align 1 _Z8energintiiiffffPfS_S_S__param_10
)
{
	.reg .pred 	%p<28>;
	.reg .b32 	%r<283>;
	.reg .b32 	%f<222>;
	.reg .b64 	%rd<132>;
	// demoted variable
	.shared .align 4 .b8 _ZZ8energintiiiffffPfS_S_S_E4Etmp[1024];
	// demoted variable
	.shared .align 4 .b8 _ZZ8energintiiiffffPfS_S_S_E4Htmp[1024];
	// demoted variable
	.shared .align 4 .b8 _ZZ8energintiiiffffPfS_S_S_E5hhtmp[1024];
	ld.param.u32 	%r140, [_Z8energintiiiffffPfS_S_S__param_0];
	ld.param.u32 	%r141, [_Z8energintiiiffffPfS_S_S__param_1];
	ld.param.u32 	%r142, [_Z8energintiiiffffPfS_S_S__param_2];
	ld.param.f32 	%f25, [_Z8energintiiiffffPfS_S_S__param_3];
	ld.param.f32 	%f26, [_Z8energintiiiffffPfS_S_S__param_4];
	ld.param.f32 	%f28, [_Z8energintiiiffffPfS_S_S__param_6];
	ld.param.u64 	%rd4, [_Z8energintiiiffffPfS_S_S__param_9];
	ld.param.u64 	%rd5, [_Z8energintiiiffffPfS_S_S__param_10];
	cvta.to.global.u64 	%rd1, %rd5;
	cvta.to.global.u64 	%rd6, %rd4;
	mov.u32 	%r143, %ctaid.x;
	mov.u32 	%r144, %ntid.x;
	mov.u32 	%r1, %tid.x;
	mad.lo.s32 	%r2, %r143, %r144, %r1;
	mov.u32 	%r145, %ctaid.y;
	mov.u32 	%r146, %ntid.y;
	mul.lo.s32 	%r3, %r145, %r146;
	mov.u32 	%r4, %tid.y;
	add.s32 	%r5, %r3, %r4;
	mad.lo.s32 	%r6, %r5, %r140, %r2;
	mul.wide.u32 	%rd7, %r6, 4;
	add.s64 	%rd8, %rd6, %rd7;
	ld.global.f32 	%f1, [%rd8];
	shl.b32 	%r147, %r1, 6;
	mov.u32 	%r148, _ZZ8energintiiiffffPfS_S_S_E5hhtmp;
	add.s32 	%r149, %r148, %r147;
	shl.b32 	%r150, %r4, 2;
	add.s32 	%r151, %r149, %r150;
	st.shared.f32 	[%r151], %f1;
	setp.lt.s32 	%p1, %r142, 1;
	mov.f32 	%f220, 0f00000000;
	@%p1 bra 	$L__BB21_13;
	mul.lo.s32 	%r7, %r141, %r140;
	and.b32  	%r8, %r142, 15;
	setp.lt.u32 	%p2, %r142, 16;
	mov.b32 	%r257, 0;
	mov.f32 	%f220, 0f00000000;
	@%p2 bra 	$L__BB21_4;
	and.b32  	%r257, %r142, 2147483632;
	neg.s32 	%r255, %r257;
	add.s32 	%r153, %r4, %r141;
	add.s32 	%r154, %r153, %r3;
	mad.lo.s32 	%r254, %r140, %r154, %r2;
	shl.b32 	%r155, %r141, 1;
	add.s32 	%r156, %r5, %r155;
	mad.lo.s32 	%r253, %r140, %r156, %r2;
	mad.lo.s32 	%r157, %r141, 3, %r5;
	mad.lo.s32 	%r252, %r140, %r157, %r2;
	shl.b32 	%r158, %r141, 2;
	add.s32 	%r159, %r5, %r158;
	mad.lo.s32 	%r251, %r140, %r159, %r2;
	mad.lo.s32 	%r160, %r141, 5, %r5;
	mad.lo.s32 	%r250, %r140, %r160, %r2;
	mad.lo.s32 	%r161, %r141, 6, %r5;
	mad.lo.s32 	%r249, %r140, %r161, %r2;
	mad.lo.s32 	%r162, %r141, 7, %r5;
	mad.lo.s32 	%r248, %r140, %r162, %r2;
	shl.b32 	%r163, %r141, 3;
	add.s32 	%r164, %r5, %r163;
	mad.lo.s32 	%r247, %r140, %r164, %r2;
	mad.lo.s32 	%r165, %r141, 9, %r5;
	mad.lo.s32 	%r246, %r140, %r165, %r2;
	mad.lo.s32 	%r166, %r141, 10, %r5;
	mad.lo.s32 	%r245, %r140, %r166, %r2;
	mad.lo.s32 	%r167, %r141, 11, %r5;
	mad.lo.s32 	%r244, %r140, %r167, %r2;
	mad.lo.s32 	%r168, %r141, 12, %r5;
	mad.lo.s32 	%r243, %r140, %r168, %r2;
	mad.lo.s32 	%r169, %r141, 13, %r5;
	mad.lo.s32 	%r242, %r140, %r169, %r2;
	mad.lo.s32 	%r170, %r141, 14, %r5;
	mad.lo.s32 	%r241, %r140, %r170, %r2;
	mad.lo.s32 	%r171, %r141, 15, %r5;
	mad.lo.s32 	%r240, %r140, %r171, %r2;
	mov.f32 	%f220, 0f00000000;
	mov.u32 	%r239, %r6;
$L__BB21_3:
	.pragma "nounroll";
	mul.wide.u32 	%rd9, %r239, 4;
	add.s64 	%rd10, %rd1, %rd9;
	ld.global.f32 	%f33, [%rd10];
	add.f32 	%f34, %f220, %f33;
	mul.wide.u32 	%rd11, %r254, 4;
	add.s64 	%rd12, %rd1, %rd11;
	ld.global.f32 	%f35, [%rd12];
	add.f32 	%f36, %f34, %f35;
	mul.wide.u32 	%rd13, %r253, 4;
	add.s64 	%rd14, %rd1, %rd13;
	ld.global.f32 	%f37, [%rd14];
	add.f32 	%f38, %f36, %f37;
	mul.wide.u32 	%rd15, %r252, 4;
	add.s64 	%rd16, %rd1, %rd15;
	ld.global.f32 	%f39, [%rd16];
	add.f32 	%f40, %f38, %f39;
	mul.wide.u32 	%rd17, %r251, 4;
	add.s64 	%rd18, %rd1, %rd17;
	ld.global.f32 	%f41, [%rd18];
	add.f32 	%f42, %f40, %f41;
	mul.wide.u32 	%rd19, %r250, 4;
	add.s64 	%rd20, %rd1, %rd19;
	ld.global.f32 	%f43, [%rd20];
	add.f32 	%f44, %f42, %f43;
	mul.wide.u32 	%rd21, %r249, 4;
	add.s64 	%rd22, %rd1, %rd21;
	ld.global.f32 	%f45, [%rd22];
	add.f32 	%f46, %f44, %f45;
	mul.wide.u32 	%rd23, %r248, 4;
	add.s64 	%rd24, %rd1, %rd23;
	ld.global.f32 	%f47, [%rd24];
	add.f32 	%f48, %f46, %f47;
	mul.wide.u32 	%rd25, %r247, 4;
	add.s64 	%rd26, %rd1, %rd25;
	ld.global.f32 	%f49, [%rd26];
	add.f32 	%f50, %f48, %f49;
	mul.wide.u32 	%rd27, %r246, 4;
	add.s64 	%rd28, %rd1, %rd27;
	ld.global.f32 	%f51, [%rd28];
	add.f32 	%f52, %f50, %f51;
	mul.wide.u32 	%rd29, %r245, 4;
	add.s64 	%rd30, %rd1, %rd29;
	ld.global.f32 	%f53, [%rd30];
	add.f32 	%f54, %f52, %f53;
	mul.wide.u32 	%rd31, %r244, 4;
	add.s64 	%rd32, %rd1, %rd31;
	ld.global.f32 	%f55, [%rd32];
	add.f32 	%f56, %f54, %f55;
	mul.wide.u32 	%rd33, %r243, 4;
	add.s64 	%rd34, %rd1, %rd33;
	ld.global.f32 	%f57, [%rd34];
	add.f32 	%f58, %f56, %f57;
	mul.wide.u32 	%rd35, %r242, 4;
	add.s64 	%rd36, %rd1, %rd35;
	ld.global.f32 	%f59, [%rd36];
	add.f32 	%f60, %f58, %f59;
	mul.wide.u32 	%rd37, %r241, 4;
	add.s64 	%rd38, %rd1, %rd37;
	ld.global.f32 	%f61, [%rd38];
	add.f32 	%f62, %f60, %f61;
	mul.wide.u32 	%rd39, %r240, 4;
	add.s64 	%rd40, %rd1, %rd39;
	ld.global.f32 	%f63, [%rd40];
	add.f32 	%f220, %f62, %f63;
	add.s32 	%r255, %r255, 16;
	shl.b32 	%r172, %r7, 4;
	add.s32 	%r254, %r254, %r172;
	add.s32 	%r253, %r253, %r172;
	add.s32 	%r252, %r252, %r172;
	add.s32 	%r251, %r251, %r172;
	add.s32 	%r250, %r250, %r172;
	add.s32 	%r249, %r249, %r172;
	add.s32 	%r248, %r248, %r172;
	add.s32 	%r247, %r247, %r172;
	add.s32 	%r246, %r246, %r172;
	add.s32 	%r245, %r245, %r172;
	add.s32 	%r244, %r244, %r172;
	add.s32 	%r243, %r243, %r172;
	add.s32 	%r242, %r242, %r172;
	add.s32 	%r241, %r241, %r172;
	add.s32 	%r240, %r240, %r172;
	add.s32 	%r239, %r239, %r172;
	setp.ne.s32 	%p3, %r255, 0;
	@%p3 bra 	$L__BB21_3;
$L__BB21_4:
	setp.eq.s32 	%p4, %r8, 0;
	@%p4 bra 	$L__BB21_13;
	and.b32  	%r61, %r142, 7;
	setp.lt.u32 	%p5, %r8, 8;
	@%p5 bra 	$L__BB21_7;
	mad.lo.s32 	%r173, %r7, %r257, %r6;
	mul.wide.u32 	%rd41, %r173, 4;
	add.s64 	%rd42, %rd1, %rd41;
	ld.global.f32 	%f65, [%rd42];
	add.f32 	%f66, %f220, %f65;
	add.s32 	%r174, %r173, %r7;
	mul.wide.u32 	%rd43, %r174, 4;
	add.s64 	%rd44, %rd1, %rd43;
	ld.global.f32 	%f67, [%rd44];
	add.f32 	%f68, %f66, %f67;
	add.s32 	%r175, %r174, %r7;
	mul.wide.u32 	%rd45, %r175, 4;
	add.s64 	%rd46, %rd1, %rd45;
	ld.global.f32 	%f69, [%rd46];
	add.f32 	%f70, %f68, %f69;
	add.s32 	%r176, %r175, %r7;
	mul.wide.u32 	%rd47, %r176, 4;
	add.s64 	%rd48, %rd1, %rd47;
	ld.global.f32 	%f71, [%rd48];
	add.f32 	%f72, %f70, %f71;
	add.s32 	%r177, %r176, %r7;
	mul.wide.u32 	%rd49, %r177, 4;
	add.s64 	%rd50, %rd1, %rd49;
	ld.global.f32 	%f73, [%rd50];
	add.f32 	%f74, %f72, %f73;
	add.s32 	%r178, %r177, %r7;
	mul.wide.u32 	%rd51, %r178, 4;
	add.s64 	%rd52, %rd1, %rd51;
	ld.global.f32 	%f75, [%rd52];
	add.f32 	%f76, %f74, %f75;
	add.s32 	%r179, %r178, %r7;
	mul.wide.u32 	%rd53, %r179, 4;
	add.s64 	%rd54, %rd1, %rd53;
	ld.global.f32 	%f77, [%rd54];
	add.f32 	%f78, %f76, %f77;
	add.s32 	%r180, %r179, %r7;
	mul.wide.u32 	%rd55, %r180, 4;
	add.s64 	%rd56, %rd1, %rd55;
	ld.global.f32 	%f79, [%rd56];
	add.f32 	%f220, %f78, %f79;
	add.s32 	%r257, %r257, 8;
$L__BB21_7:
	setp.eq.s32 	%p6, %r61, 0;
	@%p6 bra 	$L__BB21_13;
	and.b32  	%r64, %r142, 3;
	setp.lt.u32 	%p7, %r61, 4;
	@%p7 bra 	$L__BB21_10;
	mad.lo.s32 	%r181, %r7, %r257, %r6;
	mul.wide.u32 	%rd57, %r181, 4;
	add.s64 	%rd58, %rd1, %rd57;
	ld.global.f32 	%f81, [%rd58];
	add.f32 	%f82, %f220, %f81;
	add.s32 	%r182, %r181, %r7;
	mul.wide.u32 	%rd59, %r182, 4;
	add.s64 	%rd60, %rd1, %rd59;
	ld.global.f32 	%f83, [%rd60];
	add.f32 	%f84, %f82, %f83;
	add.s32 	%r183, %r182, %r7;
	mul.wide.u32 	%rd61, %r183, 4;
	add.s64 	%rd62, %rd1, %rd61;
	ld.global.f32 	%f85, [%rd62];
	add.f32 	%f86, %f84, %f85;
	add.s32 	%r184, %r183, %r7;
	mul.wide.u32 	%rd63, %r184, 4;
	add.s64 	%rd64, %rd1, %rd63;
	ld.global.f32 	%f87, [%rd64];
	add.f32 	%f220, %f86, %f87;
	add.s32 	%r257, %r257, 4;
$L__BB21_10:
	setp.eq.s32 	%p8, %r64, 0;
	@%p8 bra 	$L__BB21_13;
	mad.lo.s32 	%r185, %r257, %r141, %r5;
	mad.lo.s32 	%r260, %r140, %r185, %r2;
	neg.s32 	%r259, %r64;
$L__BB21_12:
	.pragma "nounroll";
	mul.wide.u32 	%rd65, %r260, 4;
	add.s64 	%rd66, %rd1, %rd65;
	ld.global.f32 	%f88, [%rd66];
	add.f32 	%f220, %f220, %f88;
	add.s32 	%r260, %r260, %r7;
	add.s32 	%r259, %r259, 1;
	setp.ne.s32 	%p9, %r259, 0;
	@%p9 bra 	$L__BB21_12;
$L__BB21_13:
	ld.param.f32 	%f211, [_Z8energintiiiffffPfS_S_S__param_5];
	mul.f32 	%f90, %f25, %f220;
	shl.b32 	%r186, %r1, 6;
	mov.u32 	%r187, _ZZ8energintiiiffffPfS_S_S_E4Etmp;
	add.s32 	%r188, %r187, %r186;
	shl.b32 	%r189, %r4, 2;
	add.s32 	%r190, %r188, %r189;
	st.shared.f32 	[%r190], %f90;
	mul.f32 	%f15, %f26, %f211;
	mul.f32 	%f91, %f15, 0f3E000000;
	div.rn.f32 	%f92, %f90, %f91;
	sqrt.rn.f32 	%f16, %f92;
	mov.u32 	%r191, _ZZ8energintiiiffffPfS_S_S_E4Htmp;
	add.s32 	%r73, %r191, %r186;
	mul.f32 	%f17, %f28, %f1;
	div.rn.f32 	%f18, %f16, %f17;
	abs.f32 	%f19, %f18;
	setp.eq.f32 	%p10, %f18, 0f3F800000;
	mov.f32 	%f221, 0f3F800000;
	@%p10 bra 	$L__BB21_18;
	setp.num.f32 	%p11, %f19, %f19;
	@%p11 bra 	$L__BB21_16;
	mov.f32 	%f148, 0f40000000;
	add.rn.f32 	%f221, %f18, %f148;
	bra.uni 	$L__BB21_18;
$L__BB21_16:
	setp.lt.f32 	%p12, %f19, 0f00800000;
	mul.f32 	%f93, %f19, 0f4B800000;
	selp.f32 	%f94, %f93, %f19, %p12;
	mov.b32 	%r192, %f94;
	add.s32 	%r193, %r192, -1060439283;
	and.b32  	%r194, %r193, -8388608;
	sub.s32 	%r195, %r192, %r194;
	mov.b32 	%f95, %r195;
	cvt.rn.f32.s32 	%f96, %r194;
	selp.f32 	%f97, 0fC1C00000, 0f00000000, %p12;
	fma.rn.f32 	%f98, %f96, 0f34000000, %f97;
	add.f32 	%f99, %f95, 0fBF800000;
	add.f32 	%f100, %f95, 0f3F800000;
	rcp.approx.ftz.f32 	%f101, %f100;
	add.f32 	%f102, %f99, %f99;
	mul.f32 	%f103, %f102, %f101;
	mul.f32 	%f104, %f103, %f103;
	neg.f32 	%f105, %f103;
	sub.f32 	%f106, %f99, %f103;
	add.f32 	%f107, %f106, %f106;
	fma.rn.f32 	%f108, %f105, %f99, %f107;
	mul.rn.f32 	%f109, %f101, %f108;
	fma.rn.f32 	%f110, %f104, 0f3A2C32E4, 0f3B52E7DB;
	fma.rn.f32 	%f111, %f110, %f104, 0f3C93BB73;
	fma.rn.f32 	%f112, %f111, %f104, 0f3DF6384F;
	mul.rn.f32 	%f113, %f112, %f104;
	fma.rn.f32 	%f114, %f103, 0f3FB8AA3B, %f98;
	mul.f32 	%f115, %f113, 0f40400000;
	sub.f32 	%f116, %f98, %f114;
	fma.rn.f32 	%f117, %f103, 0f3FB8AA3B, %f116;
	fma.rn.f32 	%f118, %f109, 0f3FB8AA3B, %f117;
	fma.rn.f32 	%f119, %f103, 0f32A55E34, %f118;
	fma.rn.f32 	%f120, %f115, %f109, %f119;
	fma.rn.f32 	%f121, %f113, %f103, %f120;
	add.rn.f32 	%f122, %f114, %f121;
	mov.f32 	%f123, 0f40000000;
	mul.rn.f32 	%f124, %f122, %f123;
	cvt.rni.f32.f32 	%f125, %f124;
	sub.f32 	%f126, %f124, %f125;
	neg.f32 	%f127, %f124;
	fma.rn.f32 	%f128, %f122, 0f40000000, %f127;
	neg.f32 	%f129, %f114;
	add.rn.f32 	%f130, %f122, %f129;
	neg.f32 	%f131, %f130;
	add.rn.f32 	%f132, %f121, %f131;
	fma.rn.f32 	%f133, %f132, 0f40000000, %f128;
	add.f32 	%f134, %f126, %f133;
	setp.gt.f32 	%p13, %f125, 0f00000000;
	selp.b32 	%r196, 0, -2097152000, %p13;
	setp.neu.f32 	%p14, %f18, 0f00000000;
	setp.neu.f32 	%p15, %f19, 0f7F800000;
	setp.lt.f32 	%p16, %f124, 0f00000000;
	selp.f32 	%f135, 0f00000000, 0f7F800000, %p16;
	abs.f32 	%f136, %f124;
	setp.gt.f32 	%p17, %f136, 0f43180000;
	cvt.rzi.s32.f32 	%r197, %f125;
	shl.b32 	%r198, %r197, 23;
	sub.s32 	%r199, %r198, %r196;
	mov.b32 	%f137, %r199;
	add.s32 	%r200, %r196, 2130706432;
	mov.b32 	%f138, %r200;
	fma.rn.f32 	%f139, %f134, 0f391FCB8E, 0f3AAF85ED;
	fma.rn.f32 	%f140, %f139, %f134, 0f3C1D9856;
	fma.rn.f32 	%f141, %f140, %f134, 0f3D6357BB;
	fma.rn.f32 	%f142, %f141, %f134, 0f3E75FDEC;
	fma.rn.f32 	%f143, %f142, %f134, 0f3F317218;
	fma.rn.f32 	%f144, %f143, %f134, 0f3F800000;
	mul.f32 	%f145, %f144, %f138;
	mul.f32 	%f146, %f145, %f137;
	selp.f32 	%f221, %f135, %f146, %p17;
	and.pred  	%p18, %p14, %p15;
	@%p18 bra 	$L__BB21_18;
	add.f32 	%f147, %f18, %f18;
	mov.b32 	%r201, %f147;
	and.b32  	%r202, %r201, 2147483647;
	mov.b32 	%f221, %r202;
$L__BB21_18:
	setp.lt.s32 	%p19, %r142, 1;
	max.f32 	%f24, %f221, 0f3F800000;
	@%p19 bra 	$L__BB21_31;
	mul.lo.s32 	%r74, %r141, %r140;
	and.b32  	%r75, %r142, 15;
	setp.lt.u32 	%p20, %r142, 16;
	mov.b32 	%r279, 0;
	@%p20 bra 	$L__BB21_22;
	and.b32  	%r279, %r142, 2147483632;
	neg.s32 	%r277, %r279;
	add.s32 	%r204, %r4, %r141;
	add.s32 	%r205, %r204, %r3;
	mad.lo.s32 	%r276, %r140, %r205, %r2;
	shl.b32 	%r206, %r141, 1;
	add.s32 	%r207, %r5, %r206;
	mad.lo.s32 	%r275, %r140, %r207, %r2;
	mad.lo.s32 	%r208, %r141, 3, %r5;
	mad.lo.s32 	%r274, %r140, %r208, %r2;
	shl.b32 	%r209, %r141, 2;
	add.s32 	%r210, %r5, %r209;
	mad.lo.s32 	%r273, %r140, %r210, %r2;
	mad.lo.s32 	%r211, %r141, 5, %r5;
	mad.lo.s32 	%r272, %r140, %r211, %r2;
	mad.lo.s32 	%r212, %r141, 6, %r5;
	mad.lo.s32 	%r271, %r140, %r212, %r2;
	mad.lo.s32 	%r213, %r141, 7, %r5;
	mad.lo.s32 	%r270, %r140, %r213, %r2;
	shl.b32 	%r214, %r141, 3;
	add.s32 	%r215, %r5, %r214;
	mad.lo.s32 	%r269, %r140, %r215, %r2;
	mad.lo.s32 	%r216, %r141, 9, %r5;
	mad.lo.s32 	%r268, %r140, %r216, %r2;
	mad.lo.s32 	%r217, %r141, 10, %r5;
	mad.lo.s32 	%r267, %r140, %r217, %r2;
	mad.lo.s32 	%r218, %r141, 11, %r5;
	mad.lo.s32 	%r266, %r140, %r218, %r2;
	mad.lo.s32 	%r219, %r141, 12, %r5;
	mad.lo.s32 	%r265, %r140, %r219, %r2;
	mad.lo.s32 	%r220, %r141, 13, %r5;
	mad.lo.s32 	%r264, %r140, %r220, %r2;
	mad.lo.s32 	%r221, %r141, 14, %r5;
	mad.lo.s32 	%r263, %r140, %r221, %r2;
	mad.lo.s32 	%r222, %r141, 15, %r5;
	mad.lo.s32 	%r262, %r140, %r222, %r2;
	mov.u32 	%r261, %r6;
$L__BB21_21:
	.pragma "nounroll";
	mul.wide.u32 	%rd67, %r261, 4;
	add.s64 	%rd68, %rd1, %rd67;
	ld.global.f32 	%f149, [%rd68];
	div.rn.f32 	%f150, %f149, %f24;
	st.global.f32 	[%rd68], %f150;
	mul.wide.u32 	%rd69, %r276, 4;
	add.s64 	%rd70, %rd1, %rd69;
	ld.global.f32 	%f151, [%rd70];
	div.rn.f32 	%f152, %f151, %f24;
	st.global.f32 	[%rd70], %f152;
	mul.wide.u32 	%rd71, %r275, 4;
	add.s64 	%rd72, %rd1, %rd71;
	ld.global.f32 	%f153, [%rd72];
	div.rn.f32 	%f154, %f153, %f24;
	st.global.f32 	[%rd72], %f154;
	mul.wide.u32 	%rd73, %r274, 4;
	add.s64 	%rd74, %rd1, %rd73;
	ld.global.f32 	%f155, [%rd74];
	div.rn.f32 	%f156, %f155, %f24;
	st.global.f32 	[%rd74], %f156;
	mul.wide.u32 	%rd75, %r273, 4;
	add.s64 	%rd76, %rd1, %rd75;
	ld.global.f32 	%f157, [%rd76];
	div.rn.f32 	%f158, %f157, %f24;
	st.global.f32 	[%rd76], %f158;
	mul.wide.u32 	%rd77, %r272, 4;
	add.s64 	%rd78, %rd1, %rd77;
	ld.global.f32 	%f159, [%rd78];
	div.rn.f32 	%f160, %f159, %f24;
	st.global.f32 	[%rd78], %f160;
	mul.wide.u32 	%rd79, %r271, 4;
	add.s64 	%rd80, %rd1, %rd79;
	ld.global.f32 	%f161, [%rd80];
	div.rn.f32 	%f162, %f161, %f24;
	st.global.f32 	[%rd80], %f162;
	mul.wide.u32 	%rd81, %r270, 4;
	add.s64 	%rd82, %rd1, %rd81;
	ld.global.f32 	%f163, [%rd82];
	div.rn.f32 	%f164, %f163, %f24;
	st.global.f32 	[%rd82], %f164;
	mul.wide.u32 	%rd83, %r269, 4;
	add.s64 	%rd84, %rd1, %rd83;
	ld.global.f32 	%f165, [%rd84];
	div.rn.f32 	%f166, %f165, %f24;
	st.global.f32 	[%rd84], %f166;
	mul.wide.u32 	%rd85, %r268, 4;
	add.s64 	%rd86, %rd1, %rd85;
	ld.global.f32 	%f167, [%rd86];
	div.rn.f32 	%f168, %f167, %f24;
	st.global.f32 	[%rd86], %f168;
	mul.wide.u32 	%rd87, %r267, 4;
	add.s64 	%rd88, %rd1, %rd87;
	ld.global.f32 	%f169, [%rd88];
	div.rn.f32 	%f170, %f169, %f24;
	st.global.f32 	[%rd88], %f170;
	mul.wide.u32 	%rd89, %r266, 4;
	add.s64 	%rd90, %rd1, %rd89;
	ld.global.f32 	%f171, [%rd90];
	div.rn.f32 	%f172, %f171, %f24;
	st.global.f32 	[%rd90], %f172;
	mul.wide.u32 	%rd91, %r265, 4;
	add.s64 	%rd92, %rd1, %rd91;
	ld.global.f32 	%f173, [%rd92];
	div.rn.f32 	%f174, %f173, %f24;
	st.global.f32 	[%rd92], %f174;
	mul.wide.u32 	%rd93, %r264, 4;
	add.s64 	%rd94, %rd1, %rd93;
	ld.global.f32 	%f175, [%rd94];
	div.rn.f32 	%f176, %f175, %f24;
	st.global.f32 	[%rd94], %f176;
	mul.wide.u32 	%rd95, %r263, 4;
	add.s64 	%rd96, %rd1, %rd95;
	ld.global.f32 	%f177, [%rd96];
	div.rn.f32 	%f178, %f177, %f24;
	st.global.f32 	[%rd96], %f178;
	mul.wide.u32 	%rd97, %r262, 4;
	add.s64 	%rd98, %rd1, %rd97;
	ld.global.f32 	%f179, [%rd98];
	div.rn.f32 	%f180, %f179, %f24;
	st.global.f32 	[%rd98], %f180;
	add.s32 	%r277, %r277, 16;
	shl.b32 	%r223, %r74, 4;
	add.s32 	%r276, %r276, %r223;
	add.s32 	%r275, %r275, %r223;
	add.s32 	%r274, %r274, %r223;
	add.s32 	%r273, %r273, %r223;
	add.s32 	%r272, %r272, %r223;
	add.s32 	%r271, %r271, %r223;
	add.s32 	%r270, %r270, %r223;
	add.s32 	%r269, %r269, %r223;
	add.s32 	%r268, %r268, %r223;
	add.s32 	%r267, %r267, %r223;
	add.s32 	%r266, %r266, %r223;
	add.s32 	%r265, %r265, %r223;
	add.s32 	%r264, %r264, %r223;
	add.s32 	%r263, %r263, %r223;
	add.s32 	%r262, %r262, %r223;
	add.s32 	%r261, %r261, %r223;
	setp.ne.s32 	%p21, %r277, 0;
	@%p21 bra 	$L__BB21_21;
$L__BB21_22:
	setp.eq.s32 	%p22, %r75, 0;
	@%p22 bra 	$L__BB21_31;
	and.b32  	%r128, %r142, 7;
	setp.lt.u32 	%p23, %r75, 8;
	@%p23 bra 	$L__BB21_25;
	mad.lo.s32 	%r224, %r74, %r279, %r6;
	mul.wide.u32 	%rd99, %r224, 4;
	add.s64 	%rd100, %rd1, %rd99;
	ld.global.f32 	%f181, [%rd100];
	div.rn.f32 	%f182, %f181, %f24;
	st.global.f32 	[%rd100], %f182;
	add.s32 	%r225, %r224, %r74;
	mul.wide.u32 	%rd101, %r225, 4;
	add.s64 	%rd102, %rd1, %rd101;
	ld.global.f32 	%f183, [%rd102];
	div.rn.f32 	%f184, %f183, %f24;
	st.global.f32 	[%rd102], %f184;
	add.s32 	%r226, %r225, %r74;
	mul.wide.u32 	%rd103, %r226, 4;
	add.s64 	%rd104, %rd1, %rd103;
	ld.global.f32 	%f185, [%rd104];
	div.rn.f32 	%f186, %f185, %f24;
	st.global.f32 	[%rd104], %f186;
	add.s32 	%r227, %r226, %r74;
	mul.wide.u32 	%rd105, %r227, 4;
	add.s64 	%rd106, %rd1, %rd105;
	ld.global.f32 	%f187, [%rd106];
	div.rn.f32 	%f188, %f187, %f24;
	st.global.f32 	[%rd106], %f188;
	add.s32 	%r228, %r227, %r74;
	mul.wide.u32 	%rd107, %r228, 4;
	add.s64 	%rd108, %rd1, %rd107;
	ld.global.f32 	%f189, [%rd108];
	div.rn.f32 	%f190, %f189, %f24;
	st.global.f32 	[%rd108], %f190;
	add.s32 	%r229, %r228, %r74;
	mul.wide.u32 	%rd109, %r229, 4;
	add.s64 	%rd110, %rd1, %rd109;
	ld.global.f32 	%f191, [%rd110];
	div.rn.f32 	%f192, %f191, %f24;
	st.global.f32 	[%rd110], %f192;
	add.s32 	%r230, %r229, %r74;
	mul.wide.u32 	%rd111, %r230, 4;
	add.s64 	%rd112, %rd1, %rd111;
	ld.global.f32 	%f193, [%rd112];
	div.rn.f32 	%f194, %f193, %f24;
	st.global.f32 	[%rd112], %f194;
	add.s32 	%r231, %r230, %r74;
	mul.wide.u32 	%rd113, %r231, 4;
	add.s64 	%rd114, %rd1, %rd113;
	ld.global.f32 	%f195, [%rd114];
	div.rn.f32 	%f196, %f195, %f24;
	st.global.f32 	[%rd114], %f196;
	add.s32 	%r279, %r279, 8;
$L__BB21_25:
	setp.eq.s32 	%p24, %r128, 0;
	@%p24 bra 	$L__BB21_31;
	and.b32  	%r131, %r142, 3;
	setp.lt.u32 	%p25, %r128, 4;
	@%p25 bra 	$L__BB21_28;
	mad.lo.s32 	%r232, %r74, %r279, %r6;
	mul.wide.u32 	%rd115, %r232, 4;
	add.s64 	%rd116, %rd1, %rd115;
	ld.global.f32 	%f197, [%rd116];
	div.rn.f32 	%f198, %f197, %f24;
	st.global.f32 	[%rd116], %f198;
	add.s32 	%r233, %r232, %r74;
	mul.wide.u32 	%rd117, %r233, 4;
	add.s64 	%rd118, %rd1, %rd117;
	ld.global.f32 	%f199, [%rd118];
	div.rn.f32 	%f200, %f199, %f24;
	st.global.f32 	[%rd118], %f200;
	add.s32 	%r234, %r233, %r74;
	mul.wide.u32 	%rd119, %r234, 4;
	add.s64 	%rd120, %rd1, %rd119;
	ld.global.f32 	%f201, [%rd120];
	div.rn.f32 	%f202, %f201, %f24;
	st.global.f32 	[%rd120], %f202;
	add.s32 	%r235, %r234, %r74;
	mul.wide.u32 	%rd121, %r235, 4;
	add.s64 	%rd122, %rd1, %rd121;
	ld.global.f32 	%f203, [%rd122];
	div.rn.f32 	%f204, %f203, %f24;
	st.global.f32 	[%rd122], %f204;
	add.s32 	%r279, %r279, 4;
$L__BB21_28:
	setp.eq.s32 	%p26, %r131, 0;
	@%p26 bra 	$L__BB21_31;
	mad.lo.s32 	%r236, %r279, %r141, %r5;
	mad.lo.s32 	%r282, %r140, %r236, %r2;
	neg.s32 	%r281, %r131;
$L__BB21_30:
	.pragma "nounroll";
	mul.wide.u32 	%rd123, %r282, 4;
	add.s64 	%rd124, %rd1, %rd123;
	ld.global.f32 	%f205, [%rd124];
	div.rn.f32 	%f206, %f205, %f24;
	st.global.f32 	[%rd124], %f206;
	add.s32 	%r282, %r282, %r74;
	add.s32 	%r281, %r281, 1;
	setp.ne.s32 	%p27, %r281, 0;
	@%p27 bra 	$L__BB21_30;
$L__BB21_31:
	ld.param.u64 	%rd131, [_Z8energintiiiffffPfS_S_S__param_8];
	ld.param.u64 	%rd130, [_Z8energintiiiffffPfS_S_S__param_7];
	cvta.to.global.u64 	%rd125, %rd130;
	cvta.to.global.u64 	%rd126, %rd131;
	min.f32 	%f207, %f16, %f17;
	shl.b32 	%r237, %r4, 2;
	add.s32 	%r238, %r73, %r237;
	st.shared.f32 	[%r238], %f207;
	mul.f32 	%f208, %f15, %f207;
	mul.f32 	%f209, %f207, %f208;
	mul.f32 	%f210, %f209, 0f3E000000;
	mul.wide.u32 	%rd127, %r6, 4;
	add.s64 	%rd128, %rd125, %rd127;
	st.global.f32 	[%rd128], %f210;
	add.s64 	%rd129, %rd126, %rd127;
	st.global.f32 	[%rd129], %f207;
	ret;

}
	// .globl	_Z6calctmiiiPfS_S_
.visible .entry _Z6calctmiiiPfS_S_(
	.param .u32 _Z6calctmiiiPfS_S__param_0,
	.param .u32 _Z6calctmiiiPfS_S__param_1,
	.param .u32 _Z6calctmiiiPfS_S__param_2,
	.param .u64 .ptr .align 1 _Z6calctmiiiPfS_S__param_3,
	.param .u64 .ptr .align 1 _Z6calctmiiiPfS_S__param_4,
	.param .u64 .ptr .align 1 _Z6calctmiiiPfS_S__param_5
)
{
	.reg .pred 	%p<10>;
	.reg .b32 	%r<90>;
	.reg .b32 	%f<104>;
	.reg .b64 	%rd<49>;
	.reg .b64 	%fd<10>;
	// demoted variable
	.shared .align 4 .b8 _ZZ6calctmiiiPfS_S_E4sume[1024];
	// demoted variable
	.shared .align 4 .b8 _ZZ6calctmiiiPfS_S_E7sumthet[1024];
	ld.param.u32 	%r44, [_Z6calctmiiiPfS_S__param_0];
	ld.param.u32 	%r45, [_Z6calctmiiiPfS_S__param_1];
	ld.param.u32 	%r46, [_Z6calctmiiiPfS_S__param_2];
	ld.param.u64 	%rd6, [_Z6calctmiiiPfS_S__param_3];
	ld.param.u64 	%rd7, [_Z6calctmiiiPfS_S__param_4];
	ld.param.u64 	%rd8, [_Z6calctmiiiPfS_S__param_5];
	cvta.to.global.u64 	%rd1, %rd7;
	cvta.to.global.u64 	%rd2, %rd8;
	mov.u32 	%r47, %ctaid.x;
	mov.u32 	%r48, %ntid.x;
	mov.u32 	%r49, %tid.x;
	mad.lo.s32 	%r1, %r47, %r48, %r49;
	mov.u32 	%r50, %ctaid.y;
	mov.u32 	%r51, %ntid.y;
	mul.lo.s32 	%r2, %r50, %r51;
	mov.u32 	%r3, %tid.y;
	add.s32 	%r4, %r2, %r3;
	mad.lo.s32 	%r5, %r4, %r44, %r1;
	shl.b32 	%r52, %r49, 6;
	mov.u32 	%r53, _ZZ6calctmiiiPfS_S_E4sume;
	add.s32 	%r54, %r53, %r52;
	shl.b32 	%r55, %r3, 2;
	add.s32 	%r6, %r54, %r55;
	mov.b32 	%r56, 0;
	st.shared.u32 	[%r6], %r56;
	mov.u32 	%r57, _ZZ6calctmiiiPfS_S_E7sumthet;
	add.s32 	%r58, %r57, %r52;
	add.s32 	%r7, %r58, %r55;
	st.shared.u32 	[%r7], %r56;
	setp.lt.s32 	%p1, %r46, 1;
	mov.f32 	%f102, 0f00000000;
	mov.f64 	%fd9, 0d0000000000000000;
	@%p1 bra 	$L__BB22_13;
	mul.lo.s32 	%r8, %r45, %r44;
	and.b32  	%r9, %r46, 7;
	setp.lt.u32 	%p2, %r46, 8;
	mov.b32 	%r88, 0;
	mov.f32 	%f102, 0f00000000;
	mov.f32 	%f101, %f102;
	@%p2 bra 	$L__BB22_4;
	and.b32  	%r88, %r46, 2147483640;
	neg.s32 	%r86, %r88;
	shl.b32 	%r12, %r8, 3;
	mad.lo.s32 	%r60, %r45, 7, %r4;
	mad.lo.s32 	%r84, %r44, %r60, %r1;
	mad.lo.s32 	%r61, %r45, 6, %r4;
	mad.lo.s32 	%r83, %r44, %r61, %r1;
	mad.lo.s32 	%r62, %r45, 5, %r4;
	mad.lo.s32 	%r82, %r44, %r62, %r1;
	shl.b32 	%r63, %r45, 2;
	add.s32 	%r64, %r4, %r63;
	mad.lo.s32 	%r81, %r44, %r64, %r1;
	mad.lo.s32 	%r65, %r45, 3, %r4;
	mad.lo.s32 	%r80, %r44, %r65, %r1;
	shl.b32 	%r66, %r45, 1;
	add.s32 	%r67, %r4, %r66;
	mad.lo.s32 	%r79, %r44, %r67, %r1;
	add.s64 	%rd48, %rd1, 16;
	add.s32 	%r68, %r3, %r45;
	add.s32 	%r69, %r68, %r2;
	mad.lo.s32 	%r78, %r44, %r69, %r1;
	mov.f32 	%f102, 0f00000000;
	mov.u32 	%r85, %r5;
$L__BB22_3:
	.pragma "nounroll";
	mul.wide.u32 	%rd9, %r85, 4;
	add.s64 	%rd10, %rd2, %rd9;
	ld.global.f32 	%f30, [%rd10];
	add.f32 	%f31, %f101, %f30;
	ld.global.f32 	%f32, [%rd48+-16];
	fma.rn.f32 	%f33, %f30, %f32, %f102;
	mul.wide.u32 	%rd11, %r78, 4;
	add.s64 	%rd12, %rd2, %rd11;
	ld.global.f32 	%f34, [%rd12];
	add.f32 	%f35, %f31, %f34;
	ld.global.f32 	%f36, [%rd48+-12];
	fma.rn.f32 	%f37, %f34, %f36, %f33;
	mul.wide.u32 	%rd13, %r79, 4;
	add.s64 	%rd14, %rd2, %rd13;
	ld.global.f32 	%f38, [%rd14];
	add.f32 	%f39, %f35, %f38;
	ld.global.f32 	%f40, [%rd48+-8];
	fma.rn.f32 	%f41, %f38, %f40, %f37;
	mul.wide.u32 	%rd15, %r80, 4;
	add.s64 	%rd16, %rd2, %rd15;
	ld.global.f32 	%f42, [%rd16];
	add.f32 	%f43, %f39, %f42;
	ld.global.f32 	%f44, [%rd48+-4];
	fma.rn.f32 	%f45, %f42, %f44, %f41;
	mul.wide.u32 	%rd17, %r81, 4;
	add.s64 	%rd18, %rd2, %rd17;
	ld.global.f32 	%f46, [%rd18];
	add.f32 	%f47, %f43, %f46;
	ld.global.f32 	%f48, [%rd48];
	fma.rn.f32 	%f49, %f46, %f48, %f45;
	mul.wide.u32 	%rd19, %r82, 4;
	add.s64 	%rd20, %rd2, %rd19;
	ld.global.f32 	%f50, [%rd20];
	add.f32 	%f51, %f47, %f50;
	ld.global.f32 	%f52, [%rd48+4];
	fma.rn.f32 	%f53, %f50, %f52, %f49;
	mul.wide.u32 	%rd21, %r83, 4;
	add.s64 	%rd22, %rd2, %rd21;
	ld.global.f32 	%f54, [%rd22];
	add.f32 	%f55, %f51, %f54;
	ld.global.f32 	%f56, [%rd48+8];
	fma.rn.f32 	%f57, %f54, %f56, %f53;
	mul.wide.u32 	%rd23, %r84, 4;
	add.s64 	%rd24, %rd2, %rd23;
	ld.global.f32 	%f58, [%rd24];
	add.f32 	%f101, %f55, %f58;
	ld.global.f32 	%f59, [%rd48+12];
	fma.rn.f32 	%f102, %f58, %f59, %f57;
	add.s32 	%r86, %r86, 8;
	add.s32 	%r85, %r85, %r12;
	add.s32 	%r84, %r84, %r12;
	add.s32 	%r83, %r83, %r12;
	add.s32 	%r82, %r82, %r12;
	add.s32 	%r81, %r81, %r12;
	add.s32 	%r80, %r80, %r12;
	add.s32 	%r79, %r79, %r12;
	add.s64 	%rd48, %rd48, 32;
	add.s32 	%r78, %r78, %r12;
	setp.ne.s32 	%p3, %r86, 0;
	@%p3 bra 	$L__BB22_3;
$L__BB22_4:
	setp.eq.s32 	%p4, %r9, 0;
	@%p4 bra 	$L__BB22_12;
	and.b32  	%r39, %r46, 3;
	setp.lt.u32 	%p5, %r9, 4;
	@%p5 bra 	$L__BB22_7;
	mad.lo.s32 	%r70, %r8, %r88, %r5;
	mul.wide.u32 	%rd25, %r70, 4;
	add.s64 	%rd26, %rd2, %rd25;
	ld.global.f32 	%f61, [%rd26];
	add.f32 	%f62, %f101, %f61;
	mul.wide.u32 	%rd27, %r88, 4;
	add.s64 	%rd28, %rd1, %rd27;
	ld.global.f32 	%f63, [%rd28];
	fma.rn.f32 	%f64, %f61, %f63, %f102;
	add.s32 	%r71, %r70, %r8;
	mul.wide.u32 	%rd29, %r71, 4;
	add.s64 	%rd30, %rd2, %rd29;
	ld.global.f32 	%f65, [%rd30];
	add.f32 	%f66, %f62, %f65;
	ld.global.f32 	%f67, [%rd28+4];
	fma.rn.f32 	%f68, %f65, %f67, %f64;
	add.s32 	%r72, %r71, %r8;
	mul.wide.u32 	%rd31, %r72, 4;
	add.s64 	%rd32, %rd2, %rd31;
	ld.global.f32 	%f69, [%rd32];
	add.f32 	%f70, %f66, %f69;
	ld.global.f32 	%f71, [%rd28+8];
	fma.rn.f32 	%f72, %f69, %f71, %f68;
	add.s32 	%r73, %r72, %r8;
	mul.wide.u32 	%rd33, %r73, 4;
	add.s64 	%rd34, %rd2, %rd33;
	ld.global.f32 	%f73, [%rd34];
	add.f32 	%f101, %f70, %f73;
	ld.global.f32 	%f74, [%rd28+12];
	fma.rn.f32 	%f102, %f73, %f74, %f72;
	add.s32 	%r88, %r88, 4;
$L__BB22_7:
	setp.eq.s32 	%p6, %r39, 0;
	@%p6 bra 	$L__BB22_12;
	setp.eq.s32 	%p7, %r39, 1;
	@%p7 bra 	$L__BB22_10;
	mad.lo.s32 	%r74, %r8, %r88, %r5;
	mul.wide.u32 	%rd35, %r74, 4;
	add.s64 	%rd36, %rd2, %rd35;
	ld.global.f32 	%f76, [%rd36];
	add.f32 	%f77, %f101, %f76;
	mul.wide.u32 	%rd37, %r88, 4;
	add.s64 	%rd38, %rd1, %rd37;
	ld.global.f32 	%f78, [%rd38];
	fma.rn.f32 	%f79, %f76, %f78, %f102;
	add.s32 	%r75, %r74, %r8;
	mul.wide.u32 	%rd39, %r75, 4;
	add.s64 	%rd40, %rd2, %rd39;
	ld.global.f32 	%f80, [%rd40];
	add.f32 	%f101, %f77, %f80;
	ld.global.f32 	%f81, [%rd38+4];
	fma.rn.f32 	%f102, %f80, %f81, %f79;
	add.s32 	%r88, %r88, 2;
$L__BB22_10:
	and.b32  	%r76, %r46, 1;
	setp.eq.b32 	%p8, %r76, 1;
	not.pred 	%p9, %p8;
	@%p9 bra 	$L__BB22_12;
	mad.lo.s32 	%r77, %r8, %r88, %r5;
	mul.wide.u32 	%rd41, %r77, 4;
	add.s64 	%rd42, %rd2, %rd41;
	ld.global.f32 	%f82, [%rd42];
	add.f32 	%f101, %f101, %f82;
	mul.wide.u32 	%rd43, %r88, 4;
	add.s64 	%rd44, %rd1, %rd43;
	ld.global.f32 	%f83, [%rd44];
	fma.rn.f32 	%f102, %f82, %f83, %f102;
$L__BB22_12:
	st.shared.f32 	[%r6], %f101;
	st.shared.f32 	[%r7], %f102;
	cvt.f64.f32 	%fd9, %f101;
$L__BB22_13:
	cvta.to.global.u64 	%rd45, %rd6;
	cvt.rn.f32.s32 	%f84, %r46;
	div.rn.f32 	%f85, %f102, %f84;
	cvt.f64.f32 	%fd4, %f85;
	max.f64 	%fd5, %fd9, 0d3EE4F8B588E368F1;
	cvt.rn.f64.s32 	%fd6, %r46;
	div.rn.f64 	%fd7, %fd5, %fd6;
	div.rn.f64 	%fd8, %fd4, %fd7;
	cvt.rn.f32.f64 	%f86, %fd8;
	mul.wide.u32 	%rd46, %r5, 4;
	add.s64 	%rd47, %rd45, %rd46;
	st.global.f32 	[%rd47], %f86;
	ret;

}
	// .globl	_Z8roelvinkiiffffffPfS_S_S_S_S_S_
.visible .entry _Z8roelvinkiiffffffPfS_S_S_S_S_S_(
	.param .u32 _Z8roelvinkiiffffffPfS_S_S_S_S_S__param_0,
	.param .u32 _Z8roelvinkiiffffffPfS_S_S_S_S_S__param_1,
	.param .f32 _Z8roelvinkiiffffffPfS_S_S_S_S_S__param_2,
	.param .f32 _Z8roelvinkiiffffffPfS_S_S_S_S_S__param_3,
	.param .f32 _Z8roelvinkiiffffffPfS_S_S_S_S_S__param_4,
	.param .f32 _Z8roelvinkiiffffffPfS_S_S_S_S_S__param_5,
	.param .f32 _Z8roelvinkiiffffffPfS_S_S_S_S_S__param_6,
	.param .f32 _Z8roelvinkiiffffffPfS_S_S_S_S_S__param_7,
	.param .u64 .ptr .align 1 _Z8roelvinkiiffffffPfS_S_S_S_S_S__param_8,
	.param .u64 .ptr .align 1 _Z8roelvinkiiffffffPfS_S_S_S_S_S__param_9,
	.param .u64 .ptr .align 1 _Z8roelvinkiiffffffPfS_S_S_S_S_S__param_10,
	.param .u64 .ptr .align 1 _Z8roelvinkiiffffffPfS_S_S_S_S_S__param_11,
	.param .u64 .ptr .align 1 _Z8roelvinkiiffffffPfS_S_S_S_S_S__param_12,
	.param .u64 .ptr .align 1 _Z8roelvinkiiffffffPfS_S_S_S_S_S__param_13,
	.param .u64 .ptr .align 1 _Z8roelvinkiiffffffPfS_S_S_S_S_S__param_14
)
{
	.reg .pred 	%p<24>;
	.reg .b32 	%r<29>;
	.reg .b32 	%f<141>;
	.reg .b64 	%rd<18>;
	.reg .b64 	%fd<14>;

	ld.param.u32 	%r2, [_Z8roelvinkiiffffffPfS_S_S_S_S_S__param_0];
	ld.param.f32 	%f13, [_Z8roelvinkiiffffffPfS_S_S_S_S_S__param_2];
	ld.param.f32 	%f18, [_Z8roelvinkiiffffffPfS_S_S_S_S_S__param_3];
	ld.param.f32 	%f19, [_Z8roelvinkiiffffffPfS_S_S_S_S_S__param_4];
	ld.param.f32 	%f14, [_Z8roelvinkiiffffffPfS_S_S_S_S_S__param_5];
	ld.param.f32 	%f15, [_Z8roelvinkiiffffffPfS_S_S_S_S_S__param_6];
	ld.param.f32 	%f16, [_Z8roelvinkiiffffffPfS_S_S_S_S_S__param_7];
	ld.param.u64 	%rd1, [_Z8roelvinkiiffffffPfS_S_S_S_S_S__param_8];
	ld.param.u64 	%rd4, [_Z8roelvinkiiffffffPfS_S_S_S_S_S__param_10];
	ld.param.u64 	%rd5, [_Z8roelvinkiiffffffPfS_S_S_S_S_S__param_12];
	ld.param.u64 	%rd2, [_Z8roelvinkiiffffffPfS_S_S_S_S_S__param_13];
	ld.param.u64 	%rd3, [_Z8roelvinkiiffffffPfS_S_S_S_S_S__param_14];
	cvta.to.global.u64 	%rd6, %rd5;
	cvta.to.global.u64 	%rd7, %rd4;
	mov.u32 	%r3, %ctaid.x;
	mov.u32 	%r4, %ntid.x;
	mov.u32 	%r5, %tid.x;
	mad.lo.s32 	%r6, %r3, %r4, %r5;
	mov.u32 	%r7, %ctaid.y;
	mov.u32 	%r8, %ntid.y;
	mov.u32 	%r9, %tid.y;
	mad.lo.s32 	%r10, %r7, %r8, %r9;
	mad.lo.s32 	%r1, %r10, %r2, %r6;
	mov.f32 	%f20, 0f41000000;
	div.rn.f32 	%f21, %f20, %f13;
	div.rn.f32 	%f22, %f21, %f18;
	mul.wide.u32 	%rd8, %r1, 4;
	add.s64 	%rd9, %rd7, %rd8;
	ld.global.f32 	%f1, [%rd9];
	add.s64 	%rd10, %rd6, %rd8;
	ld.global.f32 	%f2, [%rd10];
	mul.f32 	%f23, %f22, %f2;
	sqrt.rn.f32 	%f3, %f23;
	div.rn.f32 	%f24, %f3, %f19;
	div.rn.f32 	%f4, %f24, %f1;
	mul.f32 	%f25, %f15, 0f3F000000;
	cvt.rzi.f32.f32 	%f26, %f25;
	add.f32 	%f27, %f26, %f26;
	sub.f32 	%f28, %f15, %f27;
	abs.f32 	%f5, %f28;
	abs.f32 	%f6, %f4;
	setp.lt.f32 	%p1, %f6, 0f00800000;
	mul.f32 	%f29, %f6, 0f4B800000;
	selp.f32 	%f30, %f29, %f6, %p1;
	selp.f32 	%f31, 0fC1C00000, 0f00000000, %p1;
	mov.b32 	%r11, %f30;
	add.s32 	%r12, %r11, -1060439283;
	and.b32  	%r13, %r12, -8388608;
	sub.s32 	%r14, %r11, %r13;
	mov.b32 	%f32, %r14;
	cvt.rn.f32.s32 	%f33, %r13;
	fma.rn.f32 	%f34, %f33, 0f34000000, %f31;
	add.f32 	%f35, %f32, 0fBF800000;
	add.f32 	%f36, %f32, 0f3F800000;
	rcp.approx.ftz.f32 	%f37, %f36;
	add.f32 	%f38, %f35, %f35;
	mul.f32 	%f39, %f38, %f37;
	mul.f32 	%f40, %f39, %f39;
	sub.f32 	%f41, %f35, %f39;
	add.f32 	%f42, %f41, %f41;
	neg.f32 	%f43, %f39;
	fma.rn.f32 	%f44, %f43, %f35, %f42;
	mul.rn.f32 	%f45, %f37, %f44;
	fma.rn.f32 	%f46, %f40, 0f3A2C32E4, 0f3B52E7DB;
	fma.rn.f32 	%f47, %f46, %f40, 0f3C93BB73;
	fma.rn.f32 	%f48, %f47, %f40, 0f3DF6384F;
	mul.rn.f32 	%f49, %f48, %f40;
	fma.rn.f32 	%f50, %f39, 0f3FB8AA3B, %f34;
	sub.f32 	%f51, %f34, %f50;
	fma.rn.f32 	%f52, %f39, 0f3FB8AA3B, %f51;
	fma.rn.f32 	%f53, %f45, 0f3FB8AA3B, %f52;
	fma.rn.f32 	%f54, %f39, 0f32A55E34, %f53;
	mul.f32 	%f55, %f49, 0f40400000;
	fma.rn.f32 	%f56, %f55, %f45, %f54;
	fma.rn.f32 	%f57, %f49, %f39, %f56;
	add.rn.f32 	%f58, %f50, %f57;
	neg.f32 	%f59, %f50;
	add.rn.f32 	%f60, %f58, %f59;
	neg.f32 	%f61, %f60;
	add.rn.f32 	%f62, %f57, %f61;
	mul.rn.f32 	%f63, %f58, %f15;
	neg.f32 	%f64, %f63;
	fma.rn.f32 	%f65, %f58, %f15, %f64;
	fma.rn.f32 	%f66, %f62, %f15, %f65;
	cvt.rni.f32.f32 	%f67, %f63;
	sub.f32 	%f68, %f63, %f67;
	add.f32 	%f69, %f68, %f66;
	fma.rn.f32 	%f70, %f69, 0f391FCB8E, 0f3AAF85ED;
	fma.rn.f32 	%f71, %f70, %f69, 0f3C1D9856;
	fma.rn.f32 	%f72, %f71, %f69, 0f3D6357BB;
	fma.rn.f32 	%f73, %f72, %f69, 0f3E75FDEC;
	fma.rn.f32 	%f74, %f73, %f69, 0f3F317218;
	fma.rn.f32 	%f75, %f74, %f69, 0f3F800000;
	cvt.rzi.s32.f32 	%r15, %f67;
	setp.gt.f32 	%p2, %f67, 0f00000000;
	selp.b32 	%r16, 0, -2097152000, %p2;
	add.s32 	%r17, %r16, 2130706432;
	mov.b32 	%f76, %r17;
	mul.f32 	%f77, %f75, %f76;
	shl.b32 	%r18, %r15, 23;
	sub.s32 	%r19, %r18, %r16;
	mov.b32 	%f78, %r19;
	mul.f32 	%f79, %f77, %f78;
	abs.f32 	%f80, %f63;
	setp.gt.f32 	%p3, %f80, 0f43180000;
	setp.lt.f32 	%p4, %f63, 0f00000000;
	selp.f32 	%f81, 0f00000000, 0f7F800000, %p4;
	selp.f32 	%f7, %f81, %f79, %p3;
	setp.eq.f32 	%p5, %f4, 0f3F800000;
	setp.eq.f32 	%p6, %f15, 0f00000000;
	or.pred  	%p7, %p6, %p5;
	mov.f32 	%f140, 0f3F800000;
	@%p7 bra 	$L__BB23_8;
	setp.num.f32 	%p8, %f6, %f6;
	abs.f32 	%f82, %f15;
	setp.num.f32 	%p9, %f82, %f82;
	and.pred  	%p10, %p8, %p9;
	@%p10 bra 	$L__BB23_3;
	add.rn.f32 	%f140, %f4, %f15;
	bra.uni 	$L__BB23_8;
$L__BB23_3:
	setp.neu.f32 	%p11, %f4, 0f00000000;
	setp.neu.f32 	%p12, %f6, 0f7F800000;
	and.pred  	%p13, %p11, %p12;
	@%p13 bra 	$L__BB23_5;
	setp.neu.f32 	%p20, %f5, 0f3F800000;
	add.f32 	%f87, %f4, %f4;
	mov.b32 	%r20, %f87;
	setp.lt.f32 	%p21, %f15, 0f00000000;
	xor.b32  	%r21, %r20, 2139095040;
	selp.b32 	%r22, %r21, %r20, %p21;
	and.b32  	%r23, %r22, 2147483647;
	selp.b32 	%r24, %r23, %r22, %p20;
	mov.b32 	%f140, %r24;
	bra.uni 	$L__BB23_8;
$L__BB23_5:
	setp.eq.f32 	%p14, %f4, 0fBF800000;
	setp.eq.f32 	%p15, %f82, 0f7F800000;
	and.pred  	%p16, %p14, %p15;
	@%p16 bra 	$L__BB23_8;
	setp.geu.f32 	%p17, %f4, 0f00000000;
	mov.f32 	%f140, %f7;
	@%p17 bra 	$L__BB23_8;
	setp.neu.f32 	%p18, %f5, 0f3F800000;
	neg.f32 	%f84, %f7;
	selp.f32 	%f85, %f7, %f84, %p18;
	cvt.rmi.f32.f32 	%f86, %f15;
	setp.neu.f32 	%p19, %f15, %f86;
	selp.f32 	%f140, 0f7FFFFFFF, %f85, %p19;
$L__BB23_8:
	cvta.to.global.u64 	%rd11, %rd2;
	cvta.to.global.u64 	%rd12, %rd3;
	cvta.to.global.u64 	%rd13, %rd1;
	fma.rn.f32 	%f88, %f140, 0fBBBB989D, 0f3F000000;
	cvt.sat.f32.f32 	%f89, %f88;
	mov.f32 	%f90, 0f4B400001;
	mov.f32 	%f91, 0f437C0000;
	fma.rm.f32 	%f92, %f89, %f91, %f90;
	add.f32 	%f93, %f92, 0fCB40007F;
	neg.f32 	%f94, %f93;
	fma.rn.f32 	%f95, %f140, 0fBFB8AA3B, %f94;
	fma.rn.f32 	%f96, %f140, 0fB2A57060, %f95;
	mov.b32 	%r25, %f92;
	shl.b32 	%r26, %r25, 23;
	mov.b32 	%f97, %r26;
	ex2.approx.ftz.f32 	%f98, %f96;
	mul.f32 	%f99, %f98, %f97;
	mov.f32 	%f100, 0f3F800000;
	sub.f32 	%f101, %f100, %f99;
	min.f32 	%f102, %f101, 0f3F800000;
	add.f32 	%f103, %f102, %f102;
	mul.f32 	%f104, %f14, %f103;
	div.rn.f32 	%f105, %f104, %f16;
	mul.f32 	%f106, %f2, %f105;
	add.s64 	%rd15, %rd11, %rd8;
	st.global.f32 	[%rd15], %f106;
	cvt.f64.f32 	%fd1, %f3;
	mul.f64 	%fd2, %fd1, 0d400921FB53C8D4F1;
	add.s64 	%rd16, %rd12, %rd8;
	ld.global.f32 	%f107, [%rd16];
	mul.f32 	%f108, %f1, %f107;
	min.f32 	%f109, %f108, 0f41200000;
	abs.f32 	%f110, %f109;
	mov.f32 	%f111, 0f3FB8AA3B;
	mul.rn.f32 	%f112, %f110, %f111;
	cvt.rzi.f32.f32 	%f113, %f112;
	abs.f32 	%f114, %f113;
	setp.gt.f32 	%p22, %f114, 0f42FC0000;
	mov.f32 	%f115, 0f42FC0000;
	copysign.f32 	%f116, %f113, %f115;
	selp.f32 	%f117, %f116, %f113, %p22;
	fma.rn.f32 	%f118, %f117, 0fBF317218, %f110;
	fma.rn.f32 	%f119, %f117, 0f3102E308, %f118;
	mul.f32 	%f120, %f119, 0f3FB8AA3B;
	add.f32 	%f121, %f117, 0f4B40007D;
	mov.b32 	%r27, %f121;
	shl.b32 	%r28, %r27, 23;
	mov.b32 	%f122, %r28;
	ex2.approx.ftz.f32 	%f123, %f120;
	mul.f32 	%f124, %f123, %f122;
	mov.f32 	%f125, 0fBE000000;
	div.approx.ftz.f32 	%f126, %f125, %f124;
	fma.rn.f32 	%f127, %f124, 0f40000000, %f126;
	mul.f32 	%f128, %f109, %f109;
	fma.rn.f32 	%f129, %f128, 0f363D0ADA, 0f394FFF49;
	fma.rn.f32 	%f130, %f129, %f128, 0f3C08889A;
	fma.rn.f32 	%f131, %f130, %f128, 0f3E2AAAAB;
	mul.f32 	%f132, %f128, %f131;
	fma.rn.f32 	%f133, %f132, %f109, %f109;
	setp.ge.f32 	%p23, %f110, 0f3F800000;
	copysign.f32 	%f134, %f109, %f127;
	selp.f32 	%f135, %f134, %f133, %p23;
	mul.f32 	%f136, %f16, %f135;
	cvt.f64.f32 	%fd3, %f136;
	div.rn.f64 	%fd4, %fd2, %fd3;
	cvt.rn.f32.f64 	%f137, %fd4;
	add.s64 	%rd17, %rd13, %rd8;
	ld.global.f32 	%f138, [%rd17];
	cvt.f64.f32 	%fd5, %f106;
	cvt.f64.f32 	%fd6, %f13;
	mul.f64 	%fd7, %fd6, 0d3FCB2995F5D1CF30;
	cvt.f64.f32 	%fd8, %f138;
	mul.f64 	%fd9, %fd7, %fd8;
	cvt.f64.f32 	%fd10, %f137;
	mul.f64 	%fd11, %fd9, %fd10;
	mul.f64 	%fd12, %fd11, %fd10;
	fma.rn.f64 	%fd13, %fd12, %fd10, %fd5;
	cvt.rn.f32.f64 	%f139, %fd13;
	st.global.f32 	[%rd15], %f139;
	ret;

}
	// .globl	_Z7baldockiiffffffPfS_S_S_S_S_S_
.visible .entry _Z7baldockiiffffffPfS_S_S_S_S_S_(
	.param .u32 _Z7baldockiiffffffPfS_S_S_S_S_S__param_0,
	.param .u32 _Z7baldockiiffffffPfS_S_S_S_S_S__param_1,
	.param .f32 _Z7baldockiiffffffPfS_S_S_S_S_S__param_2,
	.param .f32 _Z7baldockiiffffffPfS_S_S_S_S_S__param_3,
	.param .f32 _Z7baldockiiffffffPfS_S_S_S_S_S__param_4,
	.param .f32 _Z7baldockiiffffffPfS_S_S_S_S_S__param_5,
	.param .f32 _Z7baldockiiffffffPfS_S_S_S_S_S__param_6,
	.param .f32 _Z7baldockiiffffffPfS_S_S_S_S_S__param_7,
	.param .u64 .ptr .align 1 _Z7baldockiiffffffPfS_S_S_S_S_S__param_8,
	.param .u64 .ptr .align 1 _Z7baldockiiffffffPfS_S_S_S_S_S__param_9,
	.param .u64 .ptr .align 1 _Z7baldockiiffffffPfS_S_S_S_S_S__param_10,
	.param .u64 .ptr .align 1 _Z7baldockiiffffffPfS_S_S_S_S_S__param_11,
	.param .u64 .ptr .align 1 _Z7baldockiiffffffPfS_S_S_S_S_S__param_12,
	.param .u64 .ptr .align 1 _Z7baldockiiffffffPfS_S_S_S_S_S__param_13,
	.param .u64 .ptr .align 1 _Z7baldockiiffffffPfS_S_S_S_S_S__param_14
)
{
	.reg .pred 	%p<5>;
	.reg .b32 	%r<15>;
	.reg .b32 	%f<89>;
	.reg .b64 	%rd<17>;
	.reg .b64 	%fd<14>;

	ld.param.u32 	%r1, [_Z7baldockiiffffffPfS_S_S_S_S_S__param_0];
	ld.param.f32 	%f1, [_Z7baldockiiffffffPfS_S_S_S_S_S__param_2];
	ld.param.f32 	%f2, [_Z7baldockiiffffffPfS_S_S_S_S_S__param_3];
	ld.param.f32 	%f3, [_Z7baldockiiffffffPfS_S_S_S_S_S__param_4];
	ld.param.f32 	%f4, [_Z7baldockiiffffffPfS_S_S_S_S_S__param_5];
	ld.param.f32 	%f5, [_Z7baldockiiffffffPfS_S_S_S_S_S__param_7];
	ld.param.u64 	%rd1, [_Z7baldockiiffffffPfS_S_S_S_S_S__param_8];
	ld.param.u64 	%rd2, [_Z7baldockiiffffffPfS_S_S_S_S_S__param_10];
	ld.param.u64 	%rd3, [_Z7baldockiiffffffPfS_S_S_S_S_S__param_11];
	ld.param.u64 	%rd4, [_Z7baldockiiffffffPfS_S_S_S_S_S__param_13];
	ld.param.u64 	%rd5, [_Z7baldockiiffffffPfS_S_S_S_S_S__param_14];
	cvta.to.global.u64 	%rd6, %rd1;
	cvta.to.global.u64 	%rd7, %rd4;
	cvta.to.global.u64 	%rd8, %rd3;
	cvta.to.global.u64 	%rd9, %rd5;
	cvta.to.global.u64 	%rd10, %rd2;
	mov.u32 	%r2, %ctaid.x;
	mov.u32 	%r3, %ntid.x;
	mov.u32 	%r4, %tid.x;
	mad.lo.s32 	%r5, %r2, %r3, %r4;
	mov.u32 	%r6, %ctaid.y;
	mov.u32 	%r7, %ntid.y;
	mov.u32 	%r8, %tid.y;
	mad.lo.s32 	%r9, %r6, %r7, %r8;
	mad.lo.s32 	%r10, %r9, %r1, %r5;
	mul.wide.u32 	%rd11, %r10, 4;
	add.s64 	%rd12, %rd10, %rd11;
	ld.global.f32 	%f6, [%rd12];
	add.s64 	%rd13, %rd9, %rd11;
	ld.global.f32 	%f7, [%rd13];
	add.s64 	%rd14, %rd8, %rd11;
	ld.global.f32 	%f8, [%rd14];
	mul.f32 	%f9, %f6, %f7;
	mov.f32 	%f10, 0f3F6147AE;
	div.rn.f32 	%f11, %f10, %f7;
	mul.f32 	%f12, %f3, %f9;
	div.rn.f32 	%f13, %f12, 0f3F6147AE;
	abs.f32 	%f14, %f13;
	mul.f32 	%f15, %f14, 0f4038AA3B;
	ex2.approx.ftz.f32 	%f16, %f15;
	add.f32 	%f17, %f16, 0f3F800000;
	rcp.approx.ftz.f32 	%f18, %f17;
	fma.rn.f32 	%f19, %f18, 0fC0000000, 0f3F800000;
	setp.ge.f32 	%p1, %f14, 0f41102CB4;
	selp.f32 	%f20, 0f3F800000, %f19, %p1;
	copysign.f32 	%f21, %f13, %f20;
	mul.f32 	%f22, %f13, %f13;
	fma.rn.f32 	%f23, %f22, 0f3C80F082, 0fBD563CAE;
	fma.rn.f32 	%f24, %f23, %f22, 0f3E085941;
	fma.rn.f32 	%f25, %f24, %f22, 0fBEAAA9ED;
	fma.rn.f32 	%f26, %f25, %f22, 0f00000000;
	fma.rn.f32 	%f27, %f26, %f13, %f13;
	setp.ge.f32 	%p2, %f14, 0f3F19999A;
	selp.f32 	%f28, %f21, %f27, %p2;
	mul.f32 	%f29, %f11, %f28;
	max.f32 	%f30, %f8, 0f3727C5AC;
	div.rn.f32 	%f31, %f29, %f30;
	neg.f32 	%f32, %f31;
	mul.f32 	%f33, %f31, %f32;
	fma.rn.f32 	%f34, %f33, 0f3BBB989D, 0f3F000000;
	cvt.sat.f32.f32 	%f35, %f34;
	mov.f32 	%f36, 0f4B400001;
	mov.f32 	%f37, 0f437C0000;
	fma.rm.f32 	%f38, %f35, %f37, %f36;
	add.f32 	%f39, %f38, 0fCB40007F;
	neg.f32 	%f40, %f39;
	fma.rn.f32 	%f41, %f33, 0f3FB8AA3B, %f40;
	fma.rn.f32 	%f42, %f33, 0f32A57060, %f41;
	mov.b32 	%r11, %f38;
	shl.b32 	%r12, %r11, 23;
	mov.b32 	%f43, %r12;
	ex2.approx.ftz.f32 	%f44, %f42;
	mul.f32 	%f45, %f44, %f43;
	mul.f32 	%f46, %f4, 0f3E800000;
	mul.f32 	%f47, %f46, %f45;
	mul.f32 	%f48, %f1, %f47;
	rcp.rn.f32 	%f49, %f5;
	mul.f32 	%f50, %f49, %f48;
	mul.f32 	%f51, %f2, %f50;
	mul.f32 	%f52, %f29, %f29;
	fma.rn.f32 	%f53, %f8, %f8, %f52;
	mul.f32 	%f54, %f53, %f51;
	add.s64 	%rd15, %rd7, %rd11;
	st.global.f32 	[%rd15], %f54;
	cvt.f64.f32 	%fd1, %f8;
	mul.f64 	%fd2, %fd1, 0d400921FB53C8D4F1;
	ld.global.f32 	%f55, [%rd13];
	max.f32 	%f56, %f55, 0f3C23D70A;
	mul.f32 	%f57, %f6, %f56;
	min.f32 	%f58, %f57, 0f41200000;
	abs.f32 	%f59, %f58;
	mov.f32 	%f60, 0f3FB8AA3B;
	mul.rn.f32 	%f61, %f59, %f60;
	cvt.rzi.f32.f32 	%f62, %f61;
	abs.f32 	%f63, %f62;
	setp.gt.f32 	%p3, %f63, 0f42FC0000;
	mov.f32 	%f64, 0f42FC0000;
	copysign.f32 	%f65, %f62, %f64;
	selp.f32 	%f66, %f65, %f62, %p3;
	fma.rn.f32 	%f67, %f66, 0fBF317218, %f59;
	fma.rn.f32 	%f68, %f66, 0f3102E308, %f67;
	mul.f32 	%f69, %f68, 0f3FB8AA3B;
	add.f32 	%f70, %f66, 0f4B40007D;
	mov.b32 	%r13, %f70;
	shl.b32 	%r14, %r13, 23;
	mov.b32 	%f71, %r14;
	ex2.approx.ftz.f32 	%f72, %f69;
	mul.f32 	%f73, %f72, %f71;
	mov.f32 	%f74, 0fBE000000;
	div.approx.ftz.f32 	%f75, %f74, %f73;
	fma.rn.f32 	%f76, %f73, 0f40000000, %f75;
	mul.f32 	%f77, %f58, %f58;
	fma.rn.f32 	%f78, %f77, 0f363D0ADA, 0f394FFF49;
	fma.rn.f32 	%f79, %f78, %f77, 0f3C08889A;
	fma.rn.f32 	%f80, %f79, %f77, 0f3E2AAAAB;
	mul.f32 	%f81, %f77, %f80;
	fma.rn.f32 	%f82, %f81, %f58, %f58;
	setp.ge.f32 	%p4, %f59, 0f3F800000;
	copysign.f32 	%f83, %f58, %f76;
	selp.f32 	%f84, %f83, %f82, %p4;
	mul.f32 	%f85, %f5, %f84;
	cvt.f64.f32 	%fd3, %f85;
	div.rn.f64 	%fd4, %fd2, %fd3;
	cvt.rn.f32.f64 	%f86, %fd4;
	cvt.f64.f32 	%fd5, %f54;
	cvt.f64.f32 	%fd6, %f1;
	mul.f64 	%fd7, %fd6, 0d3FCB2995F5D1CF30;
	add.s64 	%rd16, %rd6, %rd11;
	ld.global.f32 	%f87, [%rd16];
	cvt.f64.f32 	%fd8, %f87;
	mul.f64 	%fd9, %fd7, %fd8;
	cvt.f64.f32 	%fd10, %f86;
	mul.f64 	%fd11, %fd9, %fd10;
	mul.f64 	%fd12, %fd11, %fd10;
	fma.rn.f64 	%fd13, %fd12, %fd10, %fd5;
	cvt.rn.f32.f64 	%f88, %fd13;
	st.global.f32 	[%rd15], %f88;
	ret;

}
	// .globl	_Z12rollerlatbndiiifPfS_
.visible .entry _Z12rollerlatbndiiifPfS_(
	.param .u32 _Z12rollerlatbndiiifPfS__param_0,
	.param .u32 _Z12rollerlatbndiiifPfS__param_1,
	.param .u32 _Z12rollerlatbndiiifPfS__param_2,
	.param .f32 _Z12rollerlatbndiiifPfS__param_3,
	.param .u64 .ptr .align 1 _Z12rollerlatbndiiifPfS__param_4,
	.param .u64 .ptr .align 1 _Z12rollerlatbndiiifPfS__param_5
)
{
	.reg .pred 	%p<42>;
	.reg .b32 	%r<214>;
	.reg .b32 	%f<64>;
	.reg .b64 	%rd<127>;
	// demoted variable
	.shared .align 4 .b8 _ZZ12rollerlatbndiiifPfS_E3hhi[1024];
	ld.param.u32 	%r95, [_Z12rollerlatbndiiifPfS__param_0];
	ld.param.u32 	%r96, [_Z12rollerlatbndiiifPfS__param_1];
	ld.param.u32 	%r97, [_Z12rollerlatbndiiifPfS__param_2];
	ld.param.f32 	%f2, [_Z12rollerlatbndiiifPfS__param_3];
	ld.param.u64 	%rd2, [_Z12rollerlatbndiiifPfS__param_4];
	ld.param.u64 	%rd3, [_Z12rollerlatbndiiifPfS__param_5];
	cvta.to.global.u64 	%rd1, %rd3;
	cvta.to.global.u64 	%rd4, %rd2;
	mov.u32 	%r98, %ctaid.x;
	mov.u32 	%r99, %ntid.x;
	mov.u32 	%r100, %tid.x;
	mad.lo.s32 	%r1, %r98, %r99, %r100;
	mov.u32 	%r101, %ctaid.y;
	mov.u32 	%r102, %ntid.y;
	mul.lo.s32 	%r2, %r101, %r102;
	mov.u32 	%r3, %tid.y;
	add.s32 	%r4, %r2, %r3;
	mad.lo.s32 	%r5, %r4, %r95, %r1;
	add.s32 	%r6, %r96, -1;
	setp.eq.s32 	%p1, %r4, %r6;
	add.s32 	%r103, %r4, 1;
	selp.b32 	%r7, %r6, %r103, %p1;
	mul.wide.u32 	%rd5, %r5, 4;
	add.s64 	%rd6, %rd4, %rd5;
	ld.global.f32 	%f3, [%rd6];
	shl.b32 	%r104, %r100, 6;
	mov.u32 	%r105, _ZZ12rollerlatbndiiifPfS_E3hhi;
	add.s32 	%r106, %r105, %r104;
	shl.b32 	%r107, %r3, 2;
	add.s32 	%r108, %r106, %r107;
	st.shared.f32 	[%r108], %f3;
	setp.gt.f32 	%p2, %f3, %f2;
	selp.f32 	%f1, 0f3F800000, 0f00000000, %p2;
	setp.lt.s32 	%p3, %r97, 1;
	@%p3 bra 	$L__BB25_71;
	max.u32 	%r110, %r4, 1;
	add.s32 	%r111, %r110, -1;
	mad.lo.s32 	%r8, %r7, %r95, %r1;
	mul.lo.s32 	%r9, %r96, %r95;
	mad.lo.s32 	%r10, %r111, %r95, %r1;
	setp.lt.u32 	%p4, %r97, 8;
	mov.b32 	%r212, 0;
	@%p4 bra 	$L__BB25_36;
	and.b32  	%r112, %r97, 2147483640;
	neg.s32 	%r210, %r112;
	mul.lo.s32 	%r113, %r96, 7;
	add.s32 	%r114, %r4, %r113;
	mad.lo.s32 	%r209, %r95, %r114, %r1;
	add.s32 	%r115, %r7, %r113;
	mad.lo.s32 	%r208, %r95, %r115, %r1;
	min.u32 	%r116, %r4, 1;
	sub.s32 	%r117, %r114, %r116;
	mad.lo.s32 	%r207, %r95, %r117, %r1;
	mul.lo.s32 	%r118, %r96, 6;
	add.s32 	%r119, %r4, %r118;
	mad.lo.s32 	%r206, %r95, %r119, %r1;
	add.s32 	%r120, %r7, %r118;
	mad.lo.s32 	%r205, %r95, %r120, %r1;
	sub.s32 	%r121, %r119, %r116;
	mad.lo.s32 	%r204, %r95, %r121, %r1;
	mul.lo.s32 	%r122, %r96, 5;
	add.s32 	%r123, %r4, %r122;
	mad.lo.s32 	%r203, %r95, %r123, %r1;
	add.s32 	%r124, %r7, %r122;
	mad.lo.s32 	%r202, %r95, %r124, %r1;
	sub.s32 	%r125, %r123, %r116;
	mad.lo.s32 	%r201, %r95, %r125, %r1;
	shl.b32 	%r126, %r96, 2;
	add.s32 	%r127, %r4, %r126;
	mad.lo.s32 	%r200, %r95, %r127, %r1;
	add.s32 	%r128, %r7, %r126;
	mad.lo.s32 	%r199, %r95, %r128, %r1;
	sub.s32 	%r129, %r127, %r116;
	mad.lo.s32 	%r198, %r95, %r129, %r1;
	mul.lo.s32 	%r130, %r96, 3;
	add.s32 	%r131, %r4, %r130;
	mad.lo.s32 	%r197, %r95, %r131, %r1;
	add.s32 	%r132, %r7, %r130;
	mad.lo.s32 	%r196, %r95, %r132, %r1;
	sub.s32 	%r133, %r131, %r116;
	mad.lo.s32 	%r195, %r95, %r133, %r1;
	shl.b32 	%r134, %r96, 1;
	add.s32 	%r135, %r4, %r134;
	mad.lo.s32 	%r194, %r95, %r135, %r1;
	add.s32 	%r136, %r7, %r134;
	mad.lo.s32 	%r193, %r95, %r136, %r1;
	sub.s32 	%r137, %r135, %r116;
	mad.lo.s32 	%r192, %r95, %r137, %r1;
	add.s32 	%r138, %r3, %r96;
	add.s32 	%r139, %r138, %r2;
	mad.lo.s32 	%r191, %r95, %r139, %r1;
	sub.s32 	%r140, %r139, %r116;
	mad.lo.s32 	%r190, %r95, %r140, %r1;
	add.s32 	%r141, %r7, %r96;
	mad.lo.s32 	%r189, %r95, %r141, %r1;
	mov.u32 	%r186, %r10;
	mov.u32 	%r187, %r8;
	mov.u32 	%r188, %r5;
$L__BB25_3:
	.pragma "nounroll";
	setp.ne.s32 	%p5, %r4, 0;
	@%p5 bra 	$L__BB25_5;
	mul.wide.u32 	%rd7, %r187, 4;
	add.s64 	%rd8, %rd1, %rd7;
	ld.global.f32 	%f4, [%rd8];
	mul.f32 	%f5, %f1, %f4;
	mul.wide.u32 	%rd9, %r188, 4;
	add.s64 	%rd10, %rd1, %rd9;
	st.global.f32 	[%rd10], %f5;
$L__BB25_5:
	setp.ne.s32 	%p6, %r4, %r6;
	@%p6 bra 	$L__BB25_7;
	mul.wide.u32 	%rd11, %r186, 4;
	add.s64 	%rd12, %rd1, %rd11;
	ld.global.f32 	%f6, [%rd12];
	mul.f32 	%f7, %f1, %f6;
	mul.wide.u32 	%rd13, %r188, 4;
	add.s64 	%rd14, %rd1, %rd13;
	st.global.f32 	[%rd14], %f7;
$L__BB25_7:
	@%p5 bra 	$L__BB25_9;
	mul.wide.u32 	%rd15, %r189, 4;
	add.s64 	%rd16, %rd1, %rd15;
	ld.global.f32 	%f8, [%rd16];
	mul.f32 	%f9, %f1, %f8;
	mul.wide.u32 	%rd17, %r191, 4;
	add.s64 	%rd18, %rd1, %rd17;
	st.global.f32 	[%rd18], %f9;
$L__BB25_9:
	@%p6 bra 	$L__BB25_11;
	mul.wide.u32 	%rd19, %r190, 4;
	add.s64 	%rd20, %rd1, %rd19;
	ld.global.f32 	%f10, [%rd20];
	mul.f32 	%f11, %f1, %f10;
	mul.wide.u32 	%rd21, %r191, 4;
	add.s64 	%rd22, %rd1, %rd21;
	st.global.f32 	[%rd22], %f11;
$L__BB25_11:
	@%p5 bra 	$L__BB25_13;
	mul.wide.u32 	%rd23, %r193, 4;
	add.s64 	%rd24, %rd1, %rd23;
	ld.global.f32 	%f12, [%rd24];
	mul.f32 	%f13, %f1, %f12;
	mul.wide.u32 	%rd25, %r194, 4;
	add.s64 	%rd26, %rd1, %rd25;
	st.global.f32 	[%rd26], %f13;
$L__BB25_13:
	@%p6 bra 	$L__BB25_15;
	mul.wide.u32 	%rd27, %r192, 4;
	add.s64 	%rd28, %rd1, %rd27;
	ld.global.f32 	%f14, [%rd28];
	mul.f32 	%f15, %f1, %f14;
	mul.wide.u32 	%rd29, %r194, 4;
	add.s64 	%rd30, %rd1, %rd29;
	st.global.f32 	[%rd30], %f15;
$L__BB25_15:
	@%p5 bra 	$L__BB25_17;
	mul.wide.u32 	%rd31, %r196, 4;
	add.s64 	%rd32, %rd1, %rd31;
	ld.global.f32 	%f16, [%rd32];
	mul.f32 	%f17, %f1, %f16;
	mul.wide.u32 	%rd33, %r197, 4;
	add.s64 	%rd34, %rd1, %rd33;
	st.global.f32 	[%rd34], %f17;
$L__BB25_17:
	@%p6 bra 	$L__BB25_19;
	mul.wide.u32 	%rd35, %r195, 4;
	add.s64 	%rd36, %rd1, %rd35;
	ld.global.f32 	%f18, [%rd36];
	mul.f32 	%f19, %f1, %f18;
	mul.wide.u32 	%rd37, %r197, 4;
	add.s64 	%rd38, %rd1, %rd37;
	st.global.f32 	[%rd38], %f19;
$L__BB25_19:
	@%p5 bra 	$L__BB25_21;
	mul.wide.u32 	%rd39, %r199, 4;
	add.s64 	%rd40, %rd1, %rd39;
	ld.global.f32 	%f20, [%rd40];
	mul.f32 	%f21, %f1, %f20;
	mul.wide.u32 	%rd41, %r200, 4;
	add.s64 	%rd42, %rd1, %rd41;
	st.global.f32 	[%rd42], %f21;
$L__BB25_21:
	@%p6 bra 	$L__BB25_23;
	mul.wide.u32 	%rd43, %r198, 4;
	add.s64 	%rd44, %rd1, %rd43;
	ld.global.f32 	%f22, [%rd44];
	mul.f32 	%f23, %f1, %f22;
	mul.wide.u32 	%rd45, %r200, 4;
	add.s64 	%rd46, %rd1, %rd45;
	st.global.f32 	[%rd46], %f23;
$L__BB25_23:
	@%p5 bra 	$L__BB25_25;
	mul.wide.u32 	%rd47, %r202, 4;
	add.s64 	%rd48, %rd1, %rd47;
	ld.global.f32 	%f24, [%rd48];
	mul.f32 	%f25, %f1, %f24;
	mul.wide.u32 	%rd49, %r203, 4;
	add.s64 	%rd50, %rd1, %rd49;
	st.global.f32 	[%rd50], %f25;
$L__BB25_25:
	@%p6 bra 	$L__BB25_27;
	mul.wide.u32 	%rd51, %r201, 4;
	add.s64 	%rd52, %rd1, %rd51;
	ld.global.f32 	%f26, [%rd52];
	mul.f32 	%f27, %f1, %f26;
	mul.wide.u32 	%rd53, %r203, 4;
	add.s64 	%rd54, %rd1, %rd53;
	st.global.f32 	[%rd54], %f27;
$L__BB25_27:
	@%p5 bra 	$L__BB25_29;
	mul.wide.u32 	%rd55, %r205, 4;
	add.s64 	%rd56, %rd1, %rd55;
	ld.global.f32 	%f28, [%rd56];
	mul.f32 	%f29, %f1, %f28;
	mul.wide.u32 	%rd57, %r206, 4;
	add.s64 	%rd58, %rd1, %rd57;
	st.global.f32 	[%rd58], %f29;
$L__BB25_29:
	@%p6 bra 	$L__BB25_31;
	mul.wide.u32 	%rd59, %r204, 4;
	add.s64 	%rd60, %rd1, %rd59;
	ld.global.f32 	%f30, [%rd60];
	mul.f32 	%f31, %f1, %f30;
	mul.wide.u32 	%rd61, %r206, 4;
	add.s64 	%rd62, %rd1, %rd61;
	st.global.f32 	[%rd62], %f31;
$L__BB25_31:
	@%p5 bra 	$L__BB25_33;
	mul.wide.u32 	%rd63, %r208, 4;
	add.s64 	%rd64, %rd1, %rd63;
	ld.global.f32 	%f32, [%rd64];
	mul.f32 	%f33, %f1, %f32;
	mul.wide.u32 	%rd65, %r209, 4;
	add.s64 	%rd66, %rd1, %rd65;
	st.global.f32 	[%rd66], %f33;
$L__BB25_33:
	@%p6 bra 	$L__BB25_35;
	mul.wide.u32 	%rd67, %r207, 4;
	add.s64 	%rd68, %rd1, %rd67;
	ld.global.f32 	%f34, [%rd68];
	mul.f32 	%f35, %f1, %f34;
	mul.wide.u32 	%rd69, %r209, 4;
	add.s64 	%rd70, %rd1, %rd69;
	st.global.f32 	[%rd70], %f35;
$L__BB25_35:
	and.b32  	%r212, %r97, 2147483640;
	add.s32 	%r210, %r210, 8;
	shl.b32 	%r142, %r9, 3;
	add.s32 	%r209, %r209, %r142;
	add.s32 	%r208, %r208, %r142;
	add.s32 	%r207, %r207, %r142;
	add.s32 	%r206, %r206, %r142;
	add.s32 	%r205, %r205, %r142;
	add.s32 	%r204, %r204, %r142;
	add.s32 	%r203, %r203, %r142;
	add.s32 	%r202, %r202, %r142;
	add.s32 	%r201, %r201, %r142;
	add.s32 	%r200, %r200, %r142;
	add.s32 	%r199, %r199, %r142;
	add.s32 	%r198, %r198, %r142;
	add.s32 	%r197, %r197, %r142;
	add.s32 	%r196, %r196, %r142;
	add.s32 	%r195, %r195, %r142;
	add.s32 	%r194, %r194, %r142;
	add.s32 	%r193, %r193, %r142;
	add.s32 	%r192, %r192, %r142;
	add.s32 	%r191, %r191, %r142;
	add.s32 	%r190, %r190, %r142;
	add.s32 	%r189, %r189, %r142;
	add.s32 	%r188, %r188, %r142;
	add.s32 	%r187, %r187, %r142;
	add.s32 	%r186, %r186, %r142;
	setp.ne.s32 	%p21, %r210, 0;
	@%p21 bra 	$L__BB25_3;
$L__BB25_36:
	and.b32  	%r85, %r97, 7;
	setp.eq.s32 	%p22, %r85, 0;
	@%p22 bra 	$L__BB25_71;
	and.b32  	%r86, %r97, 3;
	setp.lt.u32 	%p23, %r85, 4;
	@%p23 bra 	$L__BB25_55;
	setp.ne.s32 	%p24, %r4, 0;
	@%p24 bra 	$L__BB25_40;
	mul.lo.s32 	%r143, %r9, %r212;
	add.s32 	%r144, %r8, %r143;
	mul.wide.u32 	%rd71, %r144, 4;
	add.s64 	%rd72, %rd1, %rd71;
	ld.global.f32 	%f36, [%rd72];
	mul.f32 	%f37, %f1, %f36;
	add.s32 	%r145, %r143, %r5;
	mul.wide.u32 	%rd73, %r145, 4;
	add.s64 	%rd74, %rd1, %rd73;
	st.global.f32 	[%rd74], %f37;
$L__BB25_40:
	setp.ne.s32 	%p25, %r4, %r6;
	@%p25 bra 	$L__BB25_42;
	mul.lo.s32 	%r146, %r9, %r212;
	add.s32 	%r147, %r10, %r146;
	mul.wide.u32 	%rd75, %r147, 4;
	add.s64 	%rd76, %rd1, %rd75;
	ld.global.f32 	%f38, [%rd76];
	mul.f32 	%f39, %f1, %f38;
	add.s32 	%r148, %r146, %r5;
	mul.wide.u32 	%rd77, %r148, 4;
	add.s64 	%rd78, %rd1, %rd77;
	st.global.f32 	[%rd78], %f39;
$L__BB25_42:
	setp.ne.s32 	%p26, %r4, 0;
	add.s32 	%r87, %r212, 1;
	@%p26 bra 	$L__BB25_44;
	mul.lo.s32 	%r149, %r9, %r87;
	add.s32 	%r150, %r8, %r149;
	mul.wide.u32 	%rd79, %r150, 4;
	add.s64 	%rd80, %rd1, %rd79;
	ld.global.f32 	%f40, [%rd80];
	mul.f32 	%f41, %f1, %f40;
	add.s32 	%r151, %r149, %r5;
	mul.wide.u32 	%rd81, %r151, 4;
	add.s64 	%rd82, %rd1, %rd81;
	st.global.f32 	[%rd82], %f41;
$L__BB25_44:
	setp.ne.s32 	%p27, %r4, %r6;
	@%p27 bra 	$L__BB25_46;
	mul.lo.s32 	%r152, %r9, %r87;
	add.s32 	%r153, %r10, %r152;
	mul.wide.u32 	%rd83, %r153, 4;
	add.s64 	%rd84, %rd1, %rd83;
	ld.global.f32 	%f42, [%rd84];
	mul.f32 	%f43, %f1, %f42;
	add.s32 	%r154, %r152, %r5;
	mul.wide.u32 	%rd85, %r154, 4;
	add.s64 	%rd86, %rd1, %rd85;
	st.global.f32 	[%rd86], %f43;
$L__BB25_46:
	setp.ne.s32 	%p28, %r4, 0;
	add.s32 	%r88, %r212, 2;
	@%p28 bra 	$L__BB25_48;
	mul.lo.s32 	%r155, %r9, %r88;
	add.s32 	%r156, %r8, %r155;
	mul.wide.u32 	%rd87, %r156, 4;
	add.s64 	%rd88, %rd1, %rd87;
	ld.global.f32 	%f44, [%rd88];
	mul.f32 	%f45, %f1, %f44;
	add.s32 	%r157, %r155, %r5;
	mul.wide.u32 	%rd89, %r157, 4;
	add.s64 	%rd90, %rd1, %rd89;
	st.global.f32 	[%rd90], %f45;
$L__BB25_48:
	setp.ne.s32 	%p29, %r4, %r6;
	@%p29 bra 	$L__BB25_50;
	mul.lo.s32 	%r158, %r9, %r88;
	add.s32 	%r159, %r10, %r158;
	mul.wide.u32 	%rd91, %r159, 4;
	add.s64 	%rd92, %rd1, %rd91;
	ld.global.f32 	%f46, [%rd92];
	mul.f32 	%f47, %f1, %f46;
	add.s32 	%r160, %r158, %r5;
	mul.wide.u32 	%rd93, %r160, 4;
	add.s64 	%rd94, %rd1, %rd93;
	st.global.f32 	[%rd94], %f47;
$L__BB25_50:
	setp.ne.s32 	%p30, %r4, 0;
	add.s32 	%r89, %r212, 3;
	@%p30 bra 	$L__BB25_52;
	mul.lo.s32 	%r161, %r9, %r89;
	add.s32 	%r162, %r8, %r161;
	mul.wide.u32 	%rd95, %r162, 4;
	add.s64 	%rd96, %rd1, %rd95;
	ld.global.f32 	%f48, [%rd96];
	mul.f32 	%f49, %f1, %f48;
	add.s32 	%r163, %r161, %r5;
	mul.wide.u32 	%rd97, %r163, 4;
	add.s64 	%rd98, %rd1, %rd97;
	st.global.f32 	[%rd98], %f49;
$L__BB25_52:
	setp.ne.s32 	%p31, %r4, %r6;
	@%p31 bra 	$L__BB25_54;
	mul.lo.s32 	%r164, %r9, %r89;
	add.s32 	%r165, %r10, %r164;
	mul.wide.u32 	%rd99, %r165, 4;
	add.s64 	%rd100, %rd1, %rd99;
	ld.global.f32 	%f50, [%rd100];
	mul.f32 	%f51, %f1, %f50;
	add.s32 	%r166, %r164, %r5;
	mul.wide.u32 	%rd101, %r166, 4;
	add.s64 	%rd102, %rd1, %rd101;
	st.global.f32 	[%rd102], %f51;
$L__BB25_54:
	add.s32 	%r212, %r212, 4;
$L__BB25_55:
	setp.eq.s32 	%p32, %r86, 0;
	@%p32 bra 	$L__BB25_71;
	setp.eq.s32 	%p33, %r86, 1;
	@%p33 bra 	$L__BB25_66;
	setp.ne.s32 	%p34, %r4, 0;
	@%p34 bra 	$L__BB25_59;
	mul.lo.s32 	%r167, %r9, %r212;
	add.s32 	%r168, %r8, %r167;
	mul.wide.u32 	%rd103, %r168, 4;
	add.s64 	%rd104, %rd1, %rd103;
	ld.global.f32 	%f52, [%rd104];
	mul.f32 	%f53, %f1, %f52;
	add.s32 	%r169, %r167, %r5;
	mul.wide.u32 	%rd105, %r169, 4;
	add.s64 	%rd106, %rd1, %rd105;
	st.global.f32 	[%rd106], %f53;
$L__BB25_59:
	setp.ne.s32 	%p35, %r4, %r6;
	@%p35 bra 	$L__BB25_61;
	mul.lo.s32 	%r170, %r9, %r212;
	add.s32 	%r171, %r10, %r170;
	mul.wide.u32 	%rd107, %r171, 4;
	add.s64 	%rd108, %rd1, %rd107;
	ld.global.f32 	%f54, [%rd108];
	mul.f32 	%f55, %f1, %f54;
	add.s32 	%r172, %r170, %r5;
	mul.wide.u32 	%rd109, %r172, 4;
	add.s64 	%rd110, %rd1, %rd109;
	st.global.f32 	[%rd110], %f55;
$L__BB25_61:
	setp.ne.s32 	%p36, %r4, 0;
	add.s32 	%r92, %r212, 1;
	@%p36 bra 	$L__BB25_63;
	mul.lo.s32 	%r173, %r9, %r92;
	add.s32 	%r174, %r8, %r173;
	mul.wide.u32 	%rd111, %r174, 4;
	add.s64 	%rd112, %rd1, %rd111;
	ld.global.f32 	%f56, [%rd112];
	mul.f32 	%f57, %f1, %f56;
	add.s32 	%r175, %r173, %r5;
	mul.wide.u32 	%rd113, %r175, 4;
	add.s64 	%rd114, %rd1, %rd113;
	st.global.f32 	[%rd114], %f57;
$L__BB25_63:
	setp.ne.s32 	%p37, %r4, %r6;
	@%p37 bra 	$L__BB25_65;
	mul.lo.s32 	%r176, %r9, %r92;
	add.s32 	%r177, %r10, %r176;
	mul.wide.u32 	%rd115, %r177, 4;
	add.s64 	%rd116, %rd1, %rd115;
	ld.global.f32 	%f58, [%rd116];
	mul.f32 	%f59, %f1, %f58;
	add.s32 	%r178, %r176, %r5;
	mul.wide.u32 	%rd117, %r178, 4;
	add.s64 	%rd118, %rd1, %rd117;
	st.global.f32 	[%rd118], %f59;
$L__BB25_65:
	add.s32 	%r212, %r212, 2;
$L__BB25_66:
	and.b32  	%r179, %r97, 1;
	setp.eq.b32 	%p38, %r179, 1;
	not.pred 	%p39, %p38;
	@%p39 bra 	$L__BB25_71;
	setp.ne.s32 	%p40, %r4, 0;
	@%p40 bra 	$L__BB25_69;
	mul.lo.s32 	%r180, %r9, %r212;
	add.s32 	%r181, %r8, %r180;
	mul.wide.u32 	%rd119, %r181, 4;
	add.s64 	%rd120, %rd1, %rd119;
	ld.global.f32 	%f60, [%rd120];
	mul.f32 	%f61, %f1, %f60;
	add.s32 	%r182, %r180, %r5;
	mul.wide.u32 	%rd121, %r182, 4;
	add.s64 	%rd122, %rd1, %rd121;
	st.global.f32 	[%rd122], %f61;
$L__BB25_69:
	setp.ne.s32 	%p41, %r4, %r6;
	@%p41 bra 	$L__BB25_71;
	mul.lo.s32 	%r183, %r9, %r212;
	add.s32 	%r184, %r10, %r183;
	mul.wide.u32 	%rd123, %r184, 4;
	add.s64 	%rd124, %rd1, %rd123;
	ld.global.f32 	%f62, [%rd124];
	mul.f32 	%f63, %f1, %f62;
	add.s32 	%r185, %r183, %r5;
	mul.wide.u32 	%rd125, %r185, 4;
	add.s64 	%rd126, %rd1, %rd125;
	st.global.f32 	[%rd126], %f63;
$L__BB25_71:
	ret;

}
	// .globl	_Z9twodimbndiifPfS_
.visible .entry _Z9twodimbndiifPfS_(
	.param .u32 _Z9twodimbndiifPfS__param_0,
	.param .u32 _Z9twodimbndiifPfS__param_1,
	.param .f32 _Z9twodimbndiifPfS__param_2,
	.param .u64 .ptr .align 1 _Z9twodimbndiifPfS__param_3,
	.param .u64 .ptr .align 1 _Z9twodimbndiifPfS__param_4
)
{
	.reg .pred 	%p<7>;
	.reg .b32 	%r<38>;
	.reg .b32 	%f<10>;
	.reg .b64 	%rd<14>;
	// demoted variable
	.shared .align 4 .b8 _ZZ9twodimbndiifPfS_E3hhi[1024];
	// demoted variable
	.shared .align 4 .b8 _ZZ9twodimbndiifPfS_E2Ft[1024];
	// demoted variable
	.shared .align 4 .b8 _ZZ9twodimbndiifPfS_E2Fb[1024];
	// demoted variable
	.shared .align 4 .b8 _ZZ9twodimbndiifPfS_E2Fr[1024];
	ld.param.u32 	%r4, [_Z9twodimbndiifPfS__param_0];
	ld.param.u32 	%r5, [_Z9twodimbndiifPfS__param_1];
	ld.param.f32 	%f5, [_Z9twodimbndiifPfS__param_2];
	ld.param.u64 	%rd2, [_Z9twodimbndiifPfS__param_3];
	ld.param.u64 	%rd3, [_Z9twodimbndiifPfS__param_4];
	cvta.to.global.u64 	%rd4, %rd3;
	cvta.to.global.u64 	%rd5, %rd2;
	mov.u32 	%r6, %ctaid.x;
	mov.u32 	%r7, %ntid.x;
	mov.u32 	%r8, %tid.x;
	mad.lo.s32 	%r1, %r6, %r7, %r8;
	mov.u32 	%r9, %ctaid.y;
	mov.u32 	%r10, %ntid.y;
	mov.u32 	%r11, %tid.y;
	mad.lo.s32 	%r2, %r9, %r10, %r11;
	mul.lo.s32 	%r12, %r2, %r4;
	add.s32 	%r13, %r12, %r1;
	add.s32 	%r14, %r4, -1;
	setp.eq.s32 	%p1, %r1, %r14;
	add.s32 	%r15, %r1, 1;
	selp.b32 	%r16, %r14, %r15, %p1;
	max.u32 	%r17, %r2, 1;
	add.s32 	%r18, %r17, -1;
	add.s32 	%r3, %r5, -1;
	setp.eq.s32 	%p2, %r2, %r3;
	add.s32 	%r19, %r2, 1;
	selp.b32 	%r20, %r3, %r19, %p2;
	mul.wide.u32 	%rd6, %r13, 4;
	add.s64 	%rd7, %rd5, %rd6;
	ld.global.f32 	%f6, [%rd7];
	shl.b32 	%r21, %r8, 6;
	mov.u32 	%r22, _ZZ9twodimbndiifPfS_E3hhi;
	add.s32 	%r23, %r22, %r21;
	shl.b32 	%r24, %r11, 2;
	add.s32 	%r25, %r23, %r24;
	st.shared.f32 	[%r25], %f6;
	setp.gt.f32 	%p3, %f6, %f5;
	selp.f32 	%f1, 0f3F800000, 0f00000000, %p3;
	mad.lo.s32 	%r26, %r20, %r4, %r1;
	mul.wide.u32 	%rd8, %r26, 4;
	add.s64 	%rd9, %rd4, %rd8;
	ld.global.f32 	%f2, [%rd9];
	mov.u32 	%r27, _ZZ9twodimbndiifPfS_E2Ft;
	add.s32 	%r28, %r27, %r21;
	add.s32 	%r29, %r28, %r24;
	st.shared.f32 	[%r29], %f2;
	mad.lo.s32 	%r30, %r18, %r4, %r1;
	mul.wide.u32 	%rd10, %r30, 4;
	add.s64 	%rd11, %rd4, %rd10;
	ld.global.f32 	%f3, [%rd11];
	mov.u32 	%r31, _ZZ9twodimbndiifPfS_E2Fb;
	add.s32 	%r32, %r31, %r21;
	add.s32 	%r33, %r32, %r24;
	st.shared.f32 	[%r33], %f3;
	add.s32 	%r34, %r16, %r12;
	mul.wide.u32 	%rd12, %r34, 4;
	add.s64 	%rd13, %rd4, %rd12;
	ld.global.f32 	%f4, [%rd13];
	mov.u32 	%r35, _ZZ9twodimbndiifPfS_E2Fr;
	add.s32 	%r36, %r35, %r21;
	add.s32 	%r37, %r36, %r24;
	st.shared.f32 	[%r37], %f4;
	setp.ne.s32 	%p4, %r2, 0;
	add.s64 	%rd1, %rd4, %rd6;
	@%p4 bra 	$L__BB26_2;
	mul.f32 	%f7, %f1, %f2;
	st.global.f32 	[%rd1], %f7;
$L__BB26_2:
	setp.ne.s32 	%p5, %r2, %r3;
	@%p5 bra 	$L__BB26_4;
	mul.f32 	%f8, %f1, %f3;
	st.global.f32 	[%rd1], %f8;
$L__BB26_4:
	setp.ne.s32 	%p6, %r1, 0;
	@%p6 bra 	$L__BB26_6;
	mul.f32 	%f9, %f1, %f4;
	st.global.f32 	[%rd1], %f9;
$L__BB26_6:
	ret;

}
	// .globl	_Z11dissipationiiifffffPfS_S_S_S_S_S_S_S_S_S_S_S_
.visible .entry _Z11dissipationiiifffffPfS_S_S_S_S_S_S_S_S_S_S_S_(
	.param .u32 _Z11dissipationiiifffffPfS_S_S_S_S_S_S_S_S_S_S_S__param_0,
	.param .u32 _Z11dissipationiiifffffPfS_S_S_S_S_S_S_S_S_S_S_S__param_1,
	.param .u32 _Z11dissipationiiifffffPfS_S_S_S_S_S_S_S_S_S_S_S__param_2,
	.param .f32 _Z11dissipationiiifffffPfS_S_S_S_S_S_S_S_S_S_S_S__param_3,
	.param .f32 _Z11dissipationiiifffffPfS_S_S_S_S_S_S_S_S_S_S_S__param_4,
	.param .f32 _Z11dissipationiiifffffPfS_S_S_S_S_S_S_S_S_S_S_S__param_5,
	.param .f32 _Z11dissipationiiifffffPfS_S_S_S_S_S_S_S_S_S_S_S__param_6,
	.param .f32 _Z11dissipationiiifffffPfS_S_S_S_S_S_S_S_S_S_S_S__param_7,
	.param .u64 .ptr .align 1 _Z11dissipationiiifffffPfS_S_S_S_S_S_S_S_S_S_S_S__param_8,
	.param .u64 .ptr .align 1 _Z11dissipationiiifffffPfS_S_S_S_S_S_S_S_S_S_S_S__param_9,
	.param .u64 .ptr .align 1 _Z11dissipationiiifffffPfS_S_S_S_S_S_S_S_S_S_S_S__param_10,
	.param .u64 .ptr .align 1 _Z11dissipationiiifffffPfS_S_S_S_S_S_S_S_S_S_S_S__param_11,
	.param .u64 .ptr .align 1 _Z11dissipationiiifffffPfS_S_S_S_S_S_S_S_S_S_S_S__param_12,
	.param .u64 .ptr .align 1 _Z11dissipationiiifffffPfS_S_S_S_S_S_S_S_S_S_S_S__param_13,
	.param .u64 .ptr .align 1 _Z11dissipationiiifffffPfS_S_S_S_S_S_S_S_S_S_S_S__param_14,
	.param .u64 .ptr .align 1 _Z11dissipationiiifffffPfS_S_S_S_S_S_S_S_S_S_S_S__param_15,
	.param .u64 .ptr .align 1 _Z11dissipationiiifffffPfS_S_S_S_S_S_S_S_S_S_S_S__param_16,
	.param .u64 .ptr .align 1 _Z11dissipationiiifffffPfS_S_S_S_S_S_S_S_S_S_S_S__param_17,
	.param .u64 .ptr .align 1 _Z11dissipationiiifffffPfS_S_S_S_S_S_S_S_S_S_S_S__param_18,
	.param .u64 .ptr .align 1 _Z11dissipationiiifffffPfS_S_S_S_S_S_S_S_S_S_S_S__param_19,
	.param .u64 .ptr .align 1 _Z11dissipationiiifffffPfS_S_S_S_S_S_S_S_S_S_S_S__param_20
)
{
	.reg .pred 	%p<15>;
	.reg .b32 	%r<63>;
	.reg .b32 	%f<274>;
	.reg .b64 	%rd<79>;
	// demoted variable
	.shared .align 4 .b8 _ZZ11dissipationiiifffffPfS_S_S_S_S_S_S_S_S_S_S_S_E2cc[1024];
	// demoted variable
	.shared .align 4 .b8 _ZZ11dissipationiiifffffPfS_S_S_S_S_S_S_S_S_S_S_S_E3uui[1024];
	// demoted variable
	.shared .align 4 .b8 _ZZ11dissipationiiifffffPfS_S_S_S_S_S_S_S_S_S_S_S_E3vvi[1024];
	ld.param.u32 	%r30, [_Z11dissipationiiifffffPfS_S_S_S_S_S_S_S_S_S_S_S__param_0];
	ld.param.u32 	%r31, [_Z11dissipationiiifffffPfS_S_S_S_S_S_S_S_S_S_S_S__param_1];
	ld.param.u32 	%r32, [_Z11dissipationiiifffffPfS_S_S_S_S_S_S_S_S_S_S_S__param_2];
	ld.param.f32 	%f83, [_Z11dissipationiiifffffPfS_S_S_S_S_S_S_S_S_S_S_S__param_4];
	ld.param.f32 	%f84, [_Z11dissipationiiifffffPfS_S_S_S_S_S_S_S_S_S_S_S__param_5];
	ld.param.f32 	%f86, [_Z11dissipationiiifffffPfS_S_S_S_S_S_S_S_S_S_S_S__param_7];
	ld.param.u64 	%rd35, [_Z11dissipationiiifffffPfS_S_S_S_S_S_S_S_S_S_S_S__param_8];
	ld.param.u64 	%rd36, [_Z11dissipationiiifffffPfS_S_S_S_S_S_S_S_S_S_S_S__param_10];
	ld.param.u64 	%rd37, [_Z11dissipationiiifffffPfS_S_S_S_S_S_S_S_S_S_S_S__param_13];
	ld.param.u64 	%rd38, [_Z11dissipationiiifffffPfS_S_S_S_S_S_S_S_S_S_S_S__param_14];
	ld.param.u64 	%rd39, [_Z11dissipationiiifffffPfS_S_S_S_S_S_S_S_S_S_S_S__param_15];
	ld.param.u64 	%rd40, [_Z11dissipationiiifffffPfS_S_S_S_S_S_S_S_S_S_S_S__param_16];
	ld.param.u64 	%rd41, [_Z11dissipationiiifffffPfS_S_S_S_S_S_S_S_S_S_S_S__param_17];
	ld.param.u64 	%rd42, [_Z11dissipationiiifffffPfS_S_S_S_S_S_S_S_S_S_S_S__param_18];
	cvta.to.global.u64 	%rd1, %rd37;
	cvta.to.global.u64 	%rd2, %rd36;
	cvta.to.global.u64 	%rd3, %rd40;
	cvta.to.global.u64 	%rd4, %rd39;
	cvta.to.global.u64 	%rd43, %rd42;
	cvta.to.global.u64 	%rd44, %rd35;
	cvta.to.global.u64 	%rd45, %rd41;
	cvta.to.global.u64 	%rd46, %rd38;
	mov.u32 	%r33, %ctaid.x;
	mov.u32 	%r34, %ntid.x;
	mov.u32 	%r35, %tid.x;
	mad.lo.s32 	%r1, %r33, %r34, %r35;
	mov.u32 	%r36, %ctaid.y;
	mov.u32 	%r37, %ntid.y;
	mul.lo.s32 	%r2, %r36, %r37;
	mov.u32 	%r3, %tid.y;
	add.s32 	%r4, %r2, %r3;
	mad.lo.s32 	%r5, %r4, %r30, %r1;
	mul.wide.u32 	%rd47, %r5, 4;
	add.s64 	%rd48, %rd46, %rd47;
	ld.global.f32 	%f88, [%rd48];
	shl.b32 	%r38, %r35, 6;
	mov.u32 	%r39, _ZZ11dissipationiiifffffPfS_S_S_S_S_S_S_S_S_S_S_S_E2cc;
	add.s32 	%r40, %r39, %r38;
	shl.b32 	%r41, %r3, 2;
	add.s32 	%r6, %r40, %r41;
	st.shared.f32 	[%r6], %f88;
	add.s64 	%rd49, %rd45, %rd47;
	ld.global.f32 	%f89, [%rd49];
	add.s64 	%rd50, %rd44, %rd47;
	ld.global.f32 	%f90, [%rd50];
	mul.f32 	%f91, %f89, %f90;
	mov.u32 	%r42, _ZZ11dissipationiiifffffPfS_S_S_S_S_S_S_S_S_S_S_S_E3uui;
	add.s32 	%r43, %r42, %r38;
	add.s32 	%r7, %r43, %r41;
	st.shared.f32 	[%r7], %f91;
	add.s64 	%rd51, %rd43, %rd47;
	ld.global.f32 	%f92, [%rd51];
	mul.f32 	%f93, %f92, %f90;
	mov.u32 	%r44, _ZZ11dissipationiiifffffPfS_S_S_S_S_S_S_S_S_S_S_S_E3vvi;
	add.s32 	%r45, %r44, %r38;
	add.s32 	%r8, %r45, %r41;
	st.shared.f32 	[%r8], %f93;
	bar.sync 	0;
	setp.lt.s32 	%p1, %r32, 1;
	mov.f32 	%f272, 0f00000000;
	mov.f32 	%f241, %f272;
	@%p1 bra 	$L__BB27_23;
	ld.param.u64 	%rd74, [_Z11dissipationiiifffffPfS_S_S_S_S_S_S_S_S_S_S_S__param_12];
	ld.param.u64 	%rd73, [_Z11dissipationiiifffffPfS_S_S_S_S_S_S_S_S_S_S_S__param_11];
	ld.param.u64 	%rd72, [_Z11dissipationiiifffffPfS_S_S_S_S_S_S_S_S_S_S_S__param_9];
	ld.param.f32 	%f240, [_Z11dissipationiiifffffPfS_S_S_S_S_S_S_S_S_S_S_S__param_6];
	cvta.to.global.u64 	%rd52, %rd73;
	cvta.to.global.u64 	%rd53, %rd74;
	cvta.to.global.u64 	%rd54, %rd72;
	ld.shared.f32 	%f1, [%r6];
	ld.shared.f32 	%f2, [%r7];
	ld.shared.f32 	%f3, [%r8];
	mul.lo.s32 	%r9, %r31, %r30;
	add.s64 	%rd5, %rd52, %rd47;
	add.s64 	%rd6, %rd53, %rd47;
	add.s64 	%rd7, %rd54, %rd47;
	add.f32 	%f96, %f240, %f240;
	mul.f32 	%f4, %f96, %f86;
	and.b32  	%r10, %r32, 3;
	setp.lt.u32 	%p2, %r32, 4;
	mov.f32 	%f241, 0f00000000;
	mov.b32 	%r62, 0;
	mov.f32 	%f272, %f241;
	@%p2 bra 	$L__BB27_12;
	and.b32  	%r62, %r32, 2147483644;
	neg.s32 	%r60, %r62;
	mad.lo.s32 	%r47, %r31, 3, %r4;
	mad.lo.s32 	%r58, %r30, %r47, %r1;
	shl.b32 	%r48, %r31, 1;
	add.s32 	%r49, %r4, %r48;
	mad.lo.s32 	%r57, %r30, %r49, %r1;
	add.s64 	%rd78, %rd3, 8;
	add.s32 	%r50, %r3, %r31;
	add.s32 	%r51, %r50, %r2;
	mad.lo.s32 	%r56, %r30, %r51, %r1;
	add.s64 	%rd77, %rd4, 8;
	mov.f32 	%f241, 0f00000000;
	mov.u32 	%r59, %r5;
$L__BB27_3:
	.pragma "nounroll";
	ld.global.f32 	%f99, [%rd77+-8];
	fma.rn.f32 	%f7, %f1, %f99, %f2;
	ld.global.f32 	%f100, [%rd78+-8];
	fma.rn.f32 	%f8, %f1, %f100, %f3;
	mul.wide.u32 	%rd56, %r59, 4;
	add.s64 	%rd12, %rd2, %rd56;
	ld.global.f32 	%f101, [%rd7];
	setp.leu.f32 	%p3, %f101, %f83;
	add.s64 	%rd13, %rd1, %rd56;
	mov.f32 	%f243, 0f00000000;
	mov.f32 	%f244, %f243;
	mov.f32 	%f245, %f243;
	@%p3 bra 	$L__BB27_5;
	ld.global.f32 	%f102, [%rd12];
	ld.global.f32 	%f103, [%rd5];
	ld.global.f32 	%f104, [%rd6];
	max.f32 	%f105, %f104, 0f33D6BF95;
	mul.f32 	%f106, %f102, %f103;
	div.rn.f32 	%f107, %f106, %f105;
	ld.global.f32 	%f108, [%rd13];
	mul.f32 	%f109, %f4, %f108;
	mul.f32 	%f110, %f8, %f8;
	fma.rn.f32 	%f111, %f7, %f7, %f110;
	sqrt.rn.f32 	%f112, %f111;
	div.rn.f32 	%f113, %f109, %f112;
	mul.f32 	%f114, %f84, %f107;
	sub.f32 	%f115, %f102, %f114;
	max.f32 	%f244, %f115, 0f00000000;
	sub.f32 	%f116, %f107, %f113;
	fma.rn.f32 	%f117, %f84, %f116, %f108;
	max.f32 	%f245, %f117, 0f00000000;
	add.f32 	%f243, %f241, %f113;
$L__BB27_5:
	add.f32 	%f15, %f272, %f245;
	st.global.f32 	[%rd12], %f244;
	st.global.f32 	[%rd13], %f245;
	ld.global.f32 	%f119, [%rd77+-4];
	fma.rn.f32 	%f16, %f1, %f119, %f2;
	ld.global.f32 	%f120, [%rd78+-4];
	fma.rn.f32 	%f17, %f1, %f120, %f3;
	mul.wide.u32 	%rd57, %r56, 4;
	add.s64 	%rd14, %rd2, %rd57;
	ld.global.f32 	%f121, [%rd7];
	setp.leu.f32 	%p4, %f121, %f83;
	add.s64 	%rd15, %rd1, %rd57;
	mov.f32 	%f246, 0f00000000;
	mov.f32 	%f247, %f246;
	mov.f32 	%f248, %f246;
	@%p4 bra 	$L__BB27_7;
	ld.global.f32 	%f122, [%rd14];
	ld.global.f32 	%f123, [%rd5];
	ld.global.f32 	%f124, [%rd6];
	max.f32 	%f125, %f124, 0f33D6BF95;
	mul.f32 	%f126, %f122, %f123;
	div.rn.f32 	%f127, %f126, %f125;
	ld.global.f32 	%f128, [%rd15];
	mul.f32 	%f129, %f4, %f128;
	mul.f32 	%f130, %f17, %f17;
	fma.rn.f32 	%f131, %f16, %f16, %f130;
	sqrt.rn.f32 	%f132, %f131;
	div.rn.f32 	%f133, %f129, %f132;
	mul.f32 	%f134, %f84, %f127;
	sub.f32 	%f135, %f122, %f134;
	max.f32 	%f247, %f135, 0f00000000;
	sub.f32 	%f136, %f127, %f133;
	fma.rn.f32 	%f137, %f84, %f136, %f128;
	max.f32 	%f248, %f137, 0f00000000;
	add.f32 	%f246, %f243, %f133;
$L__BB27_7:
	add.f32 	%f24, %f15, %f248;
	st.global.f32 	[%rd14], %f247;
	st.global.f32 	[%rd15], %f248;
	ld.global.f32 	%f139, [%rd77];
	fma.rn.f32 	%f25, %f1, %f139, %f2;
	ld.global.f32 	%f140, [%rd78];
	fma.rn.f32 	%f26, %f1, %f140, %f3;
	mul.wide.u32 	%rd58, %r57, 4;
	add.s64 	%rd16, %rd2, %rd58;
	ld.global.f32 	%f141, [%rd7];
	setp.leu.f32 	%p5, %f141, %f83;
	add.s64 	%rd17, %rd1, %rd58;
	mov.f32 	%f249, 0f00000000;
	mov.f32 	%f250, %f249;
	mov.f32 	%f251, %f249;
	@%p5 bra 	$L__BB27_9;
	ld.global.f32 	%f142, [%rd16];
	ld.global.f32 	%f143, [%rd5];
	ld.global.f32 	%f144, [%rd6];
	max.f32 	%f145, %f144, 0f33D6BF95;
	mul.f32 	%f146, %f142, %f143;
	div.rn.f32 	%f147, %f146, %f145;
	ld.global.f32 	%f148, [%rd17];
	mul.f32 	%f149, %f4, %f148;
	mul.f32 	%f150, %f26, %f26;
	fma.rn.f32 	%f151, %f25, %f25, %f150;
	sqrt.rn.f32 	%f152, %f151;
	div.rn.f32 	%f153, %f149, %f152;
	mul.f32 	%f154, %f84, %f147;
	sub.f32 	%f155, %f142, %f154;
	max.f32 	%f250, %f155, 0f00000000;
	sub.f32 	%f156, %f147, %f153;
	fma.rn.f32 	%f157, %f84, %f156, %f148;
	max.f32 	%f251, %f157, 0f00000000;
	add.f32 	%f249, %f246, %f153;
$L__BB27_9:
	add.f32 	%f33, %f24, %f251;
	st.global.f32 	[%rd16], %f250;
	st.global.f32 	[%rd17], %f251;
	ld.global.f32 	%f159, [%rd77+4];
	fma.rn.f32 	%f34, %f1, %f159, %f2;
	ld.global.f32 	%f160, [%rd78+4];
	fma.rn.f32 	%f35, %f1, %f160, %f3;
	mul.wide.u32 	%rd59, %r58, 4;
	add.s64 	%rd18, %rd2, %rd59;
	ld.global.f32 	%f161, [%rd7];
	setp.leu.f32 	%p6, %f161, %f83;
	add.s64 	%rd19, %rd1, %rd59;
	mov.f32 	%f241, 0f00000000;
	mov.f32 	%f253, %f241;
	mov.f32 	%f254, %f241;
	@%p6 bra 	$L__BB27_11;
	ld.global.f32 	%f162, [%rd18];
	ld.global.f32 	%f163, [%rd5];
	ld.global.f32 	%f164, [%rd6];
	max.f32 	%f165, %f164, 0f33D6BF95;
	mul.f32 	%f166, %f162, %f163;
	div.rn.f32 	%f167, %f166, %f165;
	ld.global.f32 	%f168, [%rd19];
	mul.f32 	%f169, %f4, %f168;
	mul.f32 	%f170, %f35, %f35;
	fma.rn.f32 	%f171, %f34, %f34, %f170;
	sqrt.rn.f32 	%f172, %f171;
	div.rn.f32 	%f173, %f169, %f172;
	mul.f32 	%f174, %f84, %f167;
	sub.f32 	%f175, %f162, %f174;
	max.f32 	%f253, %f175, 0f00000000;
	sub.f32 	%f176, %f167, %f173;
	fma.rn.f32 	%f177, %f84, %f176, %f168;
	max.f32 	%f254, %f177, 0f00000000;
	add.f32 	%f241, %f249, %f173;
$L__BB27_11:
	add.f32 	%f272, %f33, %f254;
	st.global.f32 	[%rd18], %f253;
	st.global.f32 	[%rd19], %f254;
	add.s32 	%r60, %r60, 4;
	shl.b32 	%r52, %r9, 2;
	add.s32 	%r59, %r59, %r52;
	add.s32 	%r58, %r58, %r52;
	add.s32 	%r57, %r57, %r52;
	add.s64 	%rd78, %rd78, 16;
	add.s32 	%r56, %r56, %r52;
	add.s64 	%rd77, %rd77, 16;
	setp.ne.s32 	%p7, %r60, 0;
	@%p7 bra 	$L__BB27_3;
$L__BB27_12:
	setp.eq.s32 	%p8, %r10, 0;
	@%p8 bra 	$L__BB27_23;
	setp.eq.s32 	%p9, %r10, 1;
	@%p9 bra 	$L__BB27_19;
	mul.wide.u32 	%rd60, %r62, 4;
	add.s64 	%rd22, %rd4, %rd60;
	ld.global.f32 	%f180, [%rd22];
	fma.rn.f32 	%f47, %f1, %f180, %f2;
	add.s64 	%rd23, %rd3, %rd60;
	ld.global.f32 	%f181, [%rd23];
	fma.rn.f32 	%f48, %f1, %f181, %f3;
	mad.lo.s32 	%r27, %r9, %r62, %r5;
	mul.wide.u32 	%rd61, %r27, 4;
	add.s64 	%rd24, %rd2, %rd61;
	ld.global.f32 	%f182, [%rd7];
	setp.leu.f32 	%p10, %f182, %f83;
	add.s64 	%rd25, %rd1, %rd61;
	mov.f32 	%f259, 0f00000000;
	mov.f32 	%f260, %f259;
	mov.f32 	%f261, %f259;
	@%p10 bra 	$L__BB27_16;
	ld.global.f32 	%f183, [%rd24];
	ld.global.f32 	%f184, [%rd5];
	ld.global.f32 	%f185, [%rd6];
	max.f32 	%f186, %f185, 0f33D6BF95;
	mul.f32 	%f187, %f183, %f184;
	div.rn.f32 	%f188, %f187, %f186;
	ld.global.f32 	%f189, [%rd25];
	mul.f32 	%f190, %f4, %f189;
	mul.f32 	%f191, %f48, %f48;
	fma.rn.f32 	%f192, %f47, %f47, %f191;
	sqrt.rn.f32 	%f193, %f192;
	div.rn.f32 	%f194, %f190, %f193;
	mul.f32 	%f195, %f84, %f188;
	sub.f32 	%f196, %f183, %f195;
	max.f32 	%f260, %f196, 0f00000000;
	sub.f32 	%f197, %f188, %f194;
	fma.rn.f32 	%f198, %f84, %f197, %f189;
	max.f32 	%f261, %f198, 0f00000000;
	add.f32 	%f259, %f241, %f194;
$L__BB27_16:
	add.f32 	%f55, %f272, %f261;
	st.global.f32 	[%rd24], %f260;
	st.global.f32 	[%rd25], %f261;
	ld.global.f32 	%f200, [%rd22+4];
	fma.rn.f32 	%f56, %f1, %f200, %f2;
	ld.global.f32 	%f201, [%rd23+4];
	fma.rn.f32 	%f57, %f1, %f201, %f3;
	add.s32 	%r53, %r27, %r9;
	mul.wide.u32 	%rd62, %r53, 4;
	add.s64 	%rd26, %rd2, %rd62;
	ld.global.f32 	%f202, [%rd7];
	setp.leu.f32 	%p11, %f202, %f83;
	add.s64 	%rd27, %rd1, %rd62;
	mov.f32 	%f241, 0f00000000;
	mov.f32 	%f263, %f241;
	mov.f32 	%f264, %f241;
	@%p11 bra 	$L__BB27_18;
	ld.global.f32 	%f203, [%rd26];
	ld.global.f32 	%f204, [%rd5];
	ld.global.f32 	%f205, [%rd6];
	max.f32 	%f206, %f205, 0f33D6BF95;
	mul.f32 	%f207, %f203, %f204;
	div.rn.f32 	%f208, %f207, %f206;
	ld.global.f32 	%f209, [%rd27];
	mul.f32 	%f210, %f4, %f209;
	mul.f32 	%f211, %f57, %f57;
	fma.rn.f32 	%f212, %f56, %f56, %f211;
	sqrt.rn.f32 	%f213, %f212;
	div.rn.f32 	%f214, %f210, %f213;
	mul.f32 	%f215, %f84, %f208;
	sub.f32 	%f216, %f203, %f215;
	max.f32 	%f263, %f216, 0f00000000;
	sub.f32 	%f217, %f208, %f214;
	fma.rn.f32 	%f218, %f84, %f217, %f209;
	max.f32 	%f264, %f218, 0f00000000;
	add.f32 	%f241, %f259, %f214;
$L__BB27_18:
	add.f32 	%f272, %f55, %f264;
	st.global.f32 	[%rd26], %f263;
	st.global.f32 	[%rd27], %f264;
	add.s32 	%r62, %r62, 2;
$L__BB27_19:
	and.b32  	%r54, %r32, 1;
	setp.eq.b32 	%p12, %r54, 1;
	not.pred 	%p13, %p12;
	@%p13 bra 	$L__BB27_23;
	mul.wide.u32 	%rd63, %r62, 4;
	add.s64 	%rd64, %rd4, %rd63;
	ld.global.f32 	%f220, [%rd64];
	fma.rn.f32 	%f69, %f1, %f220, %f2;
	add.s64 	%rd65, %rd3, %rd63;
	ld.global.f32 	%f221, [%rd65];
	fma.rn.f32 	%f70, %f1, %f221, %f3;
	mad.lo.s32 	%r55, %r9, %r62, %r5;
	mul.wide.u32 	%rd66, %r55, 4;
	add.s64 	%rd28, %rd2, %rd66;
	ld.global.f32 	%f71, [%rd28];
	ld.global.f32 	%f222, [%rd5];
	mul.f32 	%f223, %f71, %f222;
	ld.global.f32 	%f224, [%rd6];
	max.f32 	%f225, %f224, 0f33D6BF95;
	div.rn.f32 	%f72, %f223, %f225;
	ld.global.f32 	%f226, [%rd7];
	setp.leu.f32 	%p14, %f226, %f83;
	add.s64 	%rd29, %rd1, %rd66;
	mov.f32 	%f269, 0f00000000;
	mov.f32 	%f270, %f269;
	mov.f32 	%f271, %f269;
	@%p14 bra 	$L__BB27_22;
	ld.global.f32 	%f227, [%rd29];
	mul.f32 	%f228, %f4, %f227;
	mul.f32 	%f229, %f70, %f70;
	fma.rn.f32 	%f230, %f69, %f69, %f229;
	sqrt.rn.f32 	%f231, %f230;
	div.rn.f32 	%f232, %f228, %f231;
	mul.f32 	%f233, %f84, %f72;
	sub.f32 	%f234, %f71, %f233;
	max.f32 	%f270, %f234, 0f00000000;
	sub.f32 	%f235, %f72, %f232;
	fma.rn.f32 	%f236, %f84, %f235, %f227;
	max.f32 	%f271, %f236, 0f00000000;
	add.f32 	%f269, %f241, %f232;
$L__BB27_22:
	add.f32 	%f272, %f272, %f271;
	st.global.f32 	[%rd28], %f270;
	st.global.f32 	[%rd29], %f271;
	mov.f32 	%f241, %f269;
$L__BB27_23:
	ld.param.u64 	%rd76, [_Z11dissipationiiifffffPfS_S_S_S_S_S_S_S_S_S_S_S__param_20];
	ld.param.u64 	%rd75, [_Z11dissipationiiifffffPfS_S_S_S_S_S_S_S_S_S_S_S__param_19];
	ld.param.f32 	%f239, [_Z11dissipationiiifffffPfS_S_S_S_S_S_S_S_S_S_S_S__param_3];
	cvta.to.global.u64 	%rd67, %rd76;
	cvta.to.global.u64 	%rd68, %rd75;
	mul.f32 	%f237, %f239, %f272;
	mul.wide.u32 	%rd69, %r5, 4;
	add.s64 	%rd70, %rd67, %rd69;
	st.global.f32 	[%rd70], %f237;
	mul.f32 	%f238, %f239, %f241;
	add.s64 	%rd71, %rd68, %rd69;
	st.global.f32 	[%rd71], %f238;
	ret;

}
	// .globl	_Z7meandiriiifffPfS_S_S_S_
.visible .entry _Z7meandiriiifffPfS_S_S_S_(
	.param .u32 _Z7meandiriiifffPfS_S_S_S__param_0,
	.param .u32 _Z7meandiriiifffPfS_S_S_S__param_1,
	.param .u32 _Z7meandiriiifffPfS_S_S_S__param_2,
	.param .f32 _Z7meandiriiifffPfS_S_S_S__param_3,
	.param .f32 _Z7meandiriiifffPfS_S_S_S__param_4,
	.param .f32 _Z7meandiriiifffPfS_S_S_S__param_5,
	.param .u64 .ptr .align 1 _Z7meandiriiifffPfS_S_S_S__param_6,
	.param .u64 .ptr .align 1 _Z7meandiriiifffPfS_S_S_S__param_7,
	.param .u64 .ptr .align 1 _Z7meandiriiifffPfS_S_S_S__param_8,
	.param .u64 .ptr .align 1 _Z7meandiriiifffPfS_S_S_S__param_9,
	.param .u64 .ptr .align 1 _Z7meandiriiifffPfS_S_S_S__param_10
)
{
	.reg .pred 	%p<10>;
	.reg .b32 	%r<81>;
	.reg .b32 	%f<112>;
	.reg .b64 	%rd<57>;

	ld.param.u32 	%r41, [_Z7meandiriiifffPfS_S_S_S__param_0];
	ld.param.u32 	%r42, [_Z7meandiriiifffPfS_S_S_S__param_1];
	ld.param.u32 	%r43, [_Z7meandiriiifffPfS_S_S_S__param_2];
	ld.param.f32 	%f25, [_Z7meandiriiifffPfS_S_S_S__param_3];
	ld.param.f32 	%f26, [_Z7meandiriiifffPfS_S_S_S__param_4];
	ld.param.f32 	%f27, [_Z7meandiriiifffPfS_S_S_S__param_5];
	ld.param.u64 	%rd9, [_Z7meandiriiifffPfS_S_S_S__param_6];
	ld.param.u64 	%rd10, [_Z7meandiriiifffPfS_S_S_S__param_7];
	ld.param.u64 	%rd8, [_Z7meandiriiifffPfS_S_S_S__param_10];
	cvta.to.global.u64 	%rd1, %rd10;
	cvta.to.global.u64 	%rd2, %rd9;
	mov.u32 	%r44, %ctaid.x;
	mov.u32 	%r45, %ntid.x;
	mov.u32 	%r46, %tid.x;
	mad.lo.s32 	%r1, %r44, %r45, %r46;
	mov.u32 	%r47, %ctaid.y;
	mov.u32 	%r48, %ntid.y;
	mul.lo.s32 	%r2, %r47, %r48;
	mov.u32 	%r3, %tid.y;
	add.s32 	%r4, %r2, %r3;
	mad.lo.s32 	%r5, %r4, %r41, %r1;
	setp.lt.s32 	%p1, %r43, 1;
	mov.f32 	%f110, 0f00000000;
	mov.f32 	%f111, %f110;
	@%p1 bra 	$L__BB28_12;
	mul.lo.s32 	%r6, %r42, %r41;
	and.b32  	%r7, %r43, 7;
	setp.lt.u32 	%p2, %r43, 8;
	mov.f32 	%f111, 0f00000000;
	mov.b32 	%r79, 0;
	mov.f32 	%f110, %f111;
	@%p2 bra 	$L__BB28_4;
	and.b32  	%r79, %r43, 2147483640;
	neg.s32 	%r77, %r79;
	mad.lo.s32 	%r50, %r42, 7, %r4;
	mad.lo.s32 	%r75, %r41, %r50, %r1;
	mad.lo.s32 	%r51, %r42, 6, %r4;
	mad.lo.s32 	%r74, %r41, %r51, %r1;
	mad.lo.s32 	%r52, %r42, 5, %r4;
	mad.lo.s32 	%r73, %r41, %r52, %r1;
	shl.b32 	%r53, %r42, 2;
	add.s32 	%r54, %r4, %r53;
	mad.lo.s32 	%r72, %r41, %r54, %r1;
	mad.lo.s32 	%r55, %r42, 3, %r4;
	mad.lo.s32 	%r71, %r41, %r55, %r1;
	shl.b32 	%r56, %r42, 1;
	add.s32 	%r57, %r4, %r56;
	mad.lo.s32 	%r70, %r41, %r57, %r1;
	add.s64 	%rd56, %rd1, 16;
	add.s32 	%r58, %r3, %r42;
	add.s32 	%r59, %r58, %r2;
	mad.lo.s32 	%r69, %r41, %r59, %r1;
	mov.f32 	%f111, 0f00000000;
	mov.u32 	%r76, %r5;
$L__BB28_3:
	.pragma "nounroll";
	mul.wide.u32 	%rd11, %r76, 4;
	add.s64 	%rd12, %rd2, %rd11;
	ld.global.f32 	%f32, [%rd12];
	add.f32 	%f33, %f111, %f32;
	ld.global.f32 	%f34, [%rd56+-16];
	fma.rn.f32 	%f35, %f32, %f34, %f110;
	mul.wide.u32 	%rd13, %r69, 4;
	add.s64 	%rd14, %rd2, %rd13;
	ld.global.f32 	%f36, [%rd14];
	add.f32 	%f37, %f33, %f36;
	ld.global.f32 	%f38, [%rd56+-12];
	fma.rn.f32 	%f39, %f36, %f38, %f35;
	mul.wide.u32 	%rd15, %r70, 4;
	add.s64 	%rd16, %rd2, %rd15;
	ld.global.f32 	%f40, [%rd16];
	add.f32 	%f41, %f37, %f40;
	ld.global.f32 	%f42, [%rd56+-8];
	fma.rn.f32 	%f43, %f40, %f42, %f39;
	mul.wide.u32 	%rd17, %r71, 4;
	add.s64 	%rd18, %rd2, %rd17;
	ld.global.f32 	%f44, [%rd18];
	add.f32 	%f45, %f41, %f44;
	ld.global.f32 	%f46, [%rd56+-4];
	fma.rn.f32 	%f47, %f44, %f46, %f43;
	mul.wide.u32 	%rd19, %r72, 4;
	add.s64 	%rd20, %rd2, %rd19;
	ld.global.f32 	%f48, [%rd20];
	add.f32 	%f49, %f45, %f48;
	ld.global.f32 	%f50, [%rd56];
	fma.rn.f32 	%f51, %f48, %f50, %f47;
	mul.wide.u32 	%rd21, %r73, 4;
	add.s64 	%rd22, %rd2, %rd21;
	ld.global.f32 	%f52, [%rd22];
	add.f32 	%f53, %f49, %f52;
	ld.global.f32 	%f54, [%rd56+4];
	fma.rn.f32 	%f55, %f52, %f54, %f51;
	mul.wide.u32 	%rd23, %r74, 4;
	add.s64 	%rd24, %rd2, %rd23;
	ld.global.f32 	%f56, [%rd24];
	add.f32 	%f57, %f53, %f56;
	ld.global.f32 	%f58, [%rd56+8];
	fma.rn.f32 	%f59, %f56, %f58, %f55;
	mul.wide.u32 	%rd25, %r75, 4;
	add.s64 	%rd26, %rd2, %rd25;
	ld.global.f32 	%f60, [%rd26];
	add.f32 	%f111, %f57, %f60;
	ld.global.f32 	%f61, [%rd56+12];
	fma.rn.f32 	%f110, %f60, %f61, %f59;
	add.s32 	%r77, %r77, 8;
	shl.b32 	%r60, %r6, 3;
	add.s32 	%r76, %r76, %r60;
	add.s32 	%r75, %r75, %r60;
	add.s32 	%r74, %r74, %r60;
	add.s32 	%r73, %r73, %r60;
	add.s32 	%r72, %r72, %r60;
	add.s32 	%r71, %r71, %r60;
	add.s32 	%r70, %r70, %r60;
	add.s64 	%rd56, %rd56, 32;
	add.s32 	%r69, %r69, %r60;
	setp.ne.s32 	%p3, %r77, 0;
	@%p3 bra 	$L__BB28_3;
$L__BB28_4:
	setp.eq.s32 	%p4, %r7, 0;
	@%p4 bra 	$L__BB28_12;
	and.b32  	%r36, %r43, 3;
	setp.lt.u32 	%p5, %r7, 4;
	@%p5 bra 	$L__BB28_7;
	mad.lo.s32 	%r61, %r6, %r79, %r5;
	mul.wide.u32 	%rd27, %r61, 4;
	add.s64 	%rd28, %rd2, %rd27;
	ld.global.f32 	%f63, [%rd28];
	add.f32 	%f64, %f111, %f63;
	mul.wide.u32 	%rd29, %r79, 4;
	add.s64 	%rd30, %rd1, %rd29;
	ld.global.f32 	%f65, [%rd30];
	fma.rn.f32 	%f66, %f63, %f65, %f110;
	add.s32 	%r62, %r61, %r6;
	mul.wide.u32 	%rd31, %r62, 4;
	add.s64 	%rd32, %rd2, %rd31;
	ld.global.f32 	%f67, [%rd32];
	add.f32 	%f68, %f64, %f67;
	ld.global.f32 	%f69, [%rd30+4];
	fma.rn.f32 	%f70, %f67, %f69, %f66;
	add.s32 	%r63, %r62, %r6;
	mul.wide.u32 	%rd33, %r63, 4;
	add.s64 	%rd34, %rd2, %rd33;
	ld.global.f32 	%f71, [%rd34];
	add.f32 	%f72, %f68, %f71;
	ld.global.f32 	%f73, [%rd30+8];
	fma.rn.f32 	%f74, %f71, %f73, %f70;
	add.s32 	%r64, %r63, %r6;
	mul.wide.u32 	%rd35, %r64, 4;
	add.s64 	%rd36, %rd2, %rd35;
	ld.global.f32 	%f75, [%rd36];
	add.f32 	%f111, %f72, %f75;
	ld.global.f32 	%f76, [%rd30+12];
	fma.rn.f32 	%f110, %f75, %f76, %f74;
	add.s32 	%r79, %r79, 4;
$L__BB28_7:
	setp.eq.s32 	%p6, %r36, 0;
	@%p6 bra 	$L__BB28_12;
	setp.eq.s32 	%p7, %r36, 1;
	@%p7 bra 	$L__BB28_10;
	mad.lo.s32 	%r65, %r6, %r79, %r5;
	mul.wide.u32 	%rd37, %r65, 4;
	add.s64 	%rd38, %rd2, %rd37;
	ld.global.f32 	%f78, [%rd38];
	add.f32 	%f79, %f111, %f78;
	mul.wide.u32 	%rd39, %r79, 4;
	add.s64 	%rd40, %rd1, %rd39;
	ld.global.f32 	%f80, [%rd40];
	fma.rn.f32 	%f81, %f78, %f80, %f110;
	add.s32 	%r66, %r65, %r6;
	mul.wide.u32 	%rd41, %r66, 4;
	add.s64 	%rd42, %rd2, %rd41;
	ld.global.f32 	%f82, [%rd42];
	add.f32 	%f111, %f79, %f82;
	ld.global.f32 	%f83, [%rd40+4];
	fma.rn.f32 	%f110, %f82, %f83, %f81;
	add.s32 	%r79, %r79, 2;
$L__BB28_10:
	and.b32  	%r67, %r43, 1;
	setp.eq.b32 	%p8, %r67, 1;
	not.pred 	%p9, %p8;
	@%p9 bra 	$L__BB28_12;
	mad.lo.s32 	%r68, %r6, %r79, %r5;
	mul.wide.u32 	%rd43, %r68, 4;
	add.s64 	%rd44, %rd2, %rd43;
	ld.global.f32 	%f84, [%rd44];
	add.f32 	%f111, %f111, %f84;
	mul.wide.u32 	%rd45, %r79, 4;
	add.s64 	%rd46, %rd1, %rd45;
	ld.global.f32 	%f85, [%rd46];
	fma.rn.f32 	%f110, %f84, %f85, %f110;
$L__BB28_12:
	ld.param.u64 	%rd55, [_Z7meandiriiifffPfS_S_S_S__param_9];
	ld.param.u64 	%rd54, [_Z7meandiriiifffPfS_S_S_S__param_8];
	cvta.to.global.u64 	%rd47, %rd54;
	cvta.to.global.u64 	%rd48, %rd55;
	cvta.to.global.u64 	%rd49, %rd8;
	max.f32 	%f86, %f111, 0f3727C5AC;
	cvt.rn.f32.s32 	%f87, %r43;
	div.rn.f32 	%f88, %f110, %f87;
	div.rn.f32 	%f89, %f86, %f87;
	div.rn.f32 	%f90, %f88, %f89;
	mul.wide.u32 	%rd50, %r5, 4;
	add.s64 	%rd51, %rd47, %rd50;
	st.global.f32 	[%rd51], %f90;
	mul.f32 	%f91, %f27, %f86;
	add.s64 	%rd52, %rd48, %rd50;
	st.global.f32 	[%rd52], %f91;
	mul.f32 	%f92, %f25, %f26;
	mul.f32 	%f93, %f92, 0f3E000000;
	div.rn.f32 	%f94, %f91, %f93;
	sqrt.rn.f32 	%f95, %f94;
	add.s64 	%rd53, %rd49, %rd50;
	st.global.f32 	[%rd53], %f95;
	ret;

}
	// .globl	_Z9radstressiiiffPfS_S_S_S_S_S_S_S_
.visible .entry _Z9radstressiiiffPfS_S_S_S_S_S_S_S_(
	.param .u32 _Z9radstressiiiffPfS_S_S_S_S_S_S_S__param_0,
	.param .u32 _Z9radstressiiiffPfS_S_S_S_S_S_S_S__param_1,
	.param .u32 _Z9radstressiiiffPfS_S_S_S_S_S_S_S__param_2,
	.param .f32 _Z9radstressiiiffPfS_S_S_S_S_S_S_S__param_3,
	.param .f32 _Z9radstressiiiffPfS_S_S_S_S_S_S_S__param_4,
	.param .u64 .ptr .align 1 _Z9radstressiiiffPfS_S_S_S_S_S_S_S__param_5,
	.param .u64 .ptr .align 1 _Z9radstressiiiffPfS_S_S_S_S_S_S_S__param_6,
	.param .u64 .ptr .align 1 _Z9radstressiiiffPfS_S_S_S_S_S_S_S__param_7,
	.param .u64 .ptr .align 1 _Z9radstressiiiffPfS_S_S_S_S_S_S_S__param_8,
	.param .u64 .ptr .align 1 _Z9radstressiiiffPfS_S_S_S_S_S_S_S__param_9,
	.param .u64 .ptr .align 1 _Z9radstressiiiffPfS_S_S_S_S_S_S_S__param_10,
	.param .u64 .ptr .align 1 _Z9radstressiiiffPfS_S_S_S_S_S_S_S__param_11,
	.param .u64 .ptr .align 1 _Z9radstressiiiffPfS_S_S_S_S_S_S_S__param_12,
	.param .u64 .ptr .align 1 _Z9radstressiiiffPfS_S_S_S_S_S_S_S__param_13
)
{
	.reg .pred 	%p<8>;
	.reg .b32 	%r<57>;
	.reg .b32 	%f<232>;
	.reg .b64 	%rd<64>;
	// demoted variable
	.shared .align 4 .b8 _ZZ9radstressiiiffPfS_S_S_S_S_S_S_S_E1n[1024];
	ld.param.u32 	%r26, [_Z9radstressiiiffPfS_S_S_S_S_S_S_S__param_0];
	ld.param.u32 	%r27, [_Z9radstressiiiffPfS_S_S_S_S_S_S_S__param_1];
	ld.param.u32 	%r28, [_Z9radstressiiiffPfS_S_S_S_S_S_S_S__param_2];
	ld.param.f32 	%f73, [_Z9radstressiiiffPfS_S_S_S_S_S_S_S__param_4];
	ld.param.u64 	%rd14, [_Z9radstressiiiffPfS_S_S_S_S_S_S_S__param_5];
	ld.param.u64 	%rd15, [_Z9radstressiiiffPfS_S_S_S_S_S_S_S__param_6];
	ld.param.u64 	%rd16, [_Z9radstressiiiffPfS_S_S_S_S_S_S_S__param_7];
	ld.param.u64 	%rd17, [_Z9radstressiiiffPfS_S_S_S_S_S_S_S__param_8];
	ld.param.u64 	%rd18, [_Z9radstressiiiffPfS_S_S_S_S_S_S_S__param_9];
	ld.param.u64 	%rd19, [_Z9radstressiiiffPfS_S_S_S_S_S_S_S__param_10];
	cvta.to.global.u64 	%rd1, %rd15;
	cvta.to.global.u64 	%rd2, %rd17;
	cvta.to.global.u64 	%rd3, %rd16;
	cvta.to.global.u64 	%rd4, %rd14;
	cvta.to.global.u64 	%rd20, %rd19;
	cvta.to.global.u64 	%rd21, %rd18;
	mov.u32 	%r29, %ctaid.x;
	mov.u32 	%r30, %ntid.x;
	mov.u32 	%r31, %tid.x;
	mad.lo.s32 	%r1, %r29, %r30, %r31;
	mov.u32 	%r32, %ctaid.y;
	mov.u32 	%r33, %ntid.y;
	mul.lo.s32 	%r2, %r32, %r33;
	mov.u32 	%r3, %tid.y;
	add.s32 	%r4, %r2, %r3;
	mad.lo.s32 	%r5, %r4, %r26, %r1;
	mul.wide.u32 	%rd22, %r5, 4;
	add.s64 	%rd23, %rd21, %rd22;
	ld.global.f32 	%f75, [%rd23];
	add.s64 	%rd24, %rd20, %rd22;
	ld.global.f32 	%f76, [%rd24];
	div.rn.f32 	%f1, %f75, %f76;
	shl.b32 	%r34, %r31, 6;
	mov.u32 	%r35, _ZZ9radstressiiiffPfS_S_S_S_S_S_S_S_E1n;
	add.s32 	%r36, %r35, %r34;
	shl.b32 	%r37, %r3, 2;
	add.s32 	%r38, %r36, %r37;
	st.shared.f32 	[%r38], %f1;
	setp.lt.s32 	%p1, %r28, 1;
	mov.f32 	%f225, 0f00000000;
	mov.f32 	%f191, %f225;
	mov.f32 	%f193, %f225;
	mov.f32 	%f192, %f225;
	mov.f32 	%f194, %f225;
	mov.f32 	%f196, %f225;
	mov.f32 	%f195, %f225;
	@%p1 bra 	$L__BB29_10;
	mul.lo.s32 	%r6, %r27, %r26;
	and.b32  	%r7, %r28, 3;
	setp.lt.u32 	%p2, %r28, 4;
	mov.f32 	%f195, 0f00000000;
	mov.b32 	%r56, 0;
	mov.f32 	%f196, %f195;
	mov.f32 	%f194, %f195;
	mov.f32 	%f192, %f195;
	mov.f32 	%f193, %f195;
	mov.f32 	%f191, %f195;
	mov.f32 	%f190, %f195;
	@%p2 bra 	$L__BB29_4;
	and.b32  	%r56, %r28, 2147483644;
	neg.s32 	%r54, %r56;
	mad.lo.s32 	%r40, %r27, 3, %r4;
	mad.lo.s32 	%r52, %r26, %r40, %r1;
	shl.b32 	%r41, %r27, 1;
	add.s32 	%r42, %r4, %r41;
	mad.lo.s32 	%r51, %r26, %r42, %r1;
	add.s64 	%rd63, %rd2, 8;
	add.s32 	%r43, %r3, %r27;
	add.s32 	%r44, %r43, %r2;
	mad.lo.s32 	%r50, %r26, %r44, %r1;
	add.s64 	%rd62, %rd3, 8;
	mov.f32 	%f195, 0f00000000;
	mov.u32 	%r53, %r5;
$L__BB29_3:
	.pragma "nounroll";
	mul.wide.u32 	%rd25, %r53, 4;
	add.s64 	%rd26, %rd4, %rd25;
	ld.global.f32 	%f80, [%rd26];
	add.f32 	%f81, %f190, %f80;
	ld.global.f32 	%f82, [%rd62+-8];
	mul.f32 	%f83, %f82, %f82;
	add.f32 	%f84, %f83, 0f3F800000;
	fma.rn.f32 	%f85, %f80, %f84, %f191;
	ld.global.f32 	%f86, [%rd63+-8];
	mul.f32 	%f87, %f86, %f86;
	add.f32 	%f88, %f87, 0f3F800000;
	fma.rn.f32 	%f89, %f80, %f88, %f192;
	mul.f32 	%f90, %f86, %f82;
	fma.rn.f32 	%f91, %f80, %f90, %f193;
	add.s64 	%rd27, %rd1, %rd25;
	ld.global.f32 	%f92, [%rd27];
	fma.rn.f32 	%f93, %f83, %f92, %f194;
	fma.rn.f32 	%f94, %f92, %f87, %f195;
	fma.rn.f32 	%f95, %f90, %f92, %f196;
	mul.wide.u32 	%rd28, %r50, 4;
	add.s64 	%rd29, %rd4, %rd28;
	ld.global.f32 	%f96, [%rd29];
	add.f32 	%f97, %f81, %f96;
	ld.global.f32 	%f98, [%rd62+-4];
	mul.f32 	%f99, %f98, %f98;
	add.f32 	%f100, %f99, 0f3F800000;
	fma.rn.f32 	%f101, %f96, %f100, %f85;
	ld.global.f32 	%f102, [%rd63+-4];
	mul.f32 	%f103, %f102, %f102;
	add.f32 	%f104, %f103, 0f3F800000;
	fma.rn.f32 	%f105, %f96, %f104, %f89;
	mul.f32 	%f106, %f102, %f98;
	fma.rn.f32 	%f107, %f96, %f106, %f91;
	add.s64 	%rd30, %rd1, %rd28;
	ld.global.f32 	%f108, [%rd30];
	fma.rn.f32 	%f109, %f99, %f108, %f93;
	fma.rn.f32 	%f110, %f108, %f103, %f94;
	fma.rn.f32 	%f111, %f106, %f108, %f95;
	mul.wide.u32 	%rd31, %r51, 4;
	add.s64 	%rd32, %rd4, %rd31;
	ld.global.f32 	%f112, [%rd32];
	add.f32 	%f113, %f97, %f112;
	ld.global.f32 	%f114, [%rd62];
	mul.f32 	%f115, %f114, %f114;
	add.f32 	%f116, %f115, 0f3F800000;
	fma.rn.f32 	%f117, %f112, %f116, %f101;
	ld.global.f32 	%f118, [%rd63];
	mul.f32 	%f119, %f118, %f118;
	add.f32 	%f120, %f119, 0f3F800000;
	fma.rn.f32 	%f121, %f112, %f120, %f105;
	mul.f32 	%f122, %f118, %f114;
	fma.rn.f32 	%f123, %f112, %f122, %f107;
	add.s64 	%rd33, %rd1, %rd31;
	ld.global.f32 	%f124, [%rd33];
	fma.rn.f32 	%f125, %f115, %f124, %f109;
	fma.rn.f32 	%f126, %f124, %f119, %f110;
	fma.rn.f32 	%f127, %f122, %f124, %f111;
	mul.wide.u32 	%rd34, %r52, 4;
	add.s64 	%rd35, %rd4, %rd34;
	ld.global.f32 	%f128, [%rd35];
	add.f32 	%f190, %f113, %f128;
	ld.global.f32 	%f129, [%rd62+4];
	mul.f32 	%f130, %f129, %f129;
	add.f32 	%f131, %f130, 0f3F800000;
	fma.rn.f32 	%f191, %f128, %f131, %f117;
	ld.global.f32 	%f132, [%rd63+4];
	mul.f32 	%f133, %f132, %f132;
	add.f32 	%f134, %f133, 0f3F800000;
	fma.rn.f32 	%f192, %f128, %f134, %f121;
	mul.f32 	%f135, %f132, %f129;
	fma.rn.f32 	%f193, %f128, %f135, %f123;
	add.s64 	%rd36, %rd1, %rd34;
	ld.global.f32 	%f136, [%rd36];
	fma.rn.f32 	%f194, %f130, %f136, %f125;
	fma.rn.f32 	%f195, %f136, %f133, %f126;
	fma.rn.f32 	%f196, %f135, %f136, %f127;
	add.s32 	%r54, %r54, 4;
	shl.b32 	%r45, %r6, 2;
	add.s32 	%r53, %r53, %r45;
	add.s32 	%r52, %r52, %r45;
	add.s32 	%r51, %r51, %r45;
	add.s64 	%rd63, %rd63, 16;
	add.s32 	%r50, %r50, %r45;
	add.s64 	%rd62, %rd62, 16;
	setp.ne.s32 	%p3, %r54, 0;
	@%p3 bra 	$L__BB29_3;
$L__BB29_4:
	setp.eq.s32 	%p4, %r7, 0;
	@%p4 bra 	$L__BB29_9;
	setp.eq.s32 	%p5, %r7, 1;
	@%p5 bra 	$L__BB29_7;
	mad.lo.s32 	%r46, %r6, %r56, %r5;
	mul.wide.u32 	%rd37, %r46, 4;
	add.s64 	%rd38, %rd4, %rd37;
	ld.global.f32 	%f138, [%rd38];
	add.f32 	%f139, %f190, %f138;
	mul.wide.u32 	%rd39, %r56, 4;
	add.s64 	%rd40, %rd3, %rd39;
	ld.global.f32 	%f140, [%rd40];
	mul.f32 	%f141, %f140, %f140;
	add.f32 	%f142, %f141, 0f3F800000;
	fma.rn.f32 	%f143, %f138, %f142, %f191;
	add.s64 	%rd41, %rd2, %rd39;
	ld.global.f32 	%f144, [%rd41];
	mul.f32 	%f145, %f144, %f144;
	add.f32 	%f146, %f145, 0f3F800000;
	fma.rn.f32 	%f147, %f138, %f146, %f192;
	mul.f32 	%f148, %f144, %f140;
	fma.rn.f32 	%f149, %f138, %f148, %f193;
	add.s64 	%rd42, %rd1, %rd37;
	ld.global.f32 	%f150, [%rd42];
	fma.rn.f32 	%f151, %f141, %f150, %f194;
	fma.rn.f32 	%f152, %f150, %f145, %f195;
	fma.rn.f32 	%f153, %f148, %f150, %f196;
	add.s32 	%r47, %r46, %r6;
	mul.wide.u32 	%rd43, %r47, 4;
	add.s64 	%rd44, %rd4, %rd43;
	ld.global.f32 	%f154, [%rd44];
	add.f32 	%f190, %f139, %f154;
	ld.global.f32 	%f155, [%rd40+4];
	mul.f32 	%f156, %f155, %f155;
	add.f32 	%f157, %f156, 0f3F800000;
	fma.rn.f32 	%f191, %f154, %f157, %f143;
	ld.global.f32 	%f158, [%rd41+4];
	mul.f32 	%f159, %f158, %f158;
	add.f32 	%f160, %f159, 0f3F800000;
	fma.rn.f32 	%f192, %f154, %f160, %f147;
	mul.f32 	%f161, %f158, %f155;
	fma.rn.f32 	%f193, %f154, %f161, %f149;
	add.s64 	%rd45, %rd1, %rd43;
	ld.global.f32 	%f162, [%rd45];
	fma.rn.f32 	%f194, %f156, %f162, %f151;
	fma.rn.f32 	%f195, %f162, %f159, %f152;
	fma.rn.f32 	%f196, %f161, %f162, %f153;
	add.s32 	%r56, %r56, 2;
$L__BB29_7:
	and.b32  	%r48, %r28, 1;
	setp.eq.b32 	%p6, %r48, 1;
	not.pred 	%p7, %p6;
	@%p7 bra 	$L__BB29_9;
	mad.lo.s32 	%r49, %r6, %r56, %r5;
	mul.wide.u32 	%rd46, %r49, 4;
	add.s64 	%rd47, %rd4, %rd46;
	ld.global.f32 	%f163, [%rd47];
	add.f32 	%f190, %f190, %f163;
	mul.wide.u32 	%rd48, %r56, 4;
	add.s64 	%rd49, %rd3, %rd48;
	ld.global.f32 	%f164, [%rd49];
	mul.f32 	%f165, %f164, %f164;
	add.f32 	%f166, %f165, 0f3F800000;
	fma.rn.f32 	%f191, %f163, %f166, %f191;
	add.s64 	%rd50, %rd2, %rd48;
	ld.global.f32 	%f167, [%rd50];
	mul.f32 	%f168, %f167, %f167;
	add.f32 	%f169, %f168, 0f3F800000;
	fma.rn.f32 	%f192, %f163, %f169, %f192;
	mul.f32 	%f170, %f167, %f164;
	fma.rn.f32 	%f193, %f163, %f170, %f193;
	add.s64 	%rd51, %rd1, %rd46;
	ld.global.f32 	%f171, [%rd51];
	fma.rn.f32 	%f194, %f165, %f171, %f194;
	fma.rn.f32 	%f195, %f171, %f168, %f195;
	fma.rn.f32 	%f196, %f170, %f171, %f196;
$L__BB29_9:
	mul.f32 	%f225, %f190, 0f3F000000;
$L__BB29_10:
	ld.param.u64 	%rd61, [_Z9radstressiiiffPfS_S_S_S_S_S_S_S__param_13];
	ld.param.u64 	%rd60, [_Z9radstressiiiffPfS_S_S_S_S_S_S_S__param_12];
	ld.param.u64 	%rd59, [_Z9radstressiiiffPfS_S_S_S_S_S_S_S__param_11];
	cvta.to.global.u64 	%rd52, %rd59;
	cvta.to.global.u64 	%rd53, %rd61;
	cvta.to.global.u64 	%rd54, %rd60;
	mul.f32 	%f172, %f191, %f1;
	sub.f32 	%f173, %f172, %f225;
	mul.f32 	%f174, %f73, %f173;
	fma.rn.f32 	%f175, %f73, %f194, %f174;
	mul.wide.u32 	%rd55, %r5, 4;
	add.s64 	%rd56, %rd52, %rd55;
	st.global.f32 	[%rd56], %f175;
	mul.f32 	%f176, %f192, %f1;
	sub.f32 	%f177, %f176, %f225;
	mul.f32 	%f178, %f73, %f177;
	fma.rn.f32 	%f179, %f73, %f195, %f178;
	add.s64 	%rd57, %rd53, %rd55;
	st.global.f32 	[%rd57], %f179;
	mul.f32 	%f180, %f193, %f1;
	mul.f32 	%f181, %f73, %f180;
	fma.rn.f32 	%f182, %f73, %f196, %f181;
	add.s64 	%rd58, %rd54, %rd55;
	st.global.f32 	[%rd58], %f182;
	ret;

}
	// .globl	_Z8wavforceiiiffPfS_S_S_S_S_
.visible .entry _Z8wavforceiiiffPfS_S_S_S_S_(
	.param .u32 _Z8wavforceiiiffPfS_S_S_S_S__param_0,
	.param .u32 _Z8wavforceiiiffPfS_S_S_S_S__param_1,
	.param .u32 _Z8wavforceiiiffPfS_S_S_S_S__param_2,
	.param .f32 _Z8wavforceiiiffPfS_S_S_S_S__param_3,
	.param .f32 _Z8wavforceiiiffPfS_S_S_S_S__param_4,
	.param .u64 .ptr .align 1 _Z8wavforceiiiffPfS_S_S_S_S__param_5,
	.param .u64 .ptr .align 1 _Z8wavforceiiiffPfS_S_S_S_S__param_6,
	.param .u64 .ptr .align 1 _Z8wavforceiiiffPfS_S_S_S_S__param_7,
	.param .u64 .ptr .align 1 _Z8wavforceiiiffPfS_S_S_S_S__param_8,
	.param .u64 .ptr .align 1 _Z8wavforceiiiffPfS_S_S_S_S__param_9,
	.param .u64 .ptr .align 1 _Z8wavforceiiiffPfS_S_S_S_S__param_10
)
{
	.reg .pred 	%p<3>;
	.reg .b32 	%r<73>;
	.reg .b32 	%f<32>;
	.reg .b64 	%rd<32>;
	// demoted variable
	.shared .align 4 .b8 _ZZ8wavforceiiiffPfS_S_S_S_S_E4Sxxi[1024];
	// demoted variable
	.shared .align 4 .b8 _ZZ8wavforceiiiffPfS_S_S_S_S_E4Sxxr[1024];
	// demoted variable
	.shared .align 4 .b8 _ZZ8wavforceiiiffPfS_S_S_S_S_E4Sxyt[1024];
	// demoted variable
	.shared .align 4 .b8 _ZZ8wavforceiiiffPfS_S_S_S_S_E5Sxytr[1024];
	// demoted variable
	.shared .align 4 .b8 _ZZ8wavforceiiiffPfS_S_S_S_S_E4Sxyb[1024];
	// demoted variable
	.shared .align 4 .b8 _ZZ8wavforceiiiffPfS_S_S_S_S_E5Sxybr[1024];
	// demoted variable
	.shared .align 4 .b8 _ZZ8wavforceiiiffPfS_S_S_S_S_E4Syyi[1024];
	// demoted variable
	.shared .align 4 .b8 _ZZ8wavforceiiiffPfS_S_S_S_S_E4Syyt[1024];
	// demoted variable
	.shared .align 4 .b8 _ZZ8wavforceiiiffPfS_S_S_S_S_E4Sxyr[1024];
	// demoted variable
	.shared .align 4 .b8 _ZZ8wavforceiiiffPfS_S_S_S_S_E4Sxyl[1024];
	// demoted variable
	.shared .align 4 .b8 _ZZ8wavforceiiiffPfS_S_S_S_S_E5Sxytl[1024];
	// demoted variable
	.shared .align 4 .b8 _ZZ8wavforceiiiffPfS_S_S_S_S_E3FFx[1024];
	// demoted variable
	.shared .align 4 .b8 _ZZ8wavforceiiiffPfS_S_S_S_S_E3FFy[1024];
	ld.param.u32 	%r1, [_Z8wavforceiiiffPfS_S_S_S_S__param_0];
	ld.param.u32 	%r2, [_Z8wavforceiiiffPfS_S_S_S_S__param_1];
	ld.param.f32 	%f1, [_Z8wavforceiiiffPfS_S_S_S_S__param_3];
	ld.param.u64 	%rd1, [_Z8wavforceiiiffPfS_S_S_S_S__param_5];
	ld.param.u64 	%rd2, [_Z8wavforceiiiffPfS_S_S_S_S__param_6];
	ld.param.u64 	%rd3, [_Z8wavforceiiiffPfS_S_S_S_S__param_7];
	ld.param.u64 	%rd4, [_Z8wavforceiiiffPfS_S_S_S_S__param_8];
	ld.param.u64 	%rd5, [_Z8wavforceiiiffPfS_S_S_S_S__param_9];
	cvta.to.global.u64 	%rd6, %rd5;
	cvta.to.global.u64 	%rd7, %rd4;
	cvta.to.global.u64 	%rd8, %rd3;
	cvta.to.global.u64 	%rd9, %rd2;
	cvta.to.global.u64 	%rd10, %rd1;
	mov.u32 	%r3, %ctaid.x;
	mov.u32 	%r4, %ntid.x;
	mov.u32 	%r5, %tid.x;
	mad.lo.s32 	%r6, %r3, %r4, %r5;
	mov.u32 	%r7, %ctaid.y;
	mov.u32 	%r8, %ntid.y;
	mov.u32 	%r9, %tid.y;
	mad.lo.s32 	%r10, %r7, %r8, %r9;
	mul.lo.s32 	%r11, %r10, %r1;
	add.s32 	%r12, %r11, %r6;
	max.u32 	%r13, %r6, 1;
	add.s32 	%r14, %r13, -1;
	add.s32 	%r15, %r1, -1;
	setp.eq.s32 	%p1, %r6, %r15;
	add.s32 	%r16, %r6, 1;
	selp.b32 	%r17, %r15, %r16, %p1;
	max.u32 	%r18, %r10, 1;
	add.s32 	%r19, %r18, -1;
	add.s32 	%r20, %r2, -1;
	setp.eq.s32 	%p2, %r10, %r20;
	add.s32 	%r21, %r10, 1;
	selp.b32 	%r22, %r20, %r21, %p2;
	mul.wide.u32 	%rd11, %r12, 4;
	add.s64 	%rd12, %rd10, %rd11;
	ld.global.f32 	%f2, [%rd12];
	shl.b32 	%r23, %r5, 6;
	mov.u32 	%r24, _ZZ8wavforceiiiffPfS_S_S_S_S_E4Sxxi;
	add.s32 	%r25, %r24, %r23;
	shl.b32 	%r26, %r9, 2;
	add.s32 	%r27, %r25, %r26;
	st.shared.f32 	[%r27], %f2;
	add.s32 	%r28, %r17, %r11;
	mul.wide.u32 	%rd13, %r28, 4;
	add.s64 	%rd14, %rd10, %rd13;
	ld.global.f32 	%f3, [%rd14];
	mov.u32 	%r29, _ZZ8wavforceiiiffPfS_S_S_S_S_E4Sxxr;
	add.s32 	%r30, %r29, %r23;
	add.s32 	%r31, %r30, %r26;
	st.shared.f32 	[%r31], %f3;
	mul.lo.s32 	%r32, %r22, %r1;
	add.s32 	%r33, %r32, %r6;
	mul.wide.u32 	%rd15, %r33, 4;
	add.s64 	%rd16, %rd9, %rd15;
	ld.global.f32 	%f4, [%rd16];
	mov.u32 	%r34, _ZZ8wavforceiiiffPfS_S_S_S_S_E4Sxyt;
	add.s32 	%r35, %r34, %r23;
	add.s32 	%r36, %r35, %r26;
	st.shared.f32 	[%r36], %f4;
	add.s32 	%r37, %r32, %r17;
	mul.wide.u32 	%rd17, %r37, 4;
	add.s64 	%rd18, %rd9, %rd17;
	ld.global.f32 	%f5, [%rd18];
	mov.u32 	%r38, _ZZ8wavforceiiiffPfS_S_S_S_S_E5Sxytr;
	add.s32 	%r39, %r38, %r23;
	add.s32 	%r40, %r39, %r26;
	st.shared.f32 	[%r40], %f5;
	mul.lo.s32 	%r41, %r19, %r1;
	add.s32 	%r42, %r41, %r6;
	mul.wide.u32 	%rd19, %r42, 4;
	add.s64 	%rd20, %rd9, %rd19;
	ld.global.f32 	%f6, [%rd20];
	mov.u32 	%r43, _ZZ8wavforceiiiffPfS_S_S_S_S_E4Sxyb;
	add.s32 	%r44, %r43, %r23;
	add.s32 	%r45, %r44, %r26;
	st.shared.f32 	[%r45], %f6;
	add.s32 	%r46, %r17, %r41;
	mul.wide.u32 	%rd21, %r46, 4;
	add.s64 	%rd22, %rd9, %rd21;
	ld.global.f32 	%f7, [%rd22];
	mov.u32 	%r47, _ZZ8wavforceiiiffPfS_S_S_S_S_E5Sxybr;
	add.s32 	%r48, %r47, %r23;
	add.s32 	%r49, %r48, %r26;
	st.shared.f32 	[%r49], %f7;
	add.s64 	%rd23, %rd8, %rd11;
	ld.global.f32 	%f8, [%rd23];
	mov.u32 	%r50, _ZZ8wavforceiiiffPfS_S_S_S_S_E4Syyi;
	add.s32 	%r51, %r50, %r23;
	add.s32 	%r52, %r51, %r26;
	st.shared.f32 	[%r52], %f8;
	add.s64 	%rd24, %rd8, %rd15;
	ld.global.f32 	%f9, [%rd24];
	mov.u32 	%r53, _ZZ8wavforceiiiffPfS_S_S_S_S_E4Syyt;
	add.s32 	%r54, %r53, %r23;
	add.s32 	%r55, %r54, %r26;
	st.shared.f32 	[%r55], %f9;
	add.s64 	%rd25, %rd9, %rd13;
	ld.global.f32 	%f10, [%rd25];
	mov.u32 	%r56, _ZZ8wavforceiiiffPfS_S_S_S_S_E4Sxyr;
	add.s32 	%r57, %r56, %r23;
	add.s32 	%r58, %r57, %r26;
	st.shared.f32 	[%r58], %f10;
	add.s32 	%r59, %r14, %r11;
	mul.wide.u32 	%rd26, %r59, 4;
	add.s64 	%rd27, %rd9, %rd26;
	ld.global.f32 	%f11, [%rd27];
	mov.u32 	%r60, _ZZ8wavforceiiiffPfS_S_S_S_S_E4Sxyl;
	add.s32 	%r61, %r60, %r23;
	add.s32 	%r62, %r61, %r26;
	st.shared.f32 	[%r62], %f11;
	add.s32 	%r63, %r32, %r14;
	mul.wide.u32 	%rd28, %r63, 4;
	add.s64 	%rd29, %rd9, %rd28;
	ld.global.f32 	%f12, [%rd29];
	mov.u32 	%r64, _ZZ8wavforceiiiffPfS_S_S_S_S_E5Sxytl;
	add.s32 	%r65, %r64, %r23;
	add.s32 	%r66, %r65, %r26;
	st.shared.f32 	[%r66], %f12;
	mov.u32 	%r67, _ZZ8wavforceiiiffPfS_S_S_S_S_E3FFx;
	add.s32 	%r68, %r67, %r23;
	add.s32 	%r69, %r68, %r26;
	mov.u32 	%r70, _ZZ8wavforceiiiffPfS_S_S_S_S_E3FFy;
	add.s32 	%r71, %r70, %r23;
	add.s32 	%r72, %r71, %r26;
	sub.f32 	%f13, %f3, %f2;
	neg.f32 	%f14, %f13;
	div.rn.f32 	%f15, %f14, %f1;
	add.f32 	%f16, %f4, %f5;
	sub.f32 	%f17, %f16, %f6;
	sub.f32 	%f18, %f17, %f7;
	mul.f32 	%f19, %f18, 0f3F000000;
	add.f32 	%f20, %f1, %f1;
	div.rn.f32 	%f21, %f19, %f20;
	sub.f32 	%f22, %f15, %f21;
	st.shared.f32 	[%r69], %f22;
	sub.f32 	%f23, %f9, %f8;
	neg.f32 	%f24, %f23;
	div.rn.f32 	%f25, %f24, %f1;
	add.f32 	%f26, %f10, %f5;
	sub.f32 	%f27, %f26, %f11;
	sub.f32 	%f28, %f27, %f12;
	mul.f32 	%f29, %f28, 0f3F000000;
	div.rn.f32 	%f30, %f29, %f20;
	sub.f32 	%f31, %f25, %f30;
	st.shared.f32 	[%r72], %f31;
	add.s64 	%rd30, %rd7, %rd11;
	st.global.f32 	[%rd30], %f22;
	add.s64 	%rd31, %rd6, %rd11;
	st.global.f32 	[%rd31], %f31;
	ret;

}
	// .globl	_Z12breakerdelayiiifffffPfS_S_S_S_S_S_S_
.visible .entry _Z12breakerdelayiiifffffPfS_S_S_S_S_S_S_(
	.param .u32 _Z12breakerdelayiiifffffPfS_S_S_S_S_S_S__param_0,
	.param .u32 _Z12breakerdelayiiifffffPfS_S_S_S_S_S_S__param_1,
	.param .u32 _Z12breakerdelayiiifffffPfS_S_S_S_S_S_S__param_2,
	.param .f32 _Z12breakerdelayiiifffffPfS_S_S_S_S_S_S__param_3,
	.param .f32 _Z12breakerdelayiiifffffPfS_S_S_S_S_S_S__param_4,
	.param .f32 _Z12breakerdelayiiifffffPfS_S_S_S_S_S_S__param_5,
	.param .f32 _Z12breakerdelayiiifffffPfS_S_S_S_S_S_S__param_6,
	.param .f32 _Z12breakerdelayiiifffffPfS_S_S_S_S_S_S__param_7,
	.param .u64 .ptr .align 1 _Z12breakerdelayiiifffffPfS_S_S_S_S_S_S__param_8,
	.param .u64 .ptr .align 1 _Z12breakerdelayiiifffffPfS_S_S_S_S_S_S__param_9,
	.param .u64 .ptr .align 1 _Z12breakerdelayiiifffffPfS_S_S_S_S_S_S__param_10,
	.param .u64 .ptr .align 1 _Z12breakerdelayiiifffffPfS_S_S_S_S_S_S__param_11,
	.param .u64 .ptr .align 1 _Z12breakerdelayiiifffffPfS_S_S_S_S_S_S__param_12,
	.param .u64 .ptr .align 1 _Z12breakerdelayiiifffffPfS_S_S_S_S_S_S__param_13,
	.param .u64 .ptr .align 1 _Z12breakerdelayiiifffffPfS_S_S_S_S_S_S__param_14,
	.param .u64 .ptr .align 1 _Z12breakerdelayiiifffffPfS_S_S_S_S_S_S__param_15
)
{
	.reg .pred 	%p<3>;
	.reg .b32 	%r<13>;
	.reg .b32 	%f<53>;
	.reg .b64 	%rd<26>;
	.reg .b64 	%fd<7>;

	ld.param.u32 	%r1, [_Z12breakerdelayiiifffffPfS_S_S_S_S_S_S__param_0];
	ld.param.f32 	%f1, [_Z12breakerdelayiiifffffPfS_S_S_S_S_S_S__param_4];
	ld.param.f32 	%f2, [_Z12breakerdelayiiifffffPfS_S_S_S_S_S_S__param_5];
	ld.param.f32 	%f3, [_Z12breakerdelayiiifffffPfS_S_S_S_S_S_S__param_6];
	ld.param.u64 	%rd1, [_Z12breakerdelayiiifffffPfS_S_S_S_S_S_S__param_8];
	ld.param.u64 	%rd2, [_Z12breakerdelayiiifffffPfS_S_S_S_S_S_S__param_9];
	ld.param.u64 	%rd3, [_Z12breakerdelayiiifffffPfS_S_S_S_S_S_S__param_10];
	ld.param.u64 	%rd4, [_Z12breakerdelayiiifffffPfS_S_S_S_S_S_S__param_11];
	ld.param.u64 	%rd5, [_Z12breakerdelayiiifffffPfS_S_S_S_S_S_S__param_12];
	ld.param.u64 	%rd6, [_Z12breakerdelayiiifffffPfS_S_S_S_S_S_S__param_13];
	ld.param.u64 	%rd7, [_Z12breakerdelayiiifffffPfS_S_S_S_S_S_S__param_14];
	ld.param.u64 	%rd8, [_Z12breakerdelayiiifffffPfS_S_S_S_S_S_S__param_15];
	cvta.to.global.u64 	%rd9, %rd2;
	cvta.to.global.u64 	%rd10, %rd4;
	cvta.to.global.u64 	%rd11, %rd1;
	cvta.to.global.u64 	%rd12, %rd8;
	cvta.to.global.u64 	%rd13, %rd5;
	cvta.to.global.u64 	%rd14, %rd7;
	cvta.to.global.u64 	%rd15, %rd6;
	cvta.to.global.u64 	%rd16, %rd3;
	mov.u32 	%r2, %ctaid.x;
	mov.u32 	%r3, %ntid.x;
	mov.u32 	%r4, %tid.x;
	mad.lo.s32 	%r5, %r2, %r3, %r4;
	mov.u32 	%r6, %ctaid.y;
	mov.u32 	%r7, %ntid.y;
	mov.u32 	%r8, %tid.y;
	mad.lo.s32 	%r9, %r6, %r7, %r8;
	mad.lo.s32 	%r10, %r9, %r1, %r5;
	mul.wide.u32 	%rd17, %r10, 4;
	add.s64 	%rd18, %rd16, %rd17;
	ld.global.f32 	%f4, [%rd18];
	add.s64 	%rd19, %rd15, %rd17;
	ld.global.f32 	%f5, [%rd19];
	add.s64 	%rd20, %rd14, %rd17;
	ld.global.f32 	%f6, [%rd20];
	max.f32 	%f7, %f6, 0f3E4CCCCD;
	add.s64 	%rd21, %rd13, %rd17;
	ld.global.f32 	%f8, [%rd21];
	mul.f32 	%f9, %f1, 0f3E4CCCCD;
	sqrt.rn.f32 	%f10, %f9;
	max.f32 	%f11, %f8, %f10;
	add.s64 	%rd22, %rd12, %rd17;
	ld.global.f32 	%f12, [%rd22];
	cvt.f64.f32 	%fd1, %f4;
	mul.f64 	%fd2, %fd1, 0d400921FB53C8D4F1;
	cvt.f64.f32 	%fd3, %f3;
	div.rn.f64 	%fd4, %fd2, %fd3;
	max.f32 	%f13, %f5, 0f3C23D70A;
	mul.f32 	%f14, %f13, %f7;
	min.f32 	%f15, %f14, 0f41200000;
	abs.f32 	%f16, %f15;
	mov.f32 	%f17, 0f3FB8AA3B;
	mul.rn.f32 	%f18, %f16, %f17;
	cvt.rzi.f32.f32 	%f19, %f18;
	abs.f32 	%f20, %f19;
	setp.gt.f32 	%p1, %f20, 0f42FC0000;
	mov.f32 	%f21, 0f42FC0000;
	copysign.f32 	%f22, %f19, %f21;
	selp.f32 	%f23, %f22, %f19, %p1;
	fma.rn.f32 	%f24, %f23, 0fBF317218, %f16;
	fma.rn.f32 	%f25, %f23, 0f3102E308, %f24;
	mul.f32 	%f26, %f25, 0f3FB8AA3B;
	add.f32 	%f27, %f23, 0f4B40007D;
	mov.b32 	%r11, %f27;
	shl.b32 	%r12, %r11, 23;
	mov.b32 	%f28, %r12;
	ex2.approx.ftz.f32 	%f29, %f26;
	mul.f32 	%f30, %f29, %f28;
	mov.f32 	%f31, 0fBE000000;
	div.approx.ftz.f32 	%f32, %f31, %f30;
	fma.rn.f32 	%f33, %f30, 0f40000000, %f32;
	mul.f32 	%f34, %f15, %f15;
	fma.rn.f32 	%f35, %f34, 0f363D0ADA, 0f394FFF49;
	fma.rn.f32 	%f36, %f35, %f34, 0f3C08889A;
	fma.rn.f32 	%f37, %f36, %f34, 0f3E2AAAAB;
	mul.f32 	%f38, %f34, %f37;
	fma.rn.f32 	%f39, %f38, %f15, %f15;
	setp.ge.f32 	%p2, %f16, 0f3F800000;
	abs.f32 	%f40, %f33;
	selp.f32 	%f41, %f40, %f39, %p2;
	cvt.f64.f32 	%fd5, %f41;
	div.rn.f64 	%fd6, %fd4, %fd5;
	cvt.rn.f32.f64 	%f42, %fd6;
	div.rn.f32 	%f43, %f42, 0f3FB504F3;
	add.s64 	%rd23, %rd11, %rd17;
	st.global.f32 	[%rd23], %f43;
	add.s64 	%rd24, %rd10, %rd17;
	ld.global.f32 	%f44, [%rd24];
	div.rn.f32 	%f45, %f44, %f11;
	div.rn.f32 	%f46, %f45, %f2;
	div.rn.f32 	%f47, %f46, %f7;
	add.f32 	%f48, %f12, %f12;
	div.rn.f32 	%f49, %f48, %f11;
	div.rn.f32 	%f50, %f49, %f2;
	div.rn.f32 	%f51, %f50, %f7;
	add.f32 	%f52, %f51, %f47;
	add.s64 	%rd25, %rd9, %rd17;
	st.global.f32 	[%rd25], %f52;
	ret;

}
	// .globl	_Z7calcwciiiffPfS_
.visible .entry _Z7calcwciiiffPfS_(
	.param .u32 _Z7calcwciiiffPfS__param_0,
	.param .u32 _Z7calcwciiiffPfS__param_1,
	.param .f32 _Z7calcwciiiffPfS__param_2,
	.param .f32 _Z7calcwciiiffPfS__param_3,
	.param .u64 .ptr .align 1 _Z7calcwciiiffPfS__param_4,
	.param .u64 .ptr .align 1 _Z7calcwciiiffPfS__param_5
)
{
	.reg .b32 	%r<11>;
	.reg .b32 	%f<7>;
	.reg .b64 	%rd<8>;

	ld.param.u32 	%r1, [_Z7calcwciiiffPfS__param_0];
	ld.param.f32 	%f1, [_Z7calcwciiiffPfS__param_2];
	ld.param.f32 	%f2, [_Z7calcwciiiffPfS__param_3];
	ld.param.u64 	%rd1, [_Z7calcwciiiffPfS__param_4];
	ld.param.u64 	%rd2, [_Z7calcwciiiffPfS__param_5];
	cvta.to.global.u64 	%rd3, %rd2;
	cvta.to.global.u64 	%rd4, %rd1;
	mov.u32 	%r2, %ctaid.x;
	mov.u32 	%r3, %ntid.x;
	mov.u32 	%r4, %tid.x;
	mad.lo.s32 	%r5, %r2, %r3, %r4;
	mov.u32 	%r6, %ctaid.y;
	mov.u32 	%r7, %ntid.y;
	mov.u32 	%r8, %tid.y;
	mad.lo.s32 	%r9, %r6, %r7, %r8;
	mad.lo.s32 	%r10, %r9, %r1, %r5;
	mul.wide.u32 	%rd5, %r10, 4;
	add.s64 	%rd6, %rd4, %rd5;
	ld.global.f32 	%f3, [%rd6];
	div.rn.f32 	%f4, %f3, %f2;
	min.f32 	%f5, %f4, 0f3F800000;
	mul.f32 	%f6, %f1, %f5;
	add.s64 	%rd7, %rd3, %rd5;
	st.global.f32 	[%rd7], %f6;
	ret;

}


// ===== COMPILED SASS (sm_100) =====

	.target	sm_100

	.elftype	@"ET_EXEC"


//--------------------- .note.nv.tkinfo           --------------------------
	.section	.note.nv.tkinfo,"",@"SHT_NOTE"
	.sectionflags	@"SHF_NOTE_NV_TKINFO"
	.tkinfo
        /*0018*/ 	.word	0x00000002
        /*0030*/ 	.string	""
        /*0030*/ 	.string	"ptxas"
        /*0030*/ 	.string	"Cuda compilation tools, release 13.0, V13.0.88"
        /*0030*/ 	.string	"Build cuda_13.0.r13.0/compiler.36424714_0"
        /*0030*/ 	.string	"-arch sm_100 -m 64 "



//--------------------- .note.nv.cuinfo           --------------------------
	.section	.note.nv.cuinfo,"",@"SHT_NOTE"
	.sectionflags	@"SHF_NOTE_NV_CUINFO"
        /*0018*/ 	.short	0x0002
        /*001a*/ 	.short	0x0064
        /*001c*/ 	.short	0x0082
	.zero		2


//--------------------- .nv.info                  --------------------------
	.section	.nv.info,"",@"SHT_CUDA_INFO"
	.align	4


	//----- nvinfo : EIATTR_REGCOUNT
	.align		4
        /*0000*/ 	.byte	0x04, 0x2f
        /*0002*/ 	.short	(.L_1 - .L_0)
	.align		4
.L_0:
        /*0004*/ 	.word	index@(_Z10addavg_variiPfS_)
        /*0008*/ 	.word	0x0000000e


	//----- nvinfo : EIATTR_FRAME_SIZE
	.align		4
.L_1:
        /*000c*/ 	.byte	0x04, 0x11
        /*000e*/ 	.short	(.L_3 - .L_2)
	.align		4
.L_2:
        /*0010*/ 	.word	index@(_Z10addavg_variiPfS_)
        /*0014*/ 	.word	0x00000000


	//----- nvinfo : EIATTR_REGCOUNT
	.align		4
.L_3:
        /*0018*/ 	.byte	0x04, 0x2f
        /*001a*/ 	.short	(.L_5 - .L_4)
	.align		4
.L_4:
        /*001c*/ 	.word	index@(_Z10divavg_variifPf)
        /*0020*/ 	.word	0x00000010


	//----- nvinfo : EIATTR_FRAME_SIZE
	.align		4
.L_5:
        /*0024*/ 	.byte	0x04, 0x11
        /*0026*/ 	.short	(.L_7 - .L_6)
	.align		4
.L_6:
        /*0028*/ 	.word	index@($__internal_35_$__cuda_sm3x_div_rn_noftz_f32_slowpath)
        /*002c*/ 	.word	0x00000000


	//----- nvinfo : EIATTR_FRAME_SIZE
	.align		4
.L_7:
        /*0030*/ 	.byte	0x04, 0x11
        /*0032*/ 	.short	(.L_9 - .L_8)
	.align		4
.L_8:
        /*0034*/ 	.word	index@(_Z10divavg_variifPf)
        /*0038*/ 	.word	0x00000000


	//----- nvinfo : EIATTR_REGCOUNT
	.align		4
.L_9:
        /*003c*/ 	.byte	0x04, 0x2f
        /*003e*/ 	.short	(.L_11 - .L_10)
	.align		4
.L_10:
        /*0040*/ 	.word	index@(_Z12resetavg_variiPf)
        /*0044*/ 	.word	0x0000000a


	//----- nvinfo : EIATTR_FRAME_SIZE
	.align		4
.L_11:
        /*0048*/ 	.byte	0x04, 0x11
        /*004a*/ 	.short	(.L_13 - .L_12)
	.align		4
.L_12:
        /*004c*/ 	.word	index@(_Z12resetavg_variiPf)
        /*0050*/ 	.word	0x00000000


	//----- nvinfo : EIATTR_REGCOUNT
	.align		4
.L_13:
        /*0054*/ 	.byte	0x04, 0x2f
        /*0056*/ 	.short	(.L_15 - .L_14)
	.align		4
.L_14:
        /*0058*/ 	.word	index@(_Z14offshorebndWaviiiffPfS_S_)
        /*005c*/ 	.word	0x00000028


	//----- nvinfo : EIATTR_FRAME_SIZE
	.align		4
.L_15:
        /*0060*/ 	.byte	0x04, 0x11
        /*0062*/ 	.short	(.L_17 - .L_16)
	.align		4
.L_16:
        /*0064*/ 	.word	index@($__internal_34_$__cuda_sm3x_div_rn_noftz_f32_slowpath)
        /*0068*/ 	.word	0x00000000


	//----- nvinfo : EIATTR_FRAME_SIZE
	.align		4
.L_17:
        /*006c*/ 	.byte	0x04, 0x11
        /*006e*/ 	.short	(.L_19 - .L_18)
	.align		4
.L_18:
        /*0070*/ 	.word	index@($__internal_33_$__cuda_sm20_div_rn_f64_full)
        /*0074*/ 	.word	0x00000000


	//----- nvinfo : EIATTR_FRAME_SIZE
	.align		4
.L_19:
        /*0078*/ 	.byte	0x04, 0x11
        /*007a*/ 	.short	(.L_21 - .L_20)
	.align		4
.L_20:
        /*007c*/ 	.word	index@(_Z14offshorebndWaviiiffPfS_S_)
        /*0080*/ 	.word	0x00000000


	//----- nvinfo : EIATTR_REGCOUNT
	.align		4
.L_21:
        /*0084*/ 	.byte	0x04, 0x2f
        /*0086*/ 	.short	(.L_23 - .L_22)
	.align		4
.L_22:
        /*0088*/ 	.word	index@(_Z7set_bndiifiPfS_)
        /*008c*/ 	.word	0x00000015


	//----- nvinfo : EIATTR_FRAME_SIZE
	.align		4
.L_23:
        /*0090*/ 	.byte	0x04, 0x11
        /*0092*/ 	.short	(.L_25 - .L_24)
	.align		4
.L_24:
        /*0094*/ 	.word	index@($__internal_32_$__cuda_sm20_div_rn_f64_full)
        /*0098*/ 	.word	0x00000000


	//----- nvinfo : EIATTR_FRAME_SIZE
	.align		4
.L_25:
        /*009c*/ 	.byte	0x04, 0x11
        /*009e*/ 	.short	(.L_27 - .L_26)
	.align		4
.L_26:
        /*00a0*/ 	.word	index@(_Z7set_bndiifiPfS_)
        /*00a4*/ 	.word	0x00000000


	//----- nvinfo : EIATTR_REGCOUNT
	.align		4
.L_27:
        /*00a8*/ 	.byte	0x04, 0x2f
        /*00aa*/ 	.short	(.L_29 - .L_28)
	.align		4
.L_28:
        /*00ac*/ 	.word	index@(_Z6inituviiPfS_)
        /*00b0*/ 	.word	0x0000000c


	//----- nvinfo : EIATTR_FRAME_SIZE
	.align		4
.L_29:
        /*00b4*/ 	.byte	0x04, 0x11
        /*00b6*/ 	.short	(.L_31 - .L_30)
	.align		4
.L_30:
        /*00b8*/ 	.word	index@(_Z6inituviiPfS_)
        /*00bc*/ 	.word	0x00000000


	//----- nvinfo : EIATTR_REGCOUNT
	.align		4
.L_31:
        /*00c0*/ 	.byte	0x04, 0x2f
        /*00c2*/ 	.short	(.L_33 - .L_32)
	.align		4
.L_32:
        /*00c4*/ 	.word	index@(_Z6sanityiifPfS_iS_)
        /*00c8*/ 	.word	0x00000028


	//----- nvinfo : EIATTR_FRAME_SIZE
	.align		4
.L_33:
        /*00cc*/ 	.byte	0x04, 0x11
        /*00ce*/ 	.short	(.L_35 - .L_34)
	.align		4
.L_34:
        /*00d0*/ 	.word	index@(_Z6sanityiifPfS_iS_)
        /*00d4*/ 	.word	0x00000000


	//----- nvinfo : EIATTR_REGCOUNT
	.align		4
.L_35:
        /*00d8*/ 	.byte	0x04, 0x2f
        /*00da*/ 	.short	(.L_37 - .L_36)
	.align		4
.L_36:
        /*00dc*/ 	.word	index@(_Z10dispersioniiffffPfS_S_S_S_S_S_)
        /*00e0*/ 	.word	0x00000020


	//----- nvinfo : EIATTR_FRAME_SIZE
	.align		4
.L_37:
        /*00e4*/ 	.byte	0x04, 0x11
        /*00e6*/ 	.short	(.L_39 - .L_38)
	.align		4
.L_38:
        /*00e8*/ 	.word	index@($__internal_31_$__cuda_sm3x_div_rn_noftz_f32_slowpath)
        /*00ec*/ 	.word	0x00000000


	//----- nvinfo : EIATTR_FRAME_SIZE
	.align		4
.L_39:
        /*00f0*/ 	.byte	0x04, 0x11
        /*00f2*/ 	.short	(.L_41 - .L_40)
	.align		4
.L_40:
        /*00f4*/ 	.word	index@($__internal_30_$__cuda_sm20_div_rn_f64_full)
        /*00f8*/ 	.word	0x00000000


	//----- nvinfo : EIATTR_FRAME_SIZE
	.align		4
.L_41:
        /*00fc*/ 	.byte	0x04, 0x11
        /*00fe*/ 	.short	(.L_43 - .L_42)
	.align		4
.L_42:
        /*0100*/ 	.word	index@(_Z10dispersioniiffffPfS_S_S_S_S_S_)
        /*0104*/ 	.word	0x00000000


	//----- nvinfo : EIATTR_REGCOUNT
	.align		4
.L_43:
        /*0108*/ 	.byte	0x04, 0x2f
        /*010a*/ 	.short	(.L_45 - .L_44)
	.align		4
.L_44:
        /*010c*/ 	.word	index@(_Z6slopesiifPfS_S_S_S_S_S_S_S_)
        /*0110*/ 	.word	0x00000014


	//----- nvinfo : EIATTR_FRAME_SIZE
	.align		4
.L_45:
        /*0114*/ 	.byte	0x04, 0x11
        /*0116*/ 	.short	(.L_47 - .L_46)
	.align		4
.L_46:
        /*0118*/ 	.word	index@($__internal_29_$__cuda_sm3x_div_rn_noftz_f32_slowpath)
        /*011c*/ 	.word	0x00000000


	//----- nvinfo : EIATTR_FRAME_SIZE
	.align		4
.L_47:
        /*0120*/ 	.byte	0x04, 0x11
        /*0122*/ 	.short	(.L_49 - .L_48)
	.align		4
.L_48:
        /*0124*/ 	.word	index@(_Z6slopesiifPfS_S_S_S_S_S_S_S_)
        /*0128*/ 	.word	0x00000000


	//----- nvinfo : EIATTR_REGCOUNT
	.align		4
.L_49:
        /*012c*/ 	.byte	0x04, 0x2f
        /*012e*/ 	.short	(.L_51 - .L_50)
	.align		4
.L_50:
        /*0130*/ 	.word	index@(_Z11propagthetaiiiPfS_S_S_S_S_S_S_S_S_S_S_)
        /*0134*/ 	.word	0x00000020


	//----- nvinfo : EIATTR_FRAME_SIZE
	.align		4
.L_51:
        /*0138*/ 	.byte	0x04, 0x11
        /*013a*/ 	.short	(.L_53 - .L_52)
	.align		4
.L_52:
        /*013c*/ 	.word	index@($__internal_28_$__cuda_sm3x_div_rn_noftz_f32_slowpath)
        /*0140*/ 	.word	0x00000000


	//----- nvinfo : EIATTR_FRAME_SIZE
	.align		4
.L_53:
        /*0144*/ 	.byte	0x04, 0x11
        /*0146*/ 	.short	(.L_55 - .L_54)
	.align		4
.L_54:
        /*0148*/ 	.word	index@(_Z11propagthetaiiiPfS_S_S_S_S_S_S_S_S_S_S_)
        /*014c*/ 	.word	0x00000000


	//----- nvinfo : EIATTR_REGCOUNT
	.align		4
.L_55:
        /*0150*/ 	.byte	0x04, 0x2f
        /*0152*/ 	.short	(.L_57 - .L_56)
	.align		4
.L_56:
        /*0154*/ 	.word	index@(_Z6actioniiiPfS_)
        /*0158*/ 	.word	0x00000027


	//----- nvinfo : EIATTR_FRAME_SIZE
	.align		4
.L_57:
        /*015c*/ 	.byte	0x04, 0x11
        /*015e*/ 	.short	(.L_59 - .L_58)
	.align		4
.L_58:
        /*0160*/ 	.word	index@($__internal_27_$__cuda_sm3x_div_rn_noftz_f32_slowpath)
        /*0164*/ 	.word	0x00000000


	//----- nvinfo : EIATTR_FRAME_SIZE
	.align		4
.L_59:
        /*0168*/ 	.byte	0x04, 0x11
        /*016a*/ 	.short	(.L_61 - .L_60)
	.align		4
.L_60:
        /*016c*/ 	.word	index@(_Z6actioniiiPfS_)
        /*0170*/ 	.word	0x00000000


	//----- nvinfo : EIATTR_REGCOUNT
	.align		4
.L_61:
        /*0174*/ 	.byte	0x04, 0x2f
        /*0176*/ 	.short	(.L_63 - .L_62)
	.align		4
.L_62:
        /*0178*/ 	.word	index@(_Z12xadvecupwindiiifffPfS_S_S_S_S_)
        /*017c*/ 	.word	0x00000028


	//----- nvinfo : EIATTR_FRAME_SIZE
	.align		4
.L_63:
        /*0180*/ 	.byte	0x04, 0x11
        /*0182*/ 	.short	(.L_65 - .L_64)
	.align		4
.L_64:
        /*0184*/ 	.word	index@($__internal_26_$__cuda_sm20_rcp_rn_f32_slowpath)
        /*0188*/ 	.word	0x00000000


	//----- nvinfo : EIATTR_FRAME_SIZE
	.align		4
.L_65:
        /*018c*/ 	.byte	0x04, 0x11
        /*018e*/ 	.short	(.L_67 - .L_66)
	.align		4
.L_66:
        /*0190*/ 	.word	index@(_Z12xadvecupwindiiifffPfS_S_S_S_S_)
        /*0194*/ 	.word	0x00000000


	//----- nvinfo : EIATTR_REGCOUNT
	.align		4
.L_67:
        /*0198*/ 	.byte	0x04, 0x2f
        /*019a*/ 	.short	(.L_69 - .L_68)
	.align		4
.L_68:
        /*019c*/ 	.word	index@(_Z13xadvecupwind2iiifffPfS_S_S_S_S_)
        /*01a0*/ 	.word	0x0000001e


	//----- nvinfo : EIATTR_FRAME_SIZE
	.align		4
.L_69:
        /*01a4*/ 	.byte	0x04, 0x11
        /*01a6*/ 	.short	(.L_71 - .L_70)
	.align		4
.L_70:
        /*01a8*/ 	.word	index@($__internal_25_$__cuda_sm20_rcp_rn_f32_slowpath)
        /*01ac*/ 	.word	0x00000000


	//----- nvinfo : EIATTR_FRAME_SIZE
	.align		4
.L_71:
        /*01b0*/ 	.byte	0x04, 0x11
        /*01b2*/ 	.short	(.L_73 - .L_72)
	.align		4
.L_72:
        /*01b4*/ 	.word	index@(_Z13xadvecupwind2iiifffPfS_S_S_S_S_)
        /*01b8*/ 	.word	0x00000000


	//----- nvinfo : EIATTR_REGCOUNT
	.align		4
.L_73:
        /*01bc*/ 	.byte	0x04, 0x2f
        /*01be*/ 	.short	(.L_75 - .L_74)
	.align		4
.L_74:
        /*01c0*/ 	.word	index@(_Z12yadvecupwindiiifffPfS_S_S_S_S_)
        /*01c4*/ 	.word	0x00000028


	//----- nvinfo : EIATTR_FRAME_SIZE
	.align		4
.L_75:
        /*01c8*/ 	.byte	0x04, 0x11
        /*01ca*/ 	.short	(.L_77 - .L_76)
	.align		4
.L_76:
        /*01cc*/ 	.word	index@($__internal_24_$__cuda_sm20_rcp_rn_f32_slowpath)
        /*01d0*/ 	.word	0x00000000


	//----- nvinfo : EIATTR_FRAME_SIZE
	.align		4
.L_77:
        /*01d4*/ 	.byte	0x04, 0x11
        /*01d6*/ 	.short	(.L_79 - .L_78)
	.align		4
.L_78:
        /*01d8*/ 	.word	index@(_Z12yadvecupwindiiifffPfS_S_S_S_S_)
        /*01dc*/ 	.word	0x00000000


	//----- nvinfo : EIATTR_REGCOUNT
	.align		4
.L_79:
        /*01e0*/ 	.byte	0x04, 0x2f
        /*01e2*/ 	.short	(.L_81 - .L_80)
	.align		4
.L_80:
        /*01e4*/ 	.word	index@(_Z13yadvecupwind2iiifffPfS_S_S_S_S_)
        /*01e8*/ 	.word	0x0000001e


	//----- nvinfo : EIATTR_FRAME_SIZE
	.align		4
.L_81:
        /*01ec*/ 	.byte	0x04, 0x11
        /*01ee*/ 	.short	(.L_83 - .L_82)
	.align		4
.L_82:
        /*01f0*/ 	.word	index@($__internal_23_$__cuda_sm20_rcp_rn_f32_slowpath)
        /*01f4*/ 	.word	0x00000000


	//----- nvinfo : EIATTR_FRAME_SIZE
	.align		4
.L_83:
        /*01f8*/ 	.byte	0x04, 0x11
        /*01fa*/ 	.short	(.L_85 - .L_84)
	.align		4
.L_84:
        /*01fc*/ 	.word	index@(_Z13yadvecupwind2iiifffPfS_S_S_S_S_)
        /*0200*/ 	.word	0x00000000


	//----- nvinfo : EIATTR_REGCOUNT
	.align		4
.L_85:
        /*0204*/ 	.byte	0x04, 0x2f
        /*0206*/ 	.short	(.L_87 - .L_86)
	.align		4
.L_86:
        /*0208*/ 	.word	index@(_Z8eecthetaiiiPfS_S_)
        /*020c*/ 	.word	0x00000020


	//----- nvinfo : EIATTR_FRAME_SIZE
	.align		4
.L_87:
        /*0210*/ 	.byte	0x04, 0x11
        /*0212*/ 	.short	(.L_89 - .L_88)
	.align		4
.L_88:
        /*0214*/ 	.word	index@(_Z8eecthetaiiiPfS_S_)
        /*0218*/ 	.word	0x00000000


	//----- nvinfo : EIATTR_REGCOUNT
	.align		4
.L_89:
        /*021c*/ 	.byte	0x04, 0x2f
        /*021e*/ 	.short	(.L_91 - .L_90)
	.align		4
.L_90:
        /*0220*/ 	.word	index@(_Z12thetaadvecuwiiifPfS_)
        /*0224*/ 	.word	0x00000022


	//----- nvinfo : EIATTR_FRAME_SIZE
	.align		4
.L_91:
        /*0228*/ 	.byte	0x04, 0x11
        /*022a*/ 	.short	(.L_93 - .L_92)
	.align		4
.L_92:
        /*022c*/ 	.word	index@($__internal_22_$__cuda_sm3x_div_rn_noftz_f32_slowpath)
        /*0230*/ 	.word	0x00000000


	//----- nvinfo : EIATTR_FRAME_SIZE
	.align		4
.L_93:
        /*0234*/ 	.byte	0x04, 0x11
        /*0236*/ 	.short	(.L_95 - .L_94)
	.align		4
.L_94:
        /*0238*/ 	.word	index@(_Z12thetaadvecuwiiifPfS_)
        /*023c*/ 	.word	0x00000000


	//----- nvinfo : EIATTR_REGCOUNT
	.align		4
.L_95:
        /*0240*/ 	.byte	0x04, 0x2f
        /*0242*/ 	.short	(.L_97 - .L_96)
	.align		4
.L_96:
        /*0244*/ 	.word	index@(_Z16thetaadvecupwindiiiffffPfS_S_)
        /*0248*/ 	.word	0x00000020


	//----- nvinfo : EIATTR_FRAME_SIZE
	.align		4
.L_97:
        /*024c*/ 	.byte	0x04, 0x11
        /*024e*/ 	.short	(.L_99 - .L_98)
	.align		4
.L_98:
        /*0250*/ 	.word	index@($__internal_21_$__cuda_sm3x_div_rn_noftz_f32_slowpath)
        /*0254*/ 	.word	0x00000000


	//----- nvinfo : EIATTR_FRAME_SIZE
	.align		4
.L_99:
        /*0258*/ 	.byte	0x04, 0x11
        /*025a*/ 	.short	(.L_101 - .L_100)
	.align		4
.L_100:
        /*025c*/ 	.word	index@(_Z16thetaadvecupwindiiiffffPfS_S_)
        /*0260*/ 	.word	0x00000000


	//----- nvinfo : EIATTR_REGCOUNT
	.align		4
.L_101:
        /*0264*/ 	.byte	0x04, 0x2f
        /*0266*/ 	.short	(.L_103 - .L_102)
	.align		4
.L_102:
        /*0268*/ 	.word	index@(_Z17thetaadvecupwind2iiiffffPfS_S_)
        /*026c*/ 	.word	0x00000020


	//----- nvinfo : EIATTR_FRAME_SIZE
	.align		4
.L_103:
        /*0270*/ 	.byte	0x04, 0x11
        /*0272*/ 	.short	(.L_105 - .L_104)
	.align		4
.L_104:
        /*0274*/ 	.word	index@($__internal_20_$__cuda_sm3x_div_rn_noftz_f32_slowpath)
        /*0278*/ 	.word	0x00000000


	//----- nvinfo : EIATTR_FRAME_SIZE
	.align		4
.L_105:
        /*027c*/ 	.byte	0x04, 0x11
        /*027e*/ 	.short	(.L_107 - .L_106)
	.align		4
.L_106:
        /*0280*/ 	.word	index@(_Z17thetaadvecupwind2iiiffffPfS_S_)
        /*0284*/ 	.word	0x00000000


	//----- nvinfo : EIATTR_REGCOUNT
	.align		4
.L_107:
        /*0288*/ 	.byte	0x04, 0x2f
        /*028a*/ 	.short	(.L_109 - .L_108)
	.align		4
.L_108:
        /*028c*/ 	.word	index@(_Z11eulerupwindiiiffffPfS_S_S_)
        /*0290*/ 	.word	0x00000020


	//----- nvinfo : EIATTR_FRAME_SIZE
	.align		4
.L_109:
        /*0294*/ 	.byte	0x04, 0x11
        /*0296*/ 	.short	(.L_111 - .L_110)
	.align		4
.L_110:
        /*0298*/ 	.word	index@(_Z11eulerupwindiiiffffPfS_S_S_)
        /*029c*/ 	.word	0x00000000


	//----- nvinfo : EIATTR_REGCOUNT
	.align		4
.L_111:
        /*02a0*/ 	.byte	0x04, 0x2f
        /*02a2*/ 	.short	(.L_113 - .L_112)
	.align		4
.L_112:
        /*02a4*/ 	.word	index@(_Z6energyiiiPfS_)
        /*02a8*/ 	.word	0x00000020


	//----- nvinfo : EIATTR_FRAME_SIZE
	.align		4
.L_113:
        /*02ac*/ 	.byte	0x04, 0x11
        /*02ae*/ 	.short	(.L_115 - .L_114)
	.align		4
.L_114:
        /*02b0*/ 	.word	index@(_Z6energyiiiPfS_)
        /*02b4*/ 	.word	0x00000000


	//----- nvinfo : EIATTR_REGCOUNT
	.align		4
.L_115:
        /*02b8*/ 	.byte	0x04, 0x2f
        /*02ba*/ 	.short	(.L_117 - .L_116)
	.align		4
.L_116:
        /*02bc*/ 	.word	index@(_Z8energintiiiffffPfS_S_S_)
        /*02c0*/ 	.word	0x0000002d


	//----- nvinfo : EIATTR_FRAME_SIZE
	.align		4
.L_117:
        /*02c4*/ 	.byte	0x04, 0x11
        /*02c6*/ 	.short	(.L_119 - .L_118)
	.align		4
.L_118:
        /*02c8*/ 	.word	index@($__internal_19_$__cuda_sm3x_div_rn_noftz_f32_slowpath)
        /*02cc*/ 	.word	0x00000000


	//----- nvinfo : EIATTR_FRAME_SIZE
	.align		4
.L_119:
        /*02d0*/ 	.byte	0x04, 0x11
        /*02d2*/ 	.short	(.L_121 - .L_120)
	.align		4
.L_120:
        /*02d4*/ 	.word	index@($__internal_18_$__cuda_sm20_sqrt_rn_f32_slowpath)
        /*02d8*/ 	.word	0x00000000


	//----- nvinfo : EIATTR_FRAME_SIZE
	.align		4
.L_121:
        /*02dc*/ 	.byte	0x04, 0x11
        /*02de*/ 	.short	(.L_123 - .L_122)
	.align		4
.L_122:
        /*02e0*/ 	.word	index@(_Z8energintiiiffffPfS_S_S_)
        /*02e4*/ 	.word	0x00000000


	//----- nvinfo : EIATTR_REGCOUNT
	.align		4
.L_123:
        /*02e8*/ 	.byte	0x04, 0x2f
        /*02ea*/ 	.short	(.L_125 - .L_124)
	.align		4
.L_124:
        /*02ec*/ 	.word	index@(_Z6calctmiiiPfS_S_)
        /*02f0*/ 	.word	0x00000020


	//----- nvinfo : EIATTR_FRAME_SIZE
	.align		4
.L_125:
        /*02f4*/ 	.byte	0x04, 0x11
        /*02f6*/ 	.short	(.L_127 - .L_126)
	.align		4
.L_126:
        /*02f8*/ 	.word	index@($__internal_17_$__cuda_sm3x_div_rn_noftz_f32_slowpath)
        /*02fc*/ 	.word	0x00000000


	//----- nvinfo : EIATTR_FRAME_SIZE
	.align		4
.L_127:
        /*0300*/ 	.byte	0x04, 0x11
        /*0302*/ 	.short	(.L_129 - .L_128)
	.align		4
.L_128:
        /*0304*/ 	.word	index@($__internal_16_$__cuda_sm20_div_rn_f64_full)
        /*0308*/ 	.word	0x00000000


	//----- nvinfo : EIATTR_FRAME_SIZE
	.align		4
.L_129:
        /*030c*/ 	.byte	0x04, 0x11
        /*030e*/ 	.short	(.L_131 - .L_130)
	.align		4
.L_130:
        /*0310*/ 	.word	index@(_Z6calctmiiiPfS_S_)
        /*0314*/ 	.word	0x00000000


	//----- nvinfo : EIATTR_REGCOUNT
	.align		4
.L_131:
        /*0318*/ 	.byte	0x04, 0x2f
        /*031a*/ 	.short	(.L_133 - .L_132)
	.align		4
.L_132:
        /*031c*/ 	.word	index@(_Z8roelvinkiiffffffPfS_S_S_S_S_S_)
        /*0320*/ 	.word	0x0000001c


	//----- nvinfo : EIATTR_FRAME_SIZE
	.align		4
.L_133:
        /*0324*/ 	.byte	0x04, 0x11
        /*0326*/ 	.short	(.L_135 - .L_134)
	.align		4
.L_134:
        /*0328*/ 	.word	index@($__internal_15_$__cuda_sm3x_div_rn_noftz_f32_slowpath)
        /*032c*/ 	.word	0x00000000


	//----- nvinfo : EIATTR_FRAME_SIZE
	.align		4
.L_135:
        /*0330*/ 	.byte	0x04, 0x11
        /*0332*/ 	.short	(.L_137 - .L_136)
	.align		4
.L_136:
        /*0334*/ 	.word	index@($__internal_14_$__cuda_sm20_sqrt_rn_f32_slowpath)
        /*0338*/ 	.word	0x00000000


	//----- nvinfo : EIATTR_FRAME_SIZE
	.align		4
.L_137:
        /*033c*/ 	.byte	0x04, 0x11
        /*033e*/ 	.short	(.L_139 - .L_138)
	.align		4
.L_138:
        /*0340*/ 	.word	index@($__internal_13_$__cuda_sm20_div_rn_f64_full)
        /*0344*/ 	.word	0x00000000


	//----- nvinfo : EIATTR_FRAME_SIZE
	.align		4
.L_139:
        /*0348*/ 	.byte	0x04, 0x11
        /*034a*/ 	.short	(.L_141 - .L_140)
	.align		4
.L_140:
        /*034c*/ 	.word	index@(_Z8roelvinkiiffffffPfS_S_S_S_S_S_)
        /*0350*/ 	.word	0x00000000


	//----- nvinfo : EIATTR_REGCOUNT
	.align		4
.L_141:
        /*0354*/ 	.byte	0x04, 0x2f
        /*0356*/ 	.short	(.L_143 - .L_142)
	.align		4
.L_142:
        /*0358*/ 	.word	index@(_Z7baldockiiffffffPfS_S_S_S_S_S_)
        /*035c*/ 	.word	0x0000001c


	//----- nvinfo : EIATTR_FRAME_SIZE
	.align		4
.L_143:
        /*0360*/ 	.byte	0x04, 0x11
        /*0362*/ 	.short	(.L_145 - .L_144)
	.align		4
.L_144:
        /*0364*/ 	.word	index@($__internal_12_$__cuda_sm3x_div_rn_noftz_f32_slowpath)
        /*0368*/ 	.word	0x00000000


	//----- nvinfo : EIATTR_FRAME_SIZE
	.align		4
.L_145:
        /*036c*/ 	.byte	0x04, 0x11
        /*036e*/ 	.short	(.L_147 - .L_146)
	.align		4
.L_146:
        /*0370*/ 	.word	index@($__internal_11_$__cuda_sm20_rcp_rn_f32_slowpath)
        /*0374*/ 	.word	0x00000000


	//----- nvinfo : EIATTR_FRAME_SIZE
	.align		4
.L_147:
        /*0378*/ 	.byte	0x04, 0x11
        /*037a*/ 	.short	(.L_149 - .L_148)
	.align		4
.L_148:
        /*037c*/ 	.word	index@($__internal_10_$__cuda_sm20_div_rn_f64_full)
        /*0380*/ 	.word	0x00000000


	//----- nvinfo : EIATTR_FRAME_SIZE
	.align		4
.L_149:
        /*0384*/ 	.byte	0x04, 0x11
        /*0386*/ 	.short	(.L_151 - .L_150)
	.align		4
.L_150:
        /*0388*/ 	.word	index@(_Z7baldockiiffffffPfS_S_S_S_S_S_)
        /*038c*/ 	.word	0x00000000


	//----- nvinfo : EIATTR_REGCOUNT
	.align		4
.L_151:
        /*0390*/ 	.byte	0x04, 0x2f
        /*0392*/ 	.short	(.L_153 - .L_152)
	.align		4
.L_152:
        /*0394*/ 	.word	index@(_Z12rollerlatbndiiifPfS_)
        /*0398*/ 	.word	0x00000030


	//----- nvinfo : EIATTR_FRAME_SIZE
	.align		4
.L_153:
        /*039c*/ 	.byte	0x04, 0x11
        /*039e*/ 	.short	(.L_155 - .L_154)
	.align		4
.L_154:
        /*03a0*/ 	.word	index@(_Z12rollerlatbndiiifPfS_)
        /*03a4*/ 	.word	0x00000000


	//----- nvinfo : EIATTR_REGCOUNT
	.align		4
.L_155:
        /*03a8*/ 	.byte	0x04, 0x2f
        /*03aa*/ 	.short	(.L_157 - .L_156)
	.align		4
.L_156:
        /*03ac*/ 	.word	index@(_Z9twodimbndiifPfS_)
        /*03b0*/ 	.word	0x00000014


	//----- nvinfo : EIATTR_FRAME_SIZE
	.align		4
.L_157:
        /*03b4*/ 	.byte	0x04, 0x11
        /*03b6*/ 	.short	(.L_159 - .L_158)
	.align		4
.L_158:
        /*03b8*/ 	.word	index@(_Z9twodimbndiifPfS_)
        /*03bc*/ 	.word	0x00000000


	//----- nvinfo : EIATTR_REGCOUNT
	.align		4
.L_159:
        /*03c0*/ 	.byte	0x04, 0x2f
        /*03c2*/ 	.short	(.L_161 - .L_160)
	.align		4
.L_160:
        /*03c4*/ 	.word	index@(_Z11dissipationiiifffffPfS_S_S_S_S_S_S_S_S_S_S_S_)
        /*03c8*/ 	.word	0x00000028


	//----- nvinfo : EIATTR_FRAME_SIZE
	.align		4
.L_161:
        /*03cc*/ 	.byte	0x04, 0x11
        /*03ce*/ 	.short	(.L_163 - .L_162)
	.align		4
.L_162:
        /*03d0*/ 	.word	index@($__internal_9_$__cuda_sm3x_div_rn_noftz_f32_slowpath)
        /*03d4*/ 	.word	0x00000000


	//----- nvinfo : EIATTR_FRAME_SIZE
	.align		4
.L_163:
        /*03d8*/ 	.byte	0x04, 0x11
        /*03da*/ 	.short	(.L_165 - .L_164)
	.align		4
.L_164:
        /*03dc*/ 	.word	index@($__internal_8_$__cuda_sm20_sqrt_rn_f32_slowpath)
        /*03e0*/ 	.word	0x00000000


	//----- nvinfo : EIATTR_FRAME_SIZE
	.align		4
.L_165:
        /*03e4*/ 	.byte	0x04, 0x11
        /*03e6*/ 	.short	(.L_167 - .L_166)
	.align		4
.L_166:
        /*03e8*/ 	.word	index@(_Z11dissipationiiifffffPfS_S_S_S_S_S_S_S_S_S_S_S_)
        /*03ec*/ 	.word	0x00000000


	//----- nvinfo : EIATTR_REGCOUNT
	.align		4
.L_167:
        /*03f0*/ 	.byte	0x04, 0x2f
        /*03f2*/ 	.short	(.L_169 - .L_168)
	.align		4
.L_168:
        /*03f4*/ 	.word	index@(_Z7meandiriiifffPfS_S_S_S_)
        /*03f8*/ 	.word	0x00000020


	//----- nvinfo : EIATTR_FRAME_SIZE
	.align		4
.L_169:
        /*03fc*/ 	.byte	0x04, 0x11
        /*03fe*/ 	.short	(.L_171 - .L_170)
	.align		4
.L_170:
        /*0400*/ 	.word	index@($__internal_7_$__cuda_sm3x_div_rn_noftz_f32_slowpath)
        /*0404*/ 	.word	0x00000000


	//----- nvinfo : EIATTR_FRAME_SIZE
	.align		4
.L_171:
        /*0408*/ 	.byte	0x04, 0x11
        /*040a*/ 	.short	(.L_173 - .L_172)
	.align		4
.L_172:
        /*040c*/ 	.word	index@($__internal_6_$__cuda_sm20_sqrt_rn_f32_slowpath)
        /*0410*/ 	.word	0x00000000


	//----- nvinfo : EIATTR_FRAME_SIZE
	.align		4
.L_173:
        /*0414*/ 	.byte	0x04, 0x11
        /*0416*/ 	.short	(.L_175 - .L_174)
	.align		4
.L_174:
        /*0418*/ 	.word	index@(_Z7meandiriiifffPfS_S_S_S_)
        /*041c*/ 	.word	0x00000000


	//----- nvinfo : EIATTR_REGCOUNT
	.align		4
.L_175:
        /*0420*/ 	.byte	0x04, 0x2f
        /*0422*/ 	.short	(.L_177 - .L_176)
	.align		4
.L_176:
        /*0424*/ 	.word	index@(_Z9radstressiiiffPfS_S_S_S_S_S_S_S_)
        /*0428*/ 	.word	0x00000028


	//----- nvinfo : EIATTR_FRAME_SIZE
	.align		4
.L_177:
        /*042c*/ 	.byte	0x04, 0x11
        /*042e*/ 	.short	(.L_179 - .L_178)
	.align		4
.L_178:
        /*0430*/ 	.word	index@($__internal_5_$__cuda_sm3x_div_rn_noftz_f32_slowpath)
        /*0434*/ 	.word	0x00000000


	//----- nvinfo : EIATTR_FRAME_SIZE
	.align		4
.L_179:
        /*0438*/ 	.byte	0x04, 0x11
        /*043a*/ 	.short	(.L_181 - .L_180)
	.align		4
.L_180:
        /*043c*/ 	.word	index@(_Z9radstressiiiffPfS_S_S_S_S_S_S_S_)
        /*0440*/ 	.word	0x00000000


	//----- nvinfo : EIATTR_REGCOUNT
	.align		4
.L_181:
        /*0444*/ 	.byte	0x04, 0x2f
        /*0446*/ 	.short	(.L_183 - .L_182)
	.align		4
.L_182:
        /*0448*/ 	.word	index@(_Z8wavforceiiiffPfS_S_S_S_S_)
        /*044c*/ 	.word	0x00000020


	//----- nvinfo : EIATTR_FRAME_SIZE
	.align		4
.L_183:
        /*0450*/ 	.byte	0x04, 0x11
        /*0452*/ 	.short	(.L_185 - .L_184)
	.align		4
.L_184:
        /*0454*/ 	.word	index@($__internal_4_$__cuda_sm3x_div_rn_noftz_f32_slowpath)
        /*0458*/ 	.word	0x00000000


	//----- nvinfo : EIATTR_FRAME_SIZE
	.align		4
.L_185:
        /*045c*/ 	.byte	0x04, 0x11
        /*045e*/ 	.short	(.L_187 - .L_186)
	.align		4
.L_186:
        /*0460*/ 	.word	index@(_Z8wavforceiiiffPfS_S_S_S_S_)
        /*0464*/ 	.word	0x00000000


	//----- nvinfo : EIATTR_REGCOUNT
	.align		4
.L_187:
        /*0468*/ 	.byte	0x04, 0x2f
        /*046a*/ 	.short	(.L_189 - .L_188)
	.align		4
.L_188:
        /*046c*/ 	.word	index@(_Z12breakerdelayiiifffffPfS_S_S_S_S_S_S_)
        /*0470*/ 	.word	0x0000001c


	//----- nvinfo : EIATTR_FRAME_SIZE
	.align		4
.L_189:
        /*0474*/ 	.byte	0x04, 0x11
        /*0476*/ 	.short	(.L_191 - .L_190)
	.align		4
.L_190:
        /*0478*/ 	.word	index@($__internal_3_$__cuda_sm3x_div_rn_noftz_f32_slowpath)
        /*047c*/ 	.word	0x00000000


	//----- nvinfo : EIATTR_FRAME_SIZE
	.align		4
.L_191:
        /*0480*/ 	.byte	0x04, 0x11
        /*0482*/ 	.short	(.L_193 - .L_192)
	.align		4
.L_192:
        /*0484*/ 	.word	index@($__internal_2_$__cuda_sm20_sqrt_rn_f32_slowpath)
        /*0488*/ 	.word	0x00000000


	//----- nvinfo : EIATTR_FRAME_SIZE
	.align		4
.L_193:
        /*048c*/ 	.byte	0x04, 0x11
        /*048e*/ 	.short	(.L_195 - .L_194)
	.align		4
.L_194:
        /*0490*/ 	.word	index@($__internal_1_$__cuda_sm20_div_rn_f64_full)
        /*0494*/ 	.word	0x00000000


	//----- nvinfo : EIATTR_FRAME_SIZE
	.align		4
.L_195:
        /*0498*/ 	.byte	0x04, 0x11
        /*049a*/ 	.short	(.L_197 - .L_196)
	.align		4
.L_196:
        /*049c*/ 	.word	index@(_Z12breakerdelayiiifffffPfS_S_S_S_S_S_S_)
        /*04a0*/ 	.word	0x00000000


	//----- nvinfo : EIATTR_REGCOUNT
	.align		4
.L_197:
        /*04a4*/ 	.byte	0x04, 0x2f
        /*04a6*/ 	.short	(.L_199 - .L_198)
	.align		4
.L_198:
        /*04a8*/ 	.word	index@(_Z7calcwciiiffPfS_)
        /*04ac*/ 	.word	0x00000010


	//----- nvinfo : EIATTR_FRAME_SIZE
	.align		4
.L_199:
        /*04b0*/ 	.byte	0x04, 0x11
        /*04b2*/ 	.short	(.L_201 - .L_200)
	.align		4
.L_200:
        /*04b4*/ 	.word	index@($__internal_0_$__cuda_sm3x_div_rn_noftz_f32_slowpath)
        /*04b8*/ 	.word	0x00000000


	//----- nvinfo : EIATTR_FRAME_SIZE
	.align		4
.L_201:
        /*04bc*/ 	.byte	0x04, 0x11
        /*04be*/ 	.short	(.L_203 - .L_202)
	.align		4
.L_202:
        /*04c0*/ 	.word	index@(_Z7calcwciiiffPfS_)
        /*04c4*/ 	.word	0x00000000


	//----- nvinfo : EIATTR_MIN_STACK_SIZE
	.align		4
.L_203:
        /*04c8*/ 	.byte	0x04, 0x12
        /*04ca*/ 	.short	(.L_205 - .L_204)
	.align		4
.L_204:
        /*04cc*/ 	.word	index@(_Z7calcwciiiffPfS_)
        /*04d0*/ 	.word	0x00000000


	//----- nvinfo : EIATTR_MIN_STACK_SIZE
	.align		4
.L_205:
        /*04d4*/ 	.byte	0x04, 0x12
        /*04d6*/ 	.short	(.L_207 - .L_206)
	.align		4
.L_206:
        /*04d8*/ 	.word	index@(_Z12breakerdelayiiifffffPfS_S_S_S_S_S_S_)
        /*04dc*/ 	.word	0x00000000


	//----- nvinfo : EIATTR_MIN_STACK_SIZE
	.align		4
.L_207:
        /*04e0*/ 	.byte	0x04, 0x12
        /*04e2*/ 	.short	(.L_209 - .L_208)
	.align		4
.L_208:
        /*04e4*/ 	.word	index@(_Z8wavforceiiiffPfS_S_S_S_S_)
        /*04e8*/ 	.word	0x00000000


	//----- nvinfo : EIATTR_MIN_STACK_SIZE
	.align		4
.L_209:
        /*04ec*/ 	.byte	0x04, 0x12
        /*04ee*/ 	.short	(.L_211 - .L_210)
	.align		4
.L_210:
        /*04f0*/ 	.word	index@(_Z9radstressiiiffPfS_S_S_S_S_S_S_S_)
        /*04f4*/ 	.word	0x00000000


	//----- nvinfo : EIATTR_MIN_STACK_SIZE
	.align		4
.L_211:
        /*04f8*/ 	.byte	0x04, 0x12
        /*04fa*/ 	.short	(.L_213 - .L_212)
	.align		4
.L_212:
        /*04fc*/ 	.word	index@(_Z7meandiriiifffPfS_S_S_S_)
        /*0500*/ 	.word	0x00000000


	//----- nvinfo : EIATTR_MIN_STACK_SIZE
	.align		4
.L_213:
        /*0504*/ 	.byte	0x04, 0x12
        /*0506*/ 	.short	(.L_215 - .L_214)
	.align		4
.L_214:
        /*0508*/ 	.word	index@(_Z11dissipationiiifffffPfS_S_S_S_S_S_S_S_S_S_S_S_)
        /*050c*/ 	.word	0x00000000


	//----- nvinfo : EIATTR_MIN_STACK_SIZE
	.align		4
.L_215:
        /*0510*/ 	.byte	0x04, 0x12
        /*0512*/ 	.short	(.L_217 - .L_216)
	.align		4
.L_216:
        /*0514*/ 	.word	index@(_Z9twodimbndiifPfS_)
        /*0518*/ 	.word	0x00000000


	//----- nvinfo : EIATTR_MIN_STACK_SIZE
	.align		4
.L_217:
        /*051c*/ 	.byte	0x04, 0x12
        /*051e*/ 	.short	(.L_219 - .L_218)
	.align		4
.L_218:
        /*0520*/ 	.word	index@(_Z12rollerlatbndiiifPfS_)
        /*0524*/ 	.word	0x00000000


	//----- nvinfo : EIATTR_MIN_STACK_SIZE
	.align		4
.L_219:
        /*0528*/ 	.byte	0x04, 0x12
        /*052a*/ 	.short	(.L_221 - .L_220)
	.align		4
.L_220:
        /*052c*/ 	.word	index@(_Z7baldockiiffffffPfS_S_S_S_S_S_)
        /*0530*/ 	.word	0x00000000


	//----- nvinfo : EIATTR_MIN_STACK_SIZE
	.align		4
.L_221:
        /*0534*/ 	.byte	0x04, 0x12
        /*0536*/ 	.short	(.L_223 - .L_222)
	.align		4
.L_222:
        /*0538*/ 	.word	index@(_Z8roelvinkiiffffffPfS_S_S_S_S_S_)
        /*053c*/ 	.word	0x00000000


	//----- nvinfo : EIATTR_MIN_STACK_SIZE
	.align		4
.L_223:
        /*0540*/ 	.byte	0x04, 0x12
        /*0542*/ 	.short	(.L_225 - .L_224)
	.align		4
.L_224:
        /*0544*/ 	.word	index@(_Z6calctmiiiPfS_S_)
        /*0548*/ 	.word	0x00000000


	//----- nvinfo : EIATTR_MIN_STACK_SIZE
	.align		4
.L_225:
        /*054c*/ 	.byte	0x04, 0x12
        /*054e*/ 	.short	(.L_227 - .L_226)
	.align		4
.L_226:
        /*0550*/ 	.word	index@(_Z8energintiiiffffPfS_S_S_)
        /*0554*/ 	.word	0x00000000


	//----- nvinfo : EIATTR_MIN_STACK_SIZE
	.align		4
.L_227:
        /*0558*/ 	.byte	0x04, 0x12
        /*055a*/ 	.short	(.L_229 - .L_228)
	.align		4
.L_228:
        /*055c*/ 	.word	index@(_Z6energyiiiPfS_)
        /*0560*/ 	.word	0x00000000


	//----- nvinfo : EIATTR_MIN_STACK_SIZE
	.align		4
.L_229:
        /*0564*/ 	.byte	0x04, 0x12
        /*0566*/ 	.short	(.L_231 - .L_230)
	.align		4
.L_230:
        /*0568*/ 	.word	index@(_Z11eulerupwindiiiffffPfS_S_S_)
        /*056c*/ 	.word	0x00000000


	//----- nvinfo : EIATTR_MIN_STACK_SIZE
	.align		4
.L_231:
        /*0570*/ 	.byte	0x04, 0x12
        /*0572*/ 	.short	(.L_233 - .L_232)
	.align		4
.L_232:
        /*0574*/ 	.word	index@(_Z17thetaadvecupwind2iiiffffPfS_S_)
        /*0578*/ 	.word	0x00000000


	//----- nvinfo : EIATTR_MIN_STACK_SIZE
	.align		4
.L_233:
        /*057c*/ 	.byte	0x04, 0x12
        /*057e*/ 	.short	(.L_235 - .L_234)
	.align		4
.L_234:
        /*0580*/ 	.word	index@(_Z16thetaadvecupwindiiiffffPfS_S_)
        /*0584*/ 	.word	0x00000000


	//----- nvinfo : EIATTR_MIN_STACK_SIZE
	.align		4
.L_235:
        /*0588*/ 	.byte	0x04, 0x12
        /*058a*/ 	.short	(.L_237 - .L_236)
	.align		4
.L_236:
        /*058c*/ 	.word	index@(_Z12thetaadvecuwiiifPfS_)
        /*0590*/ 	.word	0x00000000


	//----- nvinfo : EIATTR_MIN_STACK_SIZE
	.align		4
.L_237:
        /*0594*/ 	.byte	0x04, 0x12
        /*0596*/ 	.short	(.L_239 - .L_238)
	.align		4
.L_238:
        /*0598*/ 	.word	index@(_Z8eecthetaiiiPfS_S_)
        /*059c*/ 	.word	0x00000000


	//----- nvinfo : EIATTR_MIN_STACK_SIZE
	.align		4
.L_239:
        /*05a0*/ 	.byte	0x04, 0x12
        /*05a2*/ 	.short	(.L_241 - .L_240)
	.align		4
.L_240:
        /*05a4*/ 	.word	index@(_Z13yadvecupwind2iiifffPfS_S_S_S_S_)
        /*05a8*/ 	.word	0x00000000


	//----- nvinfo : EIATTR_MIN_STACK_SIZE
	.align		4
.L_241:
        /*05ac*/ 	.byte	0x04, 0x12
        /*05ae*/ 	.short	(.L_243 - .L_242)
	.align		4
.L_242:
        /*05b0*/ 	.word	index@(_Z12yadvecupwindiiifffPfS_S_S_S_S_)
        /*05b4*/ 	.word	0x00000000


	//----- nvinfo : EIATTR_MIN_STACK_SIZE
	.align		4
.L_243:
        /*05b8*/ 	.byte	0x04, 0x12
        /*05ba*/ 	.short	(.L_245 - .L_244)
	.align		4
.L_244:
        /*05bc*/ 	.word	index@(_Z13xadvecupwind2iiifffPfS_S_S_S_S_)
        /*05c0*/ 	.word	0x00000000


	//----- nvinfo : EIATTR_MIN_STACK_SIZE
	.align		4
.L_245:
        /*05c4*/ 	.byte	0x04, 0x12
        /*05c6*/ 	.short	(.L_247 - .L_246)
	.align		4
.L_246:
        /*05c8*/ 	.word	index@(_Z12xadvecupwindiiifffPfS_S_S_S_S_)
        /*05cc*/ 	.word	0x00000000


	//----- nvinfo : EIATTR_MIN_STACK_SIZE
	.align		4
.L_247:
        /*05d0*/ 	.byte	0x04, 0x12
        /*05d2*/ 	.short	(.L_249 - .L_248)
	.align		4
.L_248:
        /*05d4*/ 	.word	index@(_Z6actioniiiPfS_)
        /*05d8*/ 	.word	0x00000000


	//----- nvinfo : EIATTR_MIN_STACK_SIZE
	.align		4
.L_249:
        /*05dc*/ 	.byte	0x04, 0x12
        /*05de*/ 	.short	(.L_251 - .L_250)
	.align		4
.L_250:
        /*05e0*/ 	.word	index@(_Z11propagthetaiiiPfS_S_S_S_S_S_S_S_S_S_S_)
        /*05e4*/ 	.word	0x00000000


	//----- nvinfo : EIATTR_MIN_STACK_SIZE
	.align		4
.L_251:
        /*05e8*/ 	.byte	0x04, 0x12
        /*05ea*/ 	.short	(.L_253 - .L_252)
	.align		4
.L_252:
        /*05ec*/ 	.word	index@(_Z6slopesiifPfS_S_S_S_S_S_S_S_)
        /*05f0*/ 	.word	0x00000000


	//----- nvinfo : EIATTR_MIN_STACK_SIZE
	.align		4
.L_253:
        /*05f4*/ 	.byte	0x04, 0x12
        /*05f6*/ 	.short	(.L_255 - .L_254)
	.align		4
.L_254:
        /*05f8*/ 	.word	index@(_Z10dispersioniiffffPfS_S_S_S_S_S_)
        /*05fc*/ 	.word	0x00000000


	//----- nvinfo : EIATTR_MIN_STACK_SIZE
	.align		4
.L_255:
        /*0600*/ 	.byte	0x04, 0x12
        /*0602*/ 	.short	(.L_257 - .L_256)
	.align		4
.L_256:
        /*0604*/ 	.word	index@(_Z6sanityiifPfS_iS_)
        /*0608*/ 	.word	0x00000000


	//----- nvinfo : EIATTR_MIN_STACK_SIZE
	.align		4
.L_257:
        /*060c*/ 	.byte	0x04, 0x12
        /*060e*/ 	.short	(.L_259 - .L_258)
	.align		4
.L_258:
        /*0610*/ 	.word	index@(_Z6inituviiPfS_)
        /*0614*/ 	.word	0x00000000


	//----- nvinfo : EIATTR_MIN_STACK_SIZE
	.align		4
.L_259:
        /*0618*/ 	.byte	0x04, 0x12
        /*061a*/ 	.short	(.L_261 - .L_260)
	.align		4
.L_260:
        /*061c*/ 	.word	index@(_Z7set_bndiifiPfS_)
        /*0620*/ 	.word	0x00000000


	//----- nvinfo : EIATTR_MIN_STACK_SIZE
	.align		4
.L_261:
        /*0624*/ 	.byte	0x04, 0x12
        /*0626*/ 	.short	(.L_263 - .L_262)
	.align		4
.L_262:
        /*0628*/ 	.word	index@(_Z14offshorebndWaviiiffPfS_S_)
        /*062c*/ 	.word	0x00000000


	//----- nvinfo : EIATTR_MIN_STACK_SIZE
	.align		4
.L_263:
        /*0630*/ 	.byte	0x04, 0x12
        /*0632*/ 	.short	(.L_265 - .L_264)
	.align		4
.L_264:
        /*0634*/ 	.word	index@(_Z12resetavg_variiPf)
        /*0638*/ 	.word	0x00000000


	//----- nvinfo : EIATTR_MIN_STACK_SIZE
	.align		4
.L_265:
        /*063c*/ 	.byte	0x04, 0x12
        /*063e*/ 	.short	(.L_267 - .L_266)
	.align		4
.L_266:
        /*0640*/ 	.word	index@(_Z10divavg_variifPf)
        /*0644*/ 	.word	0x00000000


	//----- nvinfo : EIATTR_MIN_STACK_SIZE
	.align		4
.L_267:
        /*0648*/ 	.byte	0x04, 0x12
        /*064a*/ 	.short	(.L_269 - .L_268)
	.align		4
.L_268:
        /*064c*/ 	.word	index@(_Z10addavg_variiPfS_)
        /*0650*/ 	.word	0x00000000
.L_269:


//--------------------- .nv.compat                --------------------------
	.section	.nv.compat,"",@"SHT_CUDA_COMPAT_INFO"
	.align	4
        /*0000*/ 	.byte	0x02, 0x09, 0x00, 0x00, 0x02, 0x02, 0x01, 0x00, 0x02, 0x05, 0x05, 0x00, 0x03, 0x07, 0x01, 0x01
        /*0010*/ 	.byte	0x02, 0x03, 0x00, 0x00, 0x02, 0x06, 0x01, 0x00, 0x04, 0x0b, 0x08, 0x00, 0x01, 0x00, 0x00, 0x00
        /*0020*/ 	.byte	0x00, 0x00, 0x00, 0x00


//--------------------- .nv.info._Z7calcwciiiffPfS_ --------------------------
	.section	.nv.info._Z7calcwciiiffPfS_,"",@"SHT_CUDA_INFO"
	.sectionflags	@""
	.align	4


	//----- nvinfo : EIATTR_CUDA_API_VERSION
	.align		4
        /*0000*/ 	.byte	0x04, 0x37
        /*0002*/ 	.short	(.L_271 - .L_270)
.L_270:
        /*0004*/ 	.word	0x00000082


	//----- nvinfo : EIATTR_KPARAM_INFO
	.align		4
.L_271:
        /*0008*/ 	.byte	0x04, 0x17
        /*000a*/ 	.short	(.L_273 - .L_272)
.L_272:
        /*000c*/ 	.word	0x00000000
        /*0010*/ 	.short	0x0005
        /*0012*/ 	.short	0x0018
        /*0014*/ 	.byte	0x00, 0xf5, 0x21, 0x00


	//----- nvinfo : EIATTR_KPARAM_INFO
	.align		4
.L_273:
        /*0018*/ 	.byte	0x04, 0x17
        /*001a*/ 	.short	(.L_275 - .L_274)
.L_274:
        /*001c*/ 	.word	0x00000000
        /*0020*/ 	.short	0x0004
        /*0022*/ 	.short	0x0010
        /*0024*/ 	.byte	0x00, 0xf5, 0x21, 0x00


	//----- nvinfo : EIATTR_KPARAM_INFO
	.align		4
.L_275:
        /*0028*/ 	.byte	0x04, 0x17
        /*002a*/ 	.short	(.L_277 - .L_276)
.L_276:
        /*002c*/ 	.word	0x00000000
        /*0030*/ 	.short	0x0003
        /*0032*/ 	.short	0x000c
        /*0034*/ 	.byte	0x00, 0xf0, 0x11, 0x00


	//----- nvinfo : EIATTR_KPARAM_INFO
	.align		4
.L_277:
        /*0038*/ 	.byte	0x04, 0x17
        /*003a*/ 	.short	(.L_279 - .L_278)
.L_278:
        /*003c*/ 	.word	0x00000000
        /*0040*/ 	.short	0x0002
        /*0042*/ 	.short	0x0008
        /*0044*/ 	.byte	0x00, 0xf0, 0x11, 0x00


	//----- nvinfo : EIATTR_KPARAM_INFO
	.align		4
.L_279:
        /*0048*/ 	.byte	0x04, 0x17
        /*004a*/ 	.short	(.L_281 - .L_280)
.L_280:
        /*004c*/ 	.word	0x00000000
        /*0050*/ 	.short	0x0001
        /*0052*/ 	.short	0x0004
        /*0054*/ 	.byte	0x00, 0xf0, 0x11, 0x00


	//----- nvinfo : EIATTR_KPARAM_INFO
	.align		4
.L_281:
        /*0058*/ 	.byte	0x04, 0x17
        /*005a*/ 	.short	(.L_283 - .L_282)
.L_282:
        /*005c*/ 	.word	0x00000000
        /*0060*/ 	.short	0x0000
        /*0062*/ 	.short	0x0000
        /*0064*/ 	.byte	0x00, 0xf0, 0x11, 0x00


	//----- nvinfo : EIATTR_SPARSE_MMA_MASK
	.align		4
.L_283:
        /*0068*/ 	.byte	0x03, 0x50
        /*006a*/ 	.short	0x0000


	//----- nvinfo : EIATTR_MAXREG_COUNT
	.align		4
        /*006c*/ 	.byte	0x03, 0x1b
        /*006e*/ 	.short	0x00ff


	//----- nvinfo : EIATTR_MERCURY_ISA_VERSION
	.align		4
        /*0070*/ 	.byte	0x03, 0x5f
        /*0072*/ 	.short	0x0101


	//----- nvinfo : EIATTR_VRC_CTA_INIT_COUNT
	.align		4
        /*0074*/ 	.byte	0x02, 0x4a
	.zero		1
	.zero		1


	//----- nvinfo : EIATTR_EXIT_INSTR_OFFSETS
	.align		4
        /*0078*/ 	.byte	0x04, 0x1c
        /*007a*/ 	.short	(.L_285 - .L_284)


	//   ....[0]....
.L_284:
        /*007c*/ 	.word	0x00000230


	//----- nvinfo : EIATTR_CRS_STACK_SIZE
	.align		4
.L_285:
        /*0080*/ 	.byte	0x04, 0x1e
        /*0082*/ 	.short	(.L_287 - .L_286)
.L_286:
        /*0084*/ 	.word	0x00000000


	//----- nvinfo : EIATTR_CBANK_PARAM_SIZE
	.align		4
.L_287:
        /*0088*/ 	.byte	0x03, 0x19
        /*008a*/ 	.short	0x0020


	//----- nvinfo : EIATTR_PARAM_CBANK
	.align		4
        /*008c*/ 	.byte	0x04, 0x0a
        /*008e*/ 	.short	(.L_289 - .L_288)
	.align		4
.L_288:
        /*0090*/ 	.word	index@(.nv.constant0._Z7calcwciiiffPfS_)
        /*0094*/ 	.short	0x0380
        /*0096*/ 	.short	0x0020


	//----- nvinfo : EIATTR_SW_WAR
	.align		4
.L_289:
        /*0098*/ 	.byte	0x04, 0x36
        /*009a*/ 	.short	(.L_291 - .L_290)
.L_290:
        /*009c*/ 	.word	0x00000008
.L_291:


//--------------------- .nv.info._Z12breakerdelayiiifffffPfS_S_S_S_S_S_S_ --------------------------
	.section	.nv.info._Z12breakerdelayiiifffffPfS_S_S_S_S_S_S_,"",@"SHT_CUDA_INFO"
	.sectionflags	@""
	.align	4


	//----- nvinfo : EIATTR_CUDA_API_VERSION
	.align		4
        /*0000*/ 	.byte	0x04, 0x37
        /*0002*/ 	.short	(.L_293 - .L_292)
.L_292:
        /*0004*/ 	.word	0x00000082


	//----- nvinfo : EIATTR_KPARAM_INFO
	.align		4
.L_293:
        /*0008*/ 	.byte	0x04, 0x17
        /*000a*/ 	.short	(.L_295 - .L_294)
.L_294:
        /*000c*/ 	.word	0x00000000
        /*0010*/ 	.short	0x000f
        /*0012*/ 	.short	0x0058
        /*0014*/ 	.byte	0x00, 0xf5, 0x21, 0x00


	//----- nvinfo : EIATTR_KPARAM_INFO
	.align		4
.L_295:
        /*0018*/ 	.byte	0x04, 0x17
        /*001a*/ 	.short	(.L_297 - .L_296)
.L_296:
        /*001c*/ 	.word	0x00000000
        /*0020*/ 	.short	0x000e
        /*0022*/ 	.short	0x0050
        /*0024*/ 	.byte	0x00, 0xf5, 0x21, 0x00


	//----- nvinfo : EIATTR_KPARAM_INFO
	.align		4
.L_297:
        /*0028*/ 	.byte	0x04, 0x17
        /*002a*/ 	.short	(.L_299 - .L_298)
.L_298:
        /*002c*/ 	.word	0x00000000
        /*0030*/ 	.short	0x000d
        /*0032*/ 	.short	0x0048
        /*0034*/ 	.byte	0x00, 0xf5, 0x21, 0x00


	//----- nvinfo : EIATTR_KPARAM_INFO
	.align		4
.L_299:
        /*0038*/ 	.byte	0x04, 0x17
        /*003a*/ 	.short	(.L_301 - .L_300)
.L_300:
        /*003c*/ 	.word	0x00000000
        /*0040*/ 	.short	0x000c
        /*0042*/ 	.short	0x0040
        /*0044*/ 	.byte	0x00, 0xf5, 0x21, 0x00


	//----- nvinfo : EIATTR_KPARAM_INFO
	.align		4
.L_301:
        /*0048*/ 	.byte	0x04, 0x17
        /*004a*/ 	.short	(.L_303 - .L_302)
.L_302:
        /*004c*/ 	.word	0x00000000
        /*0050*/ 	.short	0x000b
        /*0052*/ 	.short	0x0038
        /*0054*/ 	.byte	0x00, 0xf5, 0x21, 0x00


	//----- nvinfo : EIATTR_KPARAM_INFO
	.align		4
.L_303:
        /*0058*/ 	.byte	0x04, 0x17
        /*005a*/ 	.short	(.L_305 - .L_304)
.L_304:
        /*005c*/ 	.word	0x00000000
        /*0060*/ 	.short	0x000a
        /*0062*/ 	.short	0x0030
        /*0064*/ 	.byte	0x00, 0xf5, 0x21, 0x00


	//----- nvinfo : EIATTR_KPARAM_INFO
	.align		4
.L_305:
        /*0068*/ 	.byte	0x04, 0x17
        /*006a*/ 	.short	(.L_307 - .L_306)
.L_306:
        /*006c*/ 	.word	0x00000000
        /*0070*/ 	.short	0x0009
        /*0072*/ 	.short	0x0028
        /*0074*/ 	.byte	0x00, 0xf5, 0x21, 0x00


	//----- nvinfo : EIATTR_KPARAM_INFO
	.align		4
.L_307:
        /*0078*/ 	.byte	0x04, 0x17
        /*007a*/ 	.short	(.L_309 - .L_308)
.L_308:
        /*007c*/ 	.word	0x00000000
        /*0080*/ 	.short	0x0008
        /*0082*/ 	.short	0x0020
        /*0084*/ 	.byte	0x00, 0xf5, 0x21, 0x00


	//----- nvinfo : EIATTR_KPARAM_INFO
	.align		4
.L_309:
        /*0088*/ 	.byte	0x04, 0x17
        /*008a*/ 	.short	(.L_311 - .L_310)
.L_310:
        /*008c*/ 	.word	0x00000000
        /*0090*/ 	.short	0x0007
        /*0092*/ 	.short	0x001c
        /*0094*/ 	.byte	0x00, 0xf0, 0x11, 0x00


	//----- nvinfo : EIATTR_KPARAM_INFO
	.align		4
.L_311:
        /*0098*/ 	.byte	0x04, 0x17
        /*009a*/ 	.short	(.L_313 - .L_312)
.L_312:
        /*009c*/ 	.word	0x00000000
        /*00a0*/ 	.short	0x0006
        /*00a2*/ 	.short	0x0018
        /*00a4*/ 	.byte	0x00, 0xf0, 0x11, 0x00


	//----- nvinfo : EIATTR_KPARAM_INFO
	.align		4
.L_313:
        /*00a8*/ 	.byte	0x04, 0x17
        /*00aa*/ 	.short	(.L_315 - .L_314)
.L_314:
        /*00ac*/ 	.word	0x00000000
        /*00b0*/ 	.short	0x0005
        /*00b2*/ 	.short	0x0014
        /*00b4*/ 	.byte	0x00, 0xf0, 0x11, 0x00


	//----- nvinfo : EIATTR_KPARAM_INFO
	.align		4
.L_315:
        /*00b8*/ 	.byte	0x04, 0x17
        /*00ba*/ 	.short	(.L_317 - .L_316)
.L_316:
        /*00bc*/ 	.word	0x00000000
        /*00c0*/ 	.short	0x0004
        /*00c2*/ 	.short	0x0010
        /*00c4*/ 	.byte	0x00, 0xf0, 0x11, 0x00


	//----- nvinfo : EIATTR_KPARAM_INFO
	.align		4
.L_317:
        /*00c8*/ 	.byte	0x04, 0x17
        /*00ca*/ 	.short	(.L_319 - .L_318)
.L_318:
        /*00cc*/ 	.word	0x00000000
        /*00d0*/ 	.short	0x0003
        /*00d2*/ 	.short	0x000c
        /*00d4*/ 	.byte	0x00, 0xf0, 0x11, 0x00


	//----- nvinfo : EIATTR_KPARAM_INFO
	.align		4
.L_319:
        /*00d8*/ 	.byte	0x04, 0x17
        /*00da*/ 	.short	(.L_321 - .L_320)
.L_320:
        /*00dc*/ 	.word	0x00000000
        /*00e0*/ 	.short	0x0002
        /*00e2*/ 	.short	0x0008
        /*00e4*/ 	.byte	0x00, 0xf0, 0x11, 0x00


	//----- nvinfo : EIATTR_KPARAM_INFO
	.align		4
.L_321:
        /*00e8*/ 	.byte	0x04, 0x17
        /*00ea*/ 	.short	(.L_323 - .L_322)
.L_322:
        /*00ec*/ 	.word	0x00000000
        /*00f0*/ 	.short	0x0001
        /*00f2*/ 	.short	0x0004
        /*00f4*/ 	.byte	0x00, 0xf0, 0x11, 0x00


	//----- nvinfo : EIATTR_KPARAM_INFO
	.align		4
.L_323:
        /*00f8*/ 	.byte	0x04, 0x17
        /*00fa*/ 	.short	(.L_325 - .L_324)
.L_324:
        /*00fc*/ 	.word	0x00000000
        /*0100*/ 	.short	0x0000
        /*0102*/ 	.short	0x0000
        /*0104*/ 	.byte	0x00, 0xf0, 0x11, 0x00


	//----- nvinfo : EIATTR_SPARSE_MMA_MASK
	.align		4
.L_325:
        /*0108*/ 	.byte	0x03, 0x50
        /*010a*/ 	.short	0x0000


	//----- nvinfo : EIATTR_MAXREG_COUNT
	.align		4
        /*010c*/ 	.byte	0x03, 0x1b
        /*010e*/ 	.short	0x00ff


	//----- nvinfo : EIATTR_MERCURY_ISA_VERSION
	.align		4
        /*0110*/ 	.byte	0x03, 0x5f
        /*0112*/ 	.short	0x0101


	//----- nvinfo : EIATTR_VRC_CTA_INIT_COUNT
	.align		4
        /*0114*/ 	.byte	0x02, 0x4a
	.zero		1
	.zero		1


	//----- nvinfo : EIATTR_EXIT_INSTR_OFFSETS
	.align		4
        /*0118*/ 	.byte	0x04, 0x1c
        /*011a*/ 	.short	(.L_327 - .L_326)


	//   ....[0]....
.L_326:
        /*011c*/ 	.word	0x00000ef0


	//----- nvinfo : EIATTR_CRS_STACK_SIZE
	.align		4
.L_327:
        /*0120*/ 	.byte	0x04, 0x1e
        /*0122*/ 	.short	(.L_329 - .L_328)
.L_328:
        /*0124*/ 	.word	0x00000000


	//----- nvinfo : EIATTR_CBANK_PARAM_SIZE
	.align		4
.L_329:
        /*0128*/ 	.byte	0x03, 0x19
        /*012a*/ 	.short	0x0060


	//----- nvinfo : EIATTR_PARAM_CBANK
	.align		4
        /*012c*/ 	.byte	0x04, 0x0a
        /*012e*/ 	.short	(.L_331 - .L_330)
	.align		4
.L_330:
        /*0130*/ 	.word	index@(.nv.constant0._Z12breakerdelayiiifffffPfS_S_S_S_S_S_S_)
        /*0134*/ 	.short	0x0380
        /*0136*/ 	.short	0x0060


	//----- nvinfo : EIATTR_SW_WAR
	.align		4
.L_331:
        /*0138*/ 	.byte	0x04, 0x36
        /*013a*/ 	.short	(.L_333 - .L_332)
.L_332:
        /*013c*/ 	.word	0x00000008
.L_333:


//--------------------- .nv.info._Z8wavforceiiiffPfS_S_S_S_S_ --------------------------
	.section	.nv.info._Z8wavforceiiiffPfS_S_S_S_S_,"",@"SHT_CUDA_INFO"
	.sectionflags	@""
	.align	4


	//----- nvinfo : EIATTR_CUDA_API_VERSION
	.align		4
        /*0000*/ 	.byte	0x04, 0x37
        /*0002*/ 	.short	(.L_335 - .L_334)
.L_334:
        /*0004*/ 	.word	0x00000082


	//----- nvinfo : EIATTR_KPARAM_INFO
	.align		4
.L_335:
        /*0008*/ 	.byte	0x04, 0x17
        /*000a*/ 	.short	(.L_337 - .L_336)
.L_336:
        /*000c*/ 	.word	0x00000000
        /*0010*/ 	.short	0x000a
        /*0012*/ 	.short	0x0040
        /*0014*/ 	.byte	0x00, 0xf5, 0x21, 0x00


	//----- nvinfo : EIATTR_KPARAM_INFO
	.align		4
.L_337:
        /*0018*/ 	.byte	0x04, 0x17
        /*001a*/ 	.short	(.L_339 - .L_338)
.L_338:
        /*001c*/ 	.word	0x00000000
        /*0020*/ 	.short	0x0009
        /*0022*/ 	.short	0x0038
        /*0024*/ 	.byte	0x00, 0xf5, 0x21, 0x00


	//----- nvinfo : EIATTR_KPARAM_INFO
	.align		4
.L_339:
        /*0028*/ 	.byte	0x04, 0x17
        /*002a*/ 	.short	(.L_341 - .L_340)
.L_340:
        /*002c*/ 	.word	0x00000000
        /*0030*/ 	.short	0x0008
        /*0032*/ 	.short	0x0030
        /*0034*/ 	.byte	0x00, 0xf5, 0x21, 0x00


	//----- nvinfo : EIATTR_KPARAM_INFO
	.align		4
.L_341:
        /*0038*/ 	.byte	0x04, 0x17
        /*003a*/ 	.short	(.L_343 - .L_342)
.L_342:
        /*003c*/ 	.word	0x00000000
        /*0040*/ 	.short	0x0007
        /*0042*/ 	.short	0x0028
        /*0044*/ 	.byte	0x00, 0xf5, 0x21, 0x00


	//----- nvinfo : EIATTR_KPARAM_INFO
	.align		4
.L_343:
        /*0048*/ 	.byte	0x04, 0x17
        /*004a*/ 	.short	(.L_345 - .L_344)
.L_344:
        /*004c*/ 	.word	0x00000000
        /*0050*/ 	.short	0x0006
        /*0052*/ 	.short	0x0020
        /*0054*/ 	.byte	0x00, 0xf5, 0x21, 0x00


	//----- nvinfo : EIATTR_KPARAM_INFO
	.align		4
.L_345:
        /*0058*/ 	.byte	0x04, 0x17
        /*005a*/ 	.short	(.L_347 - .L_346)
.L_346:
        /*005c*/ 	.word	0x00000000
        /*0060*/ 	.short	0x0005
        /*0062*/ 	.short	0x0018
        /*0064*/ 	.byte	0x00, 0xf5, 0x21, 0x00


	//----- nvinfo : EIATTR_KPARAM_INFO
	.align		4
.L_347:
        /*0068*/ 	.byte	0x04, 0x17
        /*006a*/ 	.short	(.L_349 - .L_348)
.L_348:
        /*006c*/ 	.word	0x00000000
        /*0070*/ 	.short	0x0004
        /*0072*/ 	.short	0x0010
        /*0074*/ 	.byte	0x00, 0xf0, 0x11, 0x00


	//----- nvinfo : EIATTR_KPARAM_INFO
	.align		4
.L_349:
        /*0078*/ 	.byte	0x04, 0x17
        /*007a*/ 	.short	(.L_351 - .L_350)
.L_350:
        /*007c*/ 	.word	0x00000000
        /*0080*/ 	.short	0x0003
        /*0082*/ 	.short	0x000c
        /*0084*/ 	.byte	0x00, 0xf0, 0x11, 0x00


	//----- nvinfo : EIATTR_KPARAM_INFO
	.align		4
.L_351:
        /*0088*/ 	.byte	0x04, 0x17
        /*008a*/ 	.short	(.L_353 - .L_352)
.L_352:
        /*008c*/ 	.word	0x00000000
        /*0090*/ 	.short	0x0002
        /*0092*/ 	.short	0x0008
        /*0094*/ 	.byte	0x00, 0xf0, 0x11, 0x00


	//----- nvinfo : EIATTR_KPARAM_INFO
	.align		4
.L_353:
        /*0098*/ 	.byte	0x04, 0x17
        /*009a*/ 	.short	(.L_355 - .L_354)
.L_354:
        /*009c*/ 	.word	0x00000000
        /*00a0*/ 	.short	0x0001
        /*00a2*/ 	.short	0x0004
        /*00a4*/ 	.byte	0x00, 0xf0, 0x11, 0x00


	//----- nvinfo : EIATTR_KPARAM_INFO
	.align		4
.L_355:
        /*00a8*/ 	.byte	0x04, 0x17
        /*00aa*/ 	.short	(.L_357 - .L_356)
.L_356:
        /*00ac*/ 	.word	0x00000000
        /*00b0*/ 	.short	0x0000
        /*00b2*/ 	.short	0x0000
        /*00b4*/ 	.byte	0x00, 0xf0, 0x11, 0x00


	//----- nvinfo : EIATTR_SPARSE_MMA_MASK
	.align		4
.L_357:
        /*00b8*/ 	.byte	0x03, 0x50
        /*00ba*/ 	.short	0x0000


	//----- nvinfo : EIATTR_MAXREG_COUNT
	.align		4
        /*00bc*/ 	.byte	0x03, 0x1b
        /*00be*/ 	.short	0x00ff


	//----- nvinfo : EIATTR_MERCURY_ISA_VERSION
	.align		4
        /*00c0*/ 	.byte	0x03, 0x5f
        /*00c2*/ 	.short	0x0101


	//----- nvinfo : EIATTR_VRC_CTA_INIT_COUNT
	.align		4
        /*00c4*/ 	.byte	0x02, 0x4a
	.zero		1
	.zero		1


	//----- nvinfo : EIATTR_EXIT_INSTR_OFFSETS
	.align		4
        /*00c8*/ 	.byte	0x04, 0x1c
        /*00ca*/ 	.short	(.L_359 - .L_358)


	//   ....[0]....
.L_358:
        /*00cc*/ 	.word	0x00000cb0


	//----- nvinfo : EIATTR_CRS_STACK_SIZE
	.align		4
.L_359:
        /*00d0*/ 	.byte	0x04, 0x1e
        /*00d2*/ 	.short	(.L_361 - .L_360)
.L_360:
        /*00d4*/ 	.word	0x00000000


	//----- nvinfo : EIATTR_CBANK_PARAM_SIZE
	.align		4
.L_361:
        /*00d8*/ 	.byte	0x03, 0x19
        /*00da*/ 	.short	0x0048


	//----- nvinfo : EIATTR_PARAM_CBANK
	.align		4
        /*00dc*/ 	.byte	0x04, 0x0a
        /*00de*/ 	.short	(.L_363 - .L_362)
	.align		4
.L_362:
        /*00e0*/ 	.word	index@(.nv.constant0._Z8wavforceiiiffPfS_S_S_S_S_)
        /*00e4*/ 	.short	0x0380
        /*00e6*/ 	.short	0x0048


	//----- nvinfo : EIATTR_SW_WAR
	.align		4
.L_363:
        /*00e8*/ 	.byte	0x04, 0x36
        /*00ea*/ 	.short	(.L_365 - .L_364)
.L_364:
        /*00ec*/ 	.word	0x00000008
.L_365:


//--------------------- .nv.info._Z9radstressiiiffPfS_S_S_S_S_S_S_S_ --------------------------
	.section	.nv.info._Z9radstressiiiffPfS_S_S_S_S_S_S_S_,"",@"SHT_CUDA_INFO"
	.sectionflags	@""
	.align	4


	//----- nvinfo : EIATTR_CUDA_API_VERSION
	.align		4
        /*0000*/ 	.byte	0x04, 0x37
        /*0002*/ 	.short	(.L_367 - .L_366)
.L_366:
        /*0004*/ 	.word	0x00000082


	//----- nvinfo : EIATTR_KPARAM_INFO
	.align		4
.L_367:
        /*0008*/ 	.byte	0x04, 0x17
        /*000a*/ 	.short	(.L_369 - .L_368)
.L_368:
        /*000c*/ 	.word	0x00000000
        /*0010*/ 	.short	0x000d
        /*0012*/ 	.short	0x0058
        /*0014*/ 	.byte	0x00, 0xf5, 0x21, 0x00


	//----- nvinfo : EIATTR_KPARAM_INFO
	.align		4
.L_369:
        /*0018*/ 	.byte	0x04, 0x17
        /*001a*/ 	.short	(.L_371 - .L_370)
.L_370:
        /*001c*/ 	.word	0x00000000
        /*0020*/ 	.short	0x000c
        /*0022*/ 	.short	0x0050
        /*0024*/ 	.byte	0x00, 0xf5, 0x21, 0x00


	//----- nvinfo : EIATTR_KPARAM_INFO
	.align		4
.L_371:
        /*0028*/ 	.byte	0x04, 0x17
        /*002a*/ 	.short	(.L_373 - .L_372)
.L_372:
        /*002c*/ 	.word	0x00000000
        /*0030*/ 	.short	0x000b
        /*0032*/ 	.short	0x0048
        /*0034*/ 	.byte	0x00, 0xf5, 0x21, 0x00


	//----- nvinfo : EIATTR_KPARAM_INFO
	.align		4
.L_373:
        /*0038*/ 	.byte	0x04, 0x17
        /*003a*/ 	.short	(.L_375 - .L_374)
.L_374:
        /*003c*/ 	.word	0x00000000
        /*0040*/ 	.short	0x000a
        /*0042*/ 	.short	0x0040
        /*0044*/ 	.byte	0x00, 0xf5, 0x21, 0x00


	//----- nvinfo : EIATTR_KPARAM_INFO
	.align		4
.L_375:
        /*0048*/ 	.byte	0x04, 0x17
        /*004a*/ 	.short	(.L_377 - .L_376)
.L_376:
        /*004c*/ 	.word	0x00000000
        /*0050*/ 	.short	0x0009
        /*0052*/ 	.short	0x0038
        /*0054*/ 	.byte	0x00, 0xf5, 0x21, 0x00


	//----- nvinfo : EIATTR_KPARAM_INFO
	.align		4
.L_377:
        /*0058*/ 	.byte	0x04, 0x17
        /*005a*/ 	.short	(.L_379 - .L_378)
.L_378:
        /*005c*/ 	.word	0x00000000
        /*0060*/ 	.short	0x0008
        /*0062*/ 	.short	0x0030
        /*0064*/ 	.byte	0x00, 0xf5, 0x21, 0x00


	//----- nvinfo : EIATTR_KPARAM_INFO
	.align		4
.L_379:
        /*0068*/ 	.byte	0x04, 0x17
        /*006a*/ 	.short	(.L_381 - .L_380)
.L_380:
        /*006c*/ 	.word	0x00000000
        /*0070*/ 	.short	0x0007
        /*0072*/ 	.short	0x0028
        /*0074*/ 	.byte	0x00, 0xf5, 0x21, 0x00


	//----- nvinfo : EIATTR_KPARAM_INFO
	.align		4
.L_381:
        /*0078*/ 	.byte	0x04, 0x17
        /*007a*/ 	.short	(.L_383 - .L_382)
.L_382:
        /*007c*/ 	.word	0x00000000
        /*0080*/ 	.short	0x0006
        /*0082*/ 	.short	0x0020
        /*0084*/ 	.byte	0x00, 0xf5, 0x21, 0x00


	//----- nvinfo : EIATTR_KPARAM_INFO
	.align		4
.L_383:
        /*0088*/ 	.byte	0x04, 0x17
        /*008a*/ 	.short	(.L_385 - .L_384)
.L_384:
        /*008c*/ 	.word	0x00000000
        /*0090*/ 	.short	0x0005
        /*0092*/ 	.short	0x0018
        /*0094*/ 	.byte	0x00, 0xf5, 0x21, 0x00


	//----- nvinfo : EIATTR_KPARAM_INFO
	.align		4
.L_385:
        /*0098*/ 	.byte	0x04, 0x17
        /*009a*/ 	.short	(.L_387 - .L_386)
.L_386:
        /*009c*/ 	.word	0x00000000
        /*00a0*/ 	.short	0x0004
        /*00a2*/ 	.short	0x0010
        /*00a4*/ 	.byte	0x00, 0xf0, 0x11, 0x00


	//----- nvinfo : EIATTR_KPARAM_INFO
	.align		4
.L_387:
        /*00a8*/ 	.byte	0x04, 0x17
        /*00aa*/ 	.short	(.L_389 - .L_388)
.L_388:
        /*00ac*/ 	.word	0x00000000
        /*00b0*/ 	.short	0x0003
        /*00b2*/ 	.short	0x000c
        /*00b4*/ 	.byte	0x00, 0xf0, 0x11, 0x00


	//----- nvinfo : EIATTR_KPARAM_INFO
	.align		4
.L_389:
        /*00b8*/ 	.byte	0x04, 0x17
        /*00ba*/ 	.short	(.L_391 - .L_390)
.L_390:
        /*00bc*/ 	.word	0x00000000
        /*00c0*/ 	.short	0x0002
        /*00c2*/ 	.short	0x0008
        /*00c4*/ 	.byte	0x00, 0xf0, 0x11, 0x00


	//----- nvinfo : EIATTR_KPARAM_INFO
	.align		4
.L_391:
        /*00c8*/ 	.byte	0x04, 0x17
        /*00ca*/ 	.short	(.L_393 - .L_392)
.L_392:
        /*00cc*/ 	.word	0x00000000
        /*00d0*/ 	.short	0x0001
        /*00d2*/ 	.short	0x0004
        /*00d4*/ 	.byte	0x00, 0xf0, 0x11, 0x00


	//----- nvinfo : EIATTR_KPARAM_INFO
	.align		4
.L_393:
        /*00d8*/ 	.byte	0x04, 0x17
        /*00da*/ 	.short	(.L_395 - .L_394)
.L_394:
        /*00dc*/ 	.word	0x00000000
        /*00e0*/ 	.short	0x0000
        /*00e2*/ 	.short	0x0000
        /*00e4*/ 	.byte	0x00, 0xf0, 0x11, 0x00


	//----- nvinfo : EIATTR_SPARSE_MMA_MASK
	.align		4
.L_395:
        /*00e8*/ 	.byte	0x03, 0x50
        /*00ea*/ 	.short	0x0000


	//----- nvinfo : EIATTR_MAXREG_COUNT
	.align		4
        /*00ec*/ 	.byte	0x03, 0x1b
        /*00ee*/ 	.short	0x00ff


	//----- nvinfo : EIATTR_MERCURY_ISA_VERSION
	.align		4
        /*00f0*/ 	.byte	0x03, 0x5f
        /*00f2*/ 	.short	0x0101


	//----- nvinfo : EIATTR_VRC_CTA_INIT_COUNT
	.align		4
        /*00f4*/ 	.byte	0x02, 0x4a
	.zero		1
	.zero		1


	//----- nvinfo : EIATTR_EXIT_INSTR_OFFSETS
	.align		4
        /*00f8*/ 	.byte	0x04, 0x1c
        /*00fa*/ 	.short	(.L_397 - .L_396)


	//   ....[0]....
.L_396:
        /*00fc*/ 	.word	0x00001090


	//----- nvinfo : EIATTR_CRS_STACK_SIZE
	.align		4
.L_397:
        /*0100*/ 	.byte	0x04, 0x1e
        /*0102*/ 	.short	(.L_399 - .L_398)
.L_398:
        /*0104*/ 	.word	0x00000000


	//----- nvinfo : EIATTR_CBANK_PARAM_SIZE
	.align		4
.L_399:
        /*0108*/ 	.byte	0x03, 0x19
        /*010a*/ 	.short	0x0060


	//----- nvinfo : EIATTR_PARAM_CBANK
	.align		4
        /*010c*/ 	.byte	0x04, 0x0a
        /*010e*/ 	.short	(.L_401 - .L_400)
	.align		4
.L_400:
        /*0110*/ 	.word	index@(.nv.constant0._Z9radstressiiiffPfS_S_S_S_S_S_S_S_)
        /*0114*/ 	.short	0x0380
        /*0116*/ 	.short	0x0060


	//----- nvinfo : EIATTR_SW_WAR
	.align		4
.L_401:
        /*0118*/ 	.byte	0x04, 0x36
        /*011a*/ 	.short	(.L_403 - .L_402)
.L_402:
        /*011c*/ 	.word	0x00000008
.L_403:


//--------------------- .nv.info._Z7meandiriiifffPfS_S_S_S_ --------------------------
	.section	.nv.info._Z7meandiriiifffPfS_S_S_S_,"",@"SHT_CUDA_INFO"
	.sectionflags	@""
	.align	4


	//----- nvinfo : EIATTR_CUDA_API_VERSION
	.align		4
        /*0000*/ 	.byte	0x04, 0x37
        /*0002*/ 	.short	(.L_405 - .L_404)
.L_404:
        /*0004*/ 	.word	0x00000082


	//----- nvinfo : EIATTR_KPARAM_INFO
	.align		4
.L_405:
        /*0008*/ 	.byte	0x04, 0x17
        /*000a*/ 	.short	(.L_407 - .L_406)
.L_406:
        /*000c*/ 	.word	0x00000000
        /*0010*/ 	.short	0x000a
        /*0012*/ 	.short	0x0038
        /*0014*/ 	.byte	0x00, 0xf5, 0x21, 0x00


	//----- nvinfo : EIATTR_KPARAM_INFO
	.align		4
.L_407:
        /*0018*/ 	.byte	0x04, 0x17
        /*001a*/ 	.short	(.L_409 - .L_408)
.L_408:
        /*001c*/ 	.word	0x00000000
        /*0020*/ 	.short	0x0009
        /*0022*/ 	.short	0x0030
        /*0024*/ 	.byte	0x00, 0xf5, 0x21, 0x00


	//----- nvinfo : EIATTR_KPARAM_INFO
	.align		4
.L_409:
        /*0028*/ 	.byte	0x04, 0x17
        /*002a*/ 	.short	(.L_411 - .L_410)
.L_410:
        /*002c*/ 	.word	0x00000000
        /*0030*/ 	.short	0x0008
        /*0032*/ 	.short	0x0028
        /*0034*/ 	.byte	0x00, 0xf5, 0x21, 0x00


	//----- nvinfo : EIATTR_KPARAM_INFO
	.align		4
.L_411:
        /*0038*/ 	.byte	0x04, 0x17
        /*003a*/ 	.short	(.L_413 - .L_412)
.L_412:
        /*003c*/ 	.word	0x00000000
        /*0040*/ 	.short	0x0007
        /*0042*/ 	.short	0x0020
        /*0044*/ 	.byte	0x00, 0xf5, 0x21, 0x00


	//----- nvinfo : EIATTR_KPARAM_INFO
	.align		4
.L_413:
        /*0048*/ 	.byte	0x04, 0x17
        /*004a*/ 	.short	(.L_415 - .L_414)
.L_414:
        /*004c*/ 	.word	0x00000000
        /*0050*/ 	.short	0x0006
        /*0052*/ 	.short	0x0018
        /*0054*/ 	.byte	0x00, 0xf5, 0x21, 0x00


	//----- nvinfo : EIATTR_KPARAM_INFO
	.align		4
.L_415:
        /*0058*/ 	.byte	0x04, 0x17
        /*005a*/ 	.short	(.L_417 - .L_416)
.L_416:
        /*005c*/ 	.word	0x00000000
        /*0060*/ 	.short	0x0005
        /*0062*/ 	.short	0x0014
        /*0064*/ 	.byte	0x00, 0xf0, 0x11, 0x00


	//----- nvinfo : EIATTR_KPARAM_INFO
	.align		4
.L_417:
        /*0068*/ 	.byte	0x04, 0x17
        /*006a*/ 	.short	(.L_419 - .L_418)
.L_418:
        /*006c*/ 	.word	0x00000000
        /*0070*/ 	.short	0x0004
        /*0072*/ 	.short	0x0010
        /*0074*/ 	.byte	0x00, 0xf0, 0x11, 0x00


	//----- nvinfo : EIATTR_KPARAM_INFO
	.align		4
.L_419:
        /*0078*/ 	.byte	0x04, 0x17
        /*007a*/ 	.short	(.L_421 - .L_420)
.L_420:
        /*007c*/ 	.word	0x00000000
        /*0080*/ 	.short	0x0003
        /*0082*/ 	.short	0x000c
        /*0084*/ 	.byte	0x00, 0xf0, 0x11, 0x00


	//----- nvinfo : EIATTR_KPARAM_INFO
	.align		4
.L_421:
        /*0088*/ 	.byte	0x04, 0x17
        /*008a*/ 	.short	(.L_423 - .L_422)
.L_422:
        /*008c*/ 	.word	0x00000000
        /*0090*/ 	.short	0x0002
        /*0092*/ 	.short	0x0008
        /*0094*/ 	.byte	0x00, 0xf0, 0x11, 0x00


	//----- nvinfo : EIATTR_KPARAM_INFO
	.align		4
.L_423:
        /*0098*/ 	.byte	0x04, 0x17
        /*009a*/ 	.short	(.L_425 - .L_424)
.L_424:
        /*009c*/ 	.word	0x00000000
        /*00a0*/ 	.short	0x0001
        /*00a2*/ 	.short	0x0004
        /*00a4*/ 	.byte	0x00, 0xf0, 0x11, 0x00


	//----- nvinfo : EIATTR_KPARAM_INFO
	.align		4
.L_425:
        /*00a8*/ 	.byte	0x04, 0x17
        /*00aa*/ 	.short	(.L_427 - .L_426)
.L_426:
        /*00ac*/ 	.word	0x00000000
        /*00b0*/ 	.short	0x0000
        /*00b2*/ 	.short	0x0000
        /*00b4*/ 	.byte	0x00, 0xf0, 0x11, 0x00


	//----- nvinfo : EIATTR_SPARSE_MMA_MASK
	.align		4
.L_427:
        /*00b8*/ 	.byte	0x03, 0x50
        /*00ba*/ 	.short	0x0000


	//----- nvinfo : EIATTR_MAXREG_COUNT
	.align		4
        /*00bc*/ 	.byte	0x03, 0x1b
        /*00be*/ 	.short	0x00ff


	//----- nvinfo : EIATTR_MERCURY_ISA_VERSION
	.align		4
        /*00c0*/ 	.byte	0x03, 0x5f
        /*00c2*/ 	.short	0x0101


	//----- nvinfo : EIATTR_VRC_CTA_INIT_COUNT
	.align		4
        /*00c4*/ 	.byte	0x02, 0x4a
	.zero		1
	.zero		1


	//----- nvinfo : EIATTR_EXIT_INSTR_OFFSETS
	.align		4
        /*00c8*/ 	.byte	0x04, 0x1c
        /*00ca*/ 	.short	(.L_429 - .L_428)


	//   ....[0]....
.L_428:
        /*00cc*/ 	.word	0x00000fb0


	//----- nvinfo : EIATTR_CRS_STACK_SIZE
	.align		4
.L_429:
        /*00d0*/ 	.byte	0x04, 0x1e
        /*00d2*/ 	.short	(.L_431 - .L_430)
.L_430:
        /*00d4*/ 	.word	0x00000000


	//----- nvinfo : EIATTR_CBANK_PARAM_SIZE
	.align		4
.L_431:
        /*00d8*/ 	.byte	0x03, 0x19
        /*00da*/ 	.short	0x0040


	//----- nvinfo : EIATTR_PARAM_CBANK
	.align		4
        /*00dc*/ 	.byte	0x04, 0x0a
        /*00de*/ 	.short	(.L_433 - .L_432)
	.align		4
.L_432:
        /*00e0*/ 	.word	index@(.nv.constant0._Z7meandiriiifffPfS_S_S_S_)
        /*00e4*/ 	.short	0x0380
        /*00e6*/ 	.short	0x0040


	//----- nvinfo : EIATTR_SW_WAR
	.align		4
.L_433:
        /*00e8*/ 	.byte	0x04, 0x36
        /*00ea*/ 	.short	(.L_435 - .L_434)
.L_434:
        /*00ec*/ 	.word	0x00000008
.L_435:


//--------------------- .nv.info._Z11dissipationiiifffffPfS_S_S_S_S_S_S_S_S_S_S_S_ --------------------------
	.section	.nv.info._Z11dissipationiiifffffPfS_S_S_S_S_S_S_S_S_S_S_S_,"",@"SHT_CUDA_INFO"
	.sectionflags	@""
	.align	4


	//----- nvinfo : EIATTR_CUDA_API_VERSION
	.align		4
        /*0000*/ 	.byte	0x04, 0x37
        /*0002*/ 	.short	(.L_437 - .L_436)
.L_436:
        /*0004*/ 	.word	0x00000082


	//----- nvinfo : EIATTR_KPARAM_INFO
	.align		4
.L_437:
        /*0008*/ 	.byte	0x04, 0x17
        /*000a*/ 	.short	(.L_439 - .L_438)
.L_438:
        /*000c*/ 	.word	0x00000000
        /*0010*/ 	.short	0x0014
        /*0012*/ 	.short	0x0080
        /*0014*/ 	.byte	0x00, 0xf5, 0x21, 0x00


	//----- nvinfo : EIATTR_KPARAM_INFO
	.align		4
.L_439:
        /*0018*/ 	.byte	0x04, 0x17
        /*001a*/ 	.short	(.L_441 - .L_440)
.L_440:
        /*001c*/ 	.word	0x00000000
        /*0020*/ 	.short	0x0013
        /*0022*/ 	.short	0x0078
        /*0024*/ 	.byte	0x00, 0xf5, 0x21, 0x00


	//----- nvinfo : EIATTR_KPARAM_INFO
	.align		4
.L_441:
        /*0028*/ 	.byte	0x04, 0x17
        /*002a*/ 	.short	(.L_443 - .L_442)
.L_442:
        /*002c*/ 	.word	0x00000000
        /*0030*/ 	.short	0x0012
        /*0032*/ 	.short	0x0070
        /*0034*/ 	.byte	0x00, 0xf5, 0x21, 0x00


	//----- nvinfo : EIATTR_KPARAM_INFO
	.align		4
.L_443:
        /*0038*/ 	.byte	0x04, 0x17
        /*003a*/ 	.short	(.L_445 - .L_444)
.L_444:
        /*003c*/ 	.word	0x00000000
        /*0040*/ 	.short	0x0011
        /*0042*/ 	.short	0x0068
        /*0044*/ 	.byte	0x00, 0xf5, 0x21, 0x00


	//----- nvinfo : EIATTR_KPARAM_INFO
	.align		4
.L_445:
        /*0048*/ 	.byte	0x04, 0x17
        /*004a*/ 	.short	(.L_447 - .L_446)
.L_446:
        /*004c*/ 	.word	0x00000000
        /*0050*/ 	.short	0x0010
        /*0052*/ 	.short	0x0060
        /*0054*/ 	.byte	0x00, 0xf5, 0x21, 0x00


	//----- nvinfo : EIATTR_KPARAM_INFO
	.align		4
.L_447:
        /*0058*/ 	.byte	0x04, 0x17
        /*005a*/ 	.short	(.L_449 - .L_448)
.L_448:
        /*005c*/ 	.word	0x00000000
        /*0060*/ 	.short	0x000f
        /*0062*/ 	.short	0x0058
        /*0064*/ 	.byte	0x00, 0xf5, 0x21, 0x00


	//----- nvinfo : EIATTR_KPARAM_INFO
	.align		4
.L_449:
        /*0068*/ 	.byte	0x04, 0x17
        /*006a*/ 	.short	(.L_451 - .L_450)
.L_450:
        /*006c*/ 	.word	0x00000000
        /*0070*/ 	.short	0x000e
        /*0072*/ 	.short	0x0050
        /*0074*/ 	.byte	0x00, 0xf5, 0x21, 0x00


	//----- nvinfo : EIATTR_KPARAM_INFO
	.align		4
.L_451:
        /*0078*/ 	.byte	0x04, 0x17
        /*007a*/ 	.short	(.L_453 - .L_452)
.L_452:
        /*007c*/ 	.word	0x00000000
        /*0080*/ 	.short	0x000d
        /*0082*/ 	.short	0x0048
        /*0084*/ 	.byte	0x00, 0xf5, 0x21, 0x00


	//----- nvinfo : EIATTR_KPARAM_INFO
	.align		4
.L_453:
        /*0088*/ 	.byte	0x04, 0x17
        /*008a*/ 	.short	(.L_455 - .L_454)
.L_454:
        /*008c*/ 	.word	0x00000000
        /*0090*/ 	.short	0x000c
        /*0092*/ 	.short	0x0040
        /*0094*/ 	.byte	0x00, 0xf5, 0x21, 0x00


	//----- nvinfo : EIATTR_KPARAM_INFO
	.align		4
.L_455:
        /*0098*/ 	.byte	0x04, 0x17
        /*009a*/ 	.short	(.L_457 - .L_456)
.L_456:
        /*009c*/ 	.word	0x00000000
        /*00a0*/ 	.short	0x000b
        /*00a2*/ 	.short	0x0038
        /*00a4*/ 	.byte	0x00, 0xf5, 0x21, 0x00


	//----- nvinfo : EIATTR_KPARAM_INFO
	.align		4
.L_457:
        /*00a8*/ 	.byte	0x04, 0x17
        /*00aa*/ 	.short	(.L_459 - .L_458)
.L_458:
        /*00ac*/ 	.word	0x00000000
        /*00b0*/ 	.short	0x000a
        /*00b2*/ 	.short	0x0030
        /*00b4*/ 	.byte	0x00, 0xf5, 0x21, 0x00


	//----- nvinfo : EIATTR_KPARAM_INFO
	.align		4
.L_459:
        /*00b8*/ 	.byte	0x04, 0x17
        /*00ba*/ 	.short	(.L_461 - .L_460)
.L_460:
        /*00bc*/ 	.word	0x00000000
        /*00c0*/ 	.short	0x0009
        /*00c2*/ 	.short	0x0028
        /*00c4*/ 	.byte	0x00, 0xf5, 0x21, 0x00


	//----- nvinfo : EIATTR_KPARAM_INFO
	.align		4
.L_461:
        /*00c8*/ 	.byte	0x04, 0x17
        /*00ca*/ 	.short	(.L_463 - .L_462)
.L_462:
        /*00cc*/ 	.word	0x00000000
        /*00d0*/ 	.short	0x0008
        /*00d2*/ 	.short	0x0020
        /*00d4*/ 	.byte	0x00, 0xf5, 0x21, 0x00


	//----- nvinfo : EIATTR_KPARAM_INFO
	.align		4
.L_463:
        /*00d8*/ 	.byte	0x04, 0x17
        /*00da*/ 	.short	(.L_465 - .L_464)
.L_464:
        /*00dc*/ 	.word	0x00000000
        /*00e0*/ 	.short	0x0007
        /*00e2*/ 	.short	0x001c
        /*00e4*/ 	.byte	0x00, 0xf0, 0x11, 0x00


	//----- nvinfo : EIATTR_KPARAM_INFO
	.align		4
.L_465:
        /*00e8*/ 	.byte	0x04, 0x17
        /*00ea*/ 	.short	(.L_467 - .L_466)
.L_466:
        /*00ec*/ 	.word	0x00000000
        /*00f0*/ 	.short	0x0006
        /*00f2*/ 	.short	0x0018
        /*00f4*/ 	.byte	0x00, 0xf0, 0x11, 0x00


	//----- nvinfo : EIATTR_KPARAM_INFO
	.align		4
.L_467:
        /*00f8*/ 	.byte	0x04, 0x17
        /*00fa*/ 	.short	(.L_469 - .L_468)
.L_468:
        /*00fc*/ 	.word	0x00000000
        /*0100*/ 	.short	0x0005
        /*0102*/ 	.short	0x0014
        /*0104*/ 	.byte	0x00, 0xf0, 0x11, 0x00


	//----- nvinfo : EIATTR_KPARAM_INFO
	.align		4
.L_469:
        /*0108*/ 	.byte	0x04, 0x17
        /*010a*/ 	.short	(.L_471 - .L_470)
.L_470:
        /*010c*/ 	.word	0x00000000
        /*0110*/ 	.short	0x0004
        /*0112*/ 	.short	0x0010
        /*0114*/ 	.byte	0x00, 0xf0, 0x11, 0x00


	//----- nvinfo : EIATTR_KPARAM_INFO
	.align		4
.L_471:
        /*0118*/ 	.byte	0x04, 0x17
        /*011a*/ 	.short	(.L_473 - .L_472)
.L_472:
        /*011c*/ 	.word	0x00000000
        /*0120*/ 	.short	0x0003
        /*0122*/ 	.short	0x000c
        /*0124*/ 	.byte	0x00, 0xf0, 0x11, 0x00


	//----- nvinfo : EIATTR_KPARAM_INFO
	.align		4
.L_473:
        /*0128*/ 	.byte	0x04, 0x17
        /*012a*/ 	.short	(.L_475 - .L_474)
.L_474:
        /*012c*/ 	.word	0x00000000
        /*0130*/ 	.short	0x0002
        /*0132*/ 	.short	0x0008
        /*0134*/ 	.byte	0x00, 0xf0, 0x11, 0x00


	//----- nvinfo : EIATTR_KPARAM_INFO
	.align		4
.L_475:
        /*0138*/ 	.byte	0x04, 0x17
        /*013a*/ 	.short	(.L_477 - .L_476)
.L_476:
        /*013c*/ 	.word	0x00000000
        /*0140*/ 	.short	0x0001
        /*0142*/ 	.short	0x0004
        /*0144*/ 	.byte	0x00, 0xf0, 0x11, 0x00


	//----- nvinfo : EIATTR_KPARAM_INFO
	.align		4
.L_477:
        /*0148*/ 	.byte	0x04, 0x17
        /*014a*/ 	.short	(.L_479 - .L_478)
.L_478:
        /*014c*/ 	.word	0x00000000
        /*0150*/ 	.short	0x0000
        /*0152*/ 	.short	0x0000
        /*0154*/ 	.byte	0x00, 0xf0, 0x11, 0x00


	//----- nvinfo : EIATTR_SPARSE_MMA_MASK
	.align		4
.L_479:
        /*0158*/ 	.byte	0x03, 0x50
        /*015a*/ 	.short	0x0000


	//----- nvinfo : EIATTR_MAXREG_COUNT
	.align		4
        /*015c*/ 	.byte	0x03, 0x1b
        /*015e*/ 	.short	0x00ff


	//----- nvinfo : EIATTR_NUM_BARRIERS
	.align		4
        /*0160*/ 	.byte	0x02, 0x4c
        /*0162*/ 	.byte	0x01
	.zero		1


	//----- nvinfo : EIATTR_MERCURY_ISA_VERSION
	.align		4
        /*0164*/ 	.byte	0x03, 0x5f
        /*0166*/ 	.short	0x0101


	//----- nvinfo : EIATTR_VRC_CTA_INIT_COUNT
	.align		4
        /*0168*/ 	.byte	0x02, 0x4a
	.zero		1
	.zero		1


	//----- nvinfo : EIATTR_EXIT_INSTR_OFFSETS
	.align		4
        /*016c*/ 	.byte	0x04, 0x1c
        /*016e*/ 	.short	(.L_481 - .L_480)


	//   ....[0]....
.L_480:
        /*0170*/ 	.word	0x00002bc0


	//----- nvinfo : EIATTR_CRS_STACK_SIZE
	.align		4
.L_481:
        /*0174*/ 	.byte	0x04, 0x1e
        /*0176*/ 	.short	(.L_483 - .L_482)
.L_482:
        /*0178*/ 	.word	0x00000000


	//----- nvinfo : EIATTR_CBANK_PARAM_SIZE
	.align		4
.L_483:
        /*017c*/ 	.byte	0x03, 0x19
        /*017e*/ 	.short	0x0088


	//----- nvinfo : EIATTR_PARAM_CBANK
	.align		4
        /*0180*/ 	.byte	0x04, 0x0a
        /*0182*/ 	.short	(.L_485 - .L_484)
	.align		4
.L_484:
        /*0184*/ 	.word	index@(.nv.constant0._Z11dissipationiiifffffPfS_S_S_S_S_S_S_S_S_S_S_S_)
        /*0188*/ 	.short	0x0380
        /*018a*/ 	.short	0x0088


	//----- nvinfo : EIATTR_SW_WAR
	.align		4
.L_485:
        /*018c*/ 	.byte	0x04, 0x36
        /*018e*/ 	.short	(.L_487 - .L_486)
.L_486:
        /*0190*/ 	.word	0x00000008
.L_487:


//--------------------- .nv.info._Z9twodimbndiifPfS_ --------------------------
	.section	.nv.info._Z9twodimbndiifPfS_,"",@"SHT_CUDA_INFO"
	.sectionflags	@""
	.align	4


	//----- nvinfo : EIATTR_CUDA_API_VERSION
	.align		4
        /*0000*/ 	.byte	0x04, 0x37
        /*0002*/ 	.short	(.L_489 - .L_488)
.L_488:
        /*0004*/ 	.word	0x00000082


	//----- nvinfo : EIATTR_KPARAM_INFO
	.align		4
.L_489:
        /*0008*/ 	.byte	0x04, 0x17
        /*000a*/ 	.short	(.L_491 - .L_490)
.L_490:
        /*000c*/ 	.word	0x00000000
        /*0010*/ 	.short	0x0004
        /*0012*/ 	.short	0x0018
        /*0014*/ 	.byte	0x00, 0xf5, 0x21, 0x00


	//----- nvinfo : EIATTR_KPARAM_INFO
	.align		4
.L_491:
        /*0018*/ 	.byte	0x04, 0x17
        /*001a*/ 	.short	(.L_493 - .L_492)
.L_492:
        /*001c*/ 	.word	0x00000000
        /*0020*/ 	.short	0x0003
        /*0022*/ 	.short	0x0010
        /*0024*/ 	.byte	0x00, 0xf5, 0x21, 0x00


	//----- nvinfo : EIATTR_KPARAM_INFO
	.align		4
.L_493:
        /*0028*/ 	.byte	0x04, 0x17
        /*002a*/ 	.short	(.L_495 - .L_494)
.L_494:
        /*002c*/ 	.word	0x00000000
        /*0030*/ 	.short	0x0002
        /*0032*/ 	.short	0x0008
        /*0034*/ 	.byte	0x00, 0xf0, 0x11, 0x00


	//----- nvinfo : EIATTR_KPARAM_INFO
	.align		4
.L_495:
        /*0038*/ 	.byte	0x04, 0x17
        /*003a*/ 	.short	(.L_497 - .L_496)
.L_496:
        /*003c*/ 	.word	0x00000000
        /*0040*/ 	.short	0x0001
        /*0042*/ 	.short	0x0004
        /*0044*/ 	.byte	0x00, 0xf0, 0x11, 0x00


	//----- nvinfo : EIATTR_KPARAM_INFO
	.align		4
.L_497:
        /*0048*/ 	.byte	0x04, 0x17
        /*004a*/ 	.short	(.L_499 - .L_498)
.L_498:
        /*004c*/ 	.word	0x00000000
        /*0050*/ 	.short	0x0000
        /*0052*/ 	.short	0x0000
        /*0054*/ 	.byte	0x00, 0xf0, 0x11, 0x00


	//----- nvinfo : EIATTR_SPARSE_MMA_MASK
	.align		4
.L_499:
        /*0058*/ 	.byte	0x03, 0x50
        /*005a*/ 	.short	0x0000


	//----- nvinfo : EIATTR_MAXREG_COUNT
	.align		4
        /*005c*/ 	.byte	0x03, 0x1b
        /*005e*/ 	.short	0x00ff


	//----- nvinfo : EIATTR_MERCURY_ISA_VERSION
	.align		4
        /*0060*/ 	.byte	0x03, 0x5f
        /*0062*/ 	.short	0x0101


	//----- nvinfo : EIATTR_VRC_CTA_INIT_COUNT
	.align		4
        /*0064*/ 	.byte	0x02, 0x4a
	.zero		1
	.zero		1


	//----- nvinfo : EIATTR_EXIT_INSTR_OFFSETS
	.align		4
        /*0068*/ 	.byte	0x04, 0x1c
        /*006a*/ 	.short	(.L_501 - .L_500)


	//   ....[0]....
.L_500:
        /*006c*/ 	.word	0x00000410


	//   ....[1]....
        /*0070*/ 	.word	0x00000440


	//----- nvinfo : EIATTR_CBANK_PARAM_SIZE
	.align		4
.L_501:
        /*0074*/ 	.byte	0x03, 0x19
        /*0076*/ 	.short	0x0020


	//----- nvinfo : EIATTR_PARAM_CBANK
	.align		4
        /*0078*/ 	.byte	0x04, 0x0a
        /*007a*/ 	.short	(.L_503 - .L_502)
	.align		4
.L_502:
        /*007c*/ 	.word	index@(.nv.constant0._Z9twodimbndiifPfS_)
        /*0080*/ 	.short	0x0380
        /*0082*/ 	.short	0x0020


	//----- nvinfo : EIATTR_SW_WAR
	.align		4
.L_503:
        /*0084*/ 	.byte	0x04, 0x36
        /*0086*/ 	.short	(.L_505 - .L_504)
.L_504:
        /*0088*/ 	.word	0x00000008
.L_505:


//--------------------- .nv.info._Z12rollerlatbndiiifPfS_ --------------------------
	.section	.nv.info._Z12rollerlatbndiiifPfS_,"",@"SHT_CUDA_INFO"
	.sectionflags	@""
	.align	4


	//----- nvinfo : EIATTR_CUDA_API_VERSION
	.align		4
        /*0000*/ 	.byte	0x04, 0x37
        /*0002*/ 	.short	(.L_507 - .L_506)
.L_506:
        /*0004*/ 	.word	0x00000082


	//----- nvinfo : EIATTR_KPARAM_INFO
	.align		4
.L_507:
        /*0008*/ 	.byte	0x04, 0x17
        /*000a*/ 	.short	(.L_509 - .L_508)
.L_508:
        /*000c*/ 	.word	0x00000000
        /*0010*/ 	.short	0x0005
        /*0012*/ 	.short	0x0018
        /*0014*/ 	.byte	0x00, 0xf5, 0x21, 0x00


	//----- nvinfo : EIATTR_KPARAM_INFO
	.align		4
.L_509:
        /*0018*/ 	.byte	0x04, 0x17
        /*001a*/ 	.short	(.L_511 - .L_510)
.L_510:
        /*001c*/ 	.word	0x00000000
        /*0020*/ 	.short	0x0004
        /*0022*/ 	.short	0x0010
        /*0024*/ 	.byte	0x00, 0xf5, 0x21, 0x00


	//----- nvinfo : EIATTR_KPARAM_INFO
	.align		4
.L_511:
        /*0028*/ 	.byte	0x04, 0x17
        /*002a*/ 	.short	(.L_513 - .L_512)
.L_512:
        /*002c*/ 	.word	0x00000000
        /*0030*/ 	.short	0x0003
        /*0032*/ 	.short	0x000c
        /*0034*/ 	.byte	0x00, 0xf0, 0x11, 0x00


	//----- nvinfo : EIATTR_KPARAM_INFO
	.align		4
.L_513:
        /*0038*/ 	.byte	0x04, 0x17
        /*003a*/ 	.short	(.L_515 - .L_514)
.L_514:
        /*003c*/ 	.word	0x00000000
        /*0040*/ 	.short	0x0002
        /*0042*/ 	.short	0x0008
        /*0044*/ 	.byte	0x00, 0xf0, 0x11, 0x00


	//----- nvinfo : EIATTR_KPARAM_INFO
	.align		4
.L_515:
        /*0048*/ 	.byte	0x04, 0x17
        /*004a*/ 	.short	(.L_517 - .L_516)
.L_516:
        /*004c*/ 	.word	0x00000000
        /*0050*/ 	.short	0x0001
        /*0052*/ 	.short	0x0004
        /*0054*/ 	.byte	0x00, 0xf0, 0x11, 0x00


	//----- nvinfo : EIATTR_KPARAM_INFO
	.align		4
.L_517:
        /*0058*/ 	.byte	0x04, 0x17
        /*005a*/ 	.short	(.L_519 - .L_518)
.L_518:
        /*005c*/ 	.word	0x00000000
        /*0060*/ 	.short	0x0000
        /*0062*/ 	.short	0x0000
        /*0064*/ 	.byte	0x00, 0xf0, 0x11, 0x00


	//----- nvinfo : EIATTR_SPARSE_MMA_MASK
	.align		4
.L_519:
        /*0068*/ 	.byte	0x03, 0x50
        /*006a*/ 	.short	0x0000


	//----- nvinfo : EIATTR_MAXREG_COUNT
	.align		4
        /*006c*/ 	.byte	0x03, 0x1b
        /*006e*/ 	.short	0x00ff


	//----- nvinfo : EIATTR_MERCURY_ISA_VERSION
	.align		4
        /*0070*/ 	.byte	0x03, 0x5f
        /*0072*/ 	.short	0x0101


	//----- nvinfo : EIATTR_VRC_CTA_INIT_COUNT
	.align		4
        /*0074*/ 	.byte	0x02, 0x4a
	.zero		1
	.zero		1


	//----- nvinfo : EIATTR_EXIT_INSTR_OFFSETS
	.align		4
        /*0078*/ 	.byte	0x04, 0x1c
        /*007a*/ 	.short	(.L_521 - .L_520)


	//   ....[0]....
.L_520:
        /*007c*/ 	.word	0x000001b0


	//   ....[1]....
        /*0080*/ 	.word	0x00000d70


	//   ....[2]....
        /*0084*/ 	.word	0x00001220


	//   ....[3]....
        /*0088*/ 	.word	0x000014b0


	//   ....[4]....
        /*008c*/ 	.word	0x00001590


	//   ....[5]....
        /*0090*/ 	.word	0x00001620


	//----- nvinfo : EIATTR_CRS_STACK_SIZE
	.align		4
.L_521:
        /*0094*/ 	.byte	0x04, 0x1e
        /*0096*/ 	.short	(.L_523 - .L_522)
.L_522:
        /*0098*/ 	.word	0x00000000


	//----- nvinfo : EIATTR_CBANK_PARAM_SIZE
	.align		4
.L_523:
        /*009c*/ 	.byte	0x03, 0x19
        /*009e*/ 	.short	0x0020


	//----- nvinfo : EIATTR_PARAM_CBANK
	.align		4
        /*00a0*/ 	.byte	0x04, 0x0a
        /*00a2*/ 	.short	(.L_525 - .L_524)
	.align		4
.L_524:
        /*00a4*/ 	.word	index@(.nv.constant0._Z12rollerlatbndiiifPfS_)
        /*00a8*/ 	.short	0x0380
        /*00aa*/ 	.short	0x0020


	//----- nvinfo : EIATTR_SW_WAR
	.align		4
.L_525:
        /*00ac*/ 	.byte	0x04, 0x36
        /*00ae*/ 	.short	(.L_527 - .L_526)
.L_526:
        /*00b0*/ 	.word	0x00000008
.L_527:


//--------------------- .nv.info._Z7baldockiiffffffPfS_S_S_S_S_S_ --------------------------
	.section	.nv.info._Z7baldockiiffffffPfS_S_S_S_S_S_,"",@"SHT_CUDA_INFO"
	.sectionflags	@""
	.align	4


	//----- nvinfo : EIATTR_CUDA_API_VERSION
	.align		4
        /*0000*/ 	.byte	0x04, 0x37
        /*0002*/ 	.short	(.L_529 - .L_528)
.L_528:
        /*0004*/ 	.word	0x00000082


	//----- nvinfo : EIATTR_KPARAM_INFO
	.align		4
.L_529:
        /*0008*/ 	.byte	0x04, 0x17
        /*000a*/ 	.short	(.L_531 - .L_530)
.L_530:
        /*000c*/ 	.word	0x00000000
        /*0010*/ 	.short	0x000e
        /*0012*/ 	.short	0x0050
        /*0014*/ 	.byte	0x00, 0xf5, 0x21, 0x00


	//----- nvinfo : EIATTR_KPARAM_INFO
	.align		4
.L_531:
        /*0018*/ 	.byte	0x04, 0x17
        /*001a*/ 	.short	(.L_533 - .L_532)
.L_532:
        /*001c*/ 	.word	0x00000000
        /*0020*/ 	.short	0x000d
        /*0022*/ 	.short	0x0048
        /*0024*/ 	.byte	0x00, 0xf5, 0x21, 0x00


	//----- nvinfo : EIATTR_KPARAM_INFO
	.align		4
.L_533:
        /*0028*/ 	.byte	0x04, 0x17
        /*002a*/ 	.short	(.L_535 - .L_534)
.L_534:
        /*002c*/ 	.word	0x00000000
        /*0030*/ 	.short	0x000c
        /*0032*/ 	.short	0x0040
        /*0034*/ 	.byte	0x00, 0xf5, 0x21, 0x00


	//----- nvinfo : EIATTR_KPARAM_INFO
	.align		4
.L_535:
        /*0038*/ 	.byte	0x04, 0x17
        /*003a*/ 	.short	(.L_537 - .L_536)
.L_536:
        /*003c*/ 	.word	0x00000000
        /*0040*/ 	.short	0x000b
        /*0042*/ 	.short	0x0038
        /*0044*/ 	.byte	0x00, 0xf5, 0x21, 0x00


	//----- nvinfo : EIATTR_KPARAM_INFO
	.align		4
.L_537:
        /*0048*/ 	.byte	0x04, 0x17
        /*004a*/ 	.short	(.L_539 - .L_538)
.L_538:
        /*004c*/ 	.word	0x00000000
        /*0050*/ 	.short	0x000a
        /*0052*/ 	.short	0x0030
        /*0054*/ 	.byte	0x00, 0xf5, 0x21, 0x00


	//----- nvinfo : EIATTR_KPARAM_INFO
	.align		4
.L_539:
        /*0058*/ 	.byte	0x04, 0x17
        /*005a*/ 	.short	(.L_541 - .L_540)
.L_540:
        /*005c*/ 	.word	0x00000000
        /*0060*/ 	.short	0x0009
        /*0062*/ 	.short	0x0028
        /*0064*/ 	.byte	0x00, 0xf5, 0x21, 0x00


	//----- nvinfo : EIATTR_KPARAM_INFO
	.align		4
.L_541:
        /*0068*/ 	.byte	0x04, 0x17
        /*006a*/ 	.short	(.L_543 - .L_542)
.L_542:
        /*006c*/ 	.word	0x00000000
        /*0070*/ 	.short	0x0008
        /*0072*/ 	.short	0x0020
        /*0074*/ 	.byte	0x00, 0xf5, 0x21, 0x00


	//----- nvinfo : EIATTR_KPARAM_INFO
	.align		4
.L_543:
        /*0078*/ 	.byte	0x04, 0x17
        /*007a*/ 	.short	(.L_545 - .L_544)
.L_544:
        /*007c*/ 	.word	0x00000000
        /*0080*/ 	.short	0x0007
        /*0082*/ 	.short	0x001c
        /*0084*/ 	.byte	0x00, 0xf0, 0x11, 0x00


	//----- nvinfo : EIATTR_KPARAM_INFO
	.align		4
.L_545:
        /*0088*/ 	.byte	0x04, 0x17
        /*008a*/ 	.short	(.L_547 - .L_546)
.L_546:
        /*008c*/ 	.word	0x00000000
        /*0090*/ 	.short	0x0006
        /*0092*/ 	.short	0x0018
        /*0094*/ 	.byte	0x00, 0xf0, 0x11, 0x00


	//----- nvinfo : EIATTR_KPARAM_INFO
	.align		4
.L_547:
        /*0098*/ 	.byte	0x04, 0x17
        /*009a*/ 	.short	(.L_549 - .L_548)
.L_548:
        /*009c*/ 	.word	0x00000000
        /*00a0*/ 	.short	0x0005
        /*00a2*/ 	.short	0x0014
        /*00a4*/ 	.byte	0x00, 0xf0, 0x11, 0x00


	//----- nvinfo : EIATTR_KPARAM_INFO
	.align		4
.L_549:
        /*00a8*/ 	.byte	0x04, 0x17
        /*00aa*/ 	.short	(.L_551 - .L_550)
.L_550:
        /*00ac*/ 	.word	0x00000000
        /*00b0*/ 	.short	0x0004
        /*00b2*/ 	.short	0x0010
        /*00b4*/ 	.byte	0x00, 0xf0, 0x11, 0x00


	//----- nvinfo : EIATTR_KPARAM_INFO
	.align		4
.L_551:
        /*00b8*/ 	.byte	0x04, 0x17
        /*00ba*/ 	.short	(.L_553 - .L_552)
.L_552:
        /*00bc*/ 	.word	0x00000000
        /*00c0*/ 	.short	0x0003
        /*00c2*/ 	.short	0x000c
        /*00c4*/ 	.byte	0x00, 0xf0, 0x11, 0x00


	//----- nvinfo : EIATTR_KPARAM_INFO
	.align		4
.L_553:
        /*00c8*/ 	.byte	0x04, 0x17
        /*00ca*/ 	.short	(.L_555 - .L_554)
.L_554:
        /*00cc*/ 	.word	0x00000000
        /*00d0*/ 	.short	0x0002
        /*00d2*/ 	.short	0x0008
        /*00d4*/ 	.byte	0x00, 0xf0, 0x11, 0x00


	//----- nvinfo : EIATTR_KPARAM_INFO
	.align		4
.L_555:
        /*00d8*/ 	.byte	0x04, 0x17
        /*00da*/ 	.short	(.L_557 - .L_556)
.L_556:
        /*00dc*/ 	.word	0x00000000
        /*00e0*/ 	.short	0x0001
        /*00e2*/ 	.short	0x0004
        /*00e4*/ 	.byte	0x00, 0xf0, 0x11, 0x00


	//----- nvinfo : EIATTR_KPARAM_INFO
	.align		4
.L_557:
        /*00e8*/ 	.byte	0x04, 0x17
        /*00ea*/ 	.short	(.L_559 - .L_558)
.L_558:
        /*00ec*/ 	.word	0x00000000
        /*00f0*/ 	.short	0x0000
        /*00f2*/ 	.short	0x0000
        /*00f4*/ 	.byte	0x00, 0xf0, 0x11, 0x00


	//----- nvinfo : EIATTR_SPARSE_MMA_MASK
	.align		4
.L_559:
        /*00f8*/ 	.byte	0x03, 0x50
        /*00fa*/ 	.short	0x0000


	//----- nvinfo : EIATTR_MAXREG_COUNT
	.align		4
        /*00fc*/ 	.byte	0x03, 0x1b
        /*00fe*/ 	.short	0x00ff


	//----- nvinfo : EIATTR_MERCURY_ISA_VERSION
	.align		4
        /*0100*/ 	.byte	0x03, 0x5f
        /*0102*/ 	.short	0x0101


	//----- nvinfo : EIATTR_VRC_CTA_INIT_COUNT
	.align		4
        /*0104*/ 	.byte	0x02, 0x4a
	.zero		1
	.zero		1


	//----- nvinfo : EIATTR_EXIT_INSTR_OFFSETS
	.align		4
        /*0108*/ 	.byte	0x04, 0x1c
        /*010a*/ 	.short	(.L_561 - .L_560)


	//   ....[0]....
.L_560:
        /*010c*/ 	.word	0x00000c70


	//----- nvinfo : EIATTR_CRS_STACK_SIZE
	.align		4
.L_561:
        /*0110*/ 	.byte	0x04, 0x1e
        /*0112*/ 	.short	(.L_563 - .L_562)
.L_562:
        /*0114*/ 	.word	0x00000000


	//----- nvinfo : EIATTR_CBANK_PARAM_SIZE
	.align		4
.L_563:
        /*0118*/ 	.byte	0x03, 0x19
        /*011a*/ 	.short	0x0058


	//----- nvinfo : EIATTR_PARAM_CBANK
	.align		4
        /*011c*/ 	.byte	0x04, 0x0a
        /*011e*/ 	.short	(.L_565 - .L_564)
	.align		4
.L_564:
        /*0120*/ 	.word	index@(.nv.constant0._Z7baldockiiffffffPfS_S_S_S_S_S_)
        /*0124*/ 	.short	0x0380
        /*0126*/ 	.short	0x0058


	//----- nvinfo : EIATTR_SW_WAR
	.align		4
.L_565:
        /*0128*/ 	.byte	0x04, 0x36
        /*012a*/ 	.short	(.L_567 - .L_566)
.L_566:
        /*012c*/ 	.word	0x00000008
.L_567:


//--------------------- .nv.info._Z8roelvinkiiffffffPfS_S_S_S_S_S_ --------------------------
	.section	.nv.info._Z8roelvinkiiffffffPfS_S_S_S_S_S_,"",@"SHT_CUDA_INFO"
	.sectionflags	@""
	.align	4


	//----- nvinfo : EIATTR_CUDA_API_VERSION
	.align		4
        /*0000*/ 	.byte	0x04, 0x37
        /*0002*/ 	.short	(.L_569 - .L_568)
.L_568:
        /*0004*/ 	.word	0x00000082


	//----- nvinfo : EIATTR_KPARAM_INFO
	.align		4
.L_569:
        /*0008*/ 	.byte	0x04, 0x17
        /*000a*/ 	.short	(.L_571 - .L_570)
.L_570:
        /*000c*/ 	.word	0x00000000
        /*0010*/ 	.short	0x000e
        /*0012*/ 	.short	0x0050
        /*0014*/ 	.byte	0x00, 0xf5, 0x21, 0x00


	//----- nvinfo : EIATTR_KPARAM_INFO
	.align		4
.L_571:
        /*0018*/ 	.byte	0x04, 0x17
        /*001a*/ 	.short	(.L_573 - .L_572)
.L_572:
        /*001c*/ 	.word	0x00000000
        /*0020*/ 	.short	0x000d
        /*0022*/ 	.short	0x0048
        /*0024*/ 	.byte	0x00, 0xf5, 0x21, 0x00


	//----- nvinfo : EIATTR_KPARAM_INFO
	.align		4
.L_573:
        /*0028*/ 	.byte	0x04, 0x17
        /*002a*/ 	.short	(.L_575 - .L_574)
.L_574:
        /*002c*/ 	.word	0x00000000
        /*0030*/ 	.short	0x000c
        /*0032*/ 	.short	0x0040
        /*0034*/ 	.byte	0x00, 0xf5, 0x21, 0x00


	//----- nvinfo : EIATTR_KPARAM_INFO
	.align		4
.L_575:
        /*0038*/ 	.byte	0x04, 0x17
        /*003a*/ 	.short	(.L_577 - .L_576)
.L_576:
        /*003c*/ 	.word	0x00000000
        /*0040*/ 	.short	0x000b
        /*0042*/ 	.short	0x0038
        /*0044*/ 	.byte	0x00, 0xf5, 0x21, 0x00


	//----- nvinfo : EIATTR_KPARAM_INFO
	.align		4
.L_577:
        /*0048*/ 	.byte	0x04, 0x17
        /*004a*/ 	.short	(.L_579 - .L_578)
.L_578:
        /*004c*/ 	.word	0x00000000
        /*0050*/ 	.short	0x000a
        /*0052*/ 	.short	0x0030
        /*0054*/ 	.byte	0x00, 0xf5, 0x21, 0x00


	//----- nvinfo : EIATTR_KPARAM_INFO
	.align		4
.L_579:
        /*0058*/ 	.byte	0x04, 0x17
        /*005a*/ 	.short	(.L_581 - .L_580)
.L_580:
        /*005c*/ 	.word	0x00000000
        /*0060*/ 	.short	0x0009
        /*0062*/ 	.short	0x0028
        /*0064*/ 	.byte	0x00, 0xf5, 0x21, 0x00


	//----- nvinfo : EIATTR_KPARAM_INFO
	.align		4
.L_581:
        /*0068*/ 	.byte	0x04, 0x17
        /*006a*/ 	.short	(.L_583 - .L_582)
.L_582:
        /*006c*/ 	.word	0x00000000
        /*0070*/ 	.short	0x0008
        /*0072*/ 	.short	0x0020
        /*0074*/ 	.byte	0x00, 0xf5, 0x21, 0x00


	//----- nvinfo : EIATTR_KPARAM_INFO
	.align		4
.L_583:
        /*0078*/ 	.byte	0x04, 0x17
        /*007a*/ 	.short	(.L_585 - .L_584)
.L_584:
        /*007c*/ 	.word	0x00000000
        /*0080*/ 	.short	0x0007
        /*0082*/ 	.short	0x001c
        /*0084*/ 	.byte	0x00, 0xf0, 0x11, 0x00


	//----- nvinfo : EIATTR_KPARAM_INFO
	.align		4
.L_585:
        /*0088*/ 	.byte	0x04, 0x17
        /*008a*/ 	.short	(.L_587 - .L_586)
.L_586:
        /*008c*/ 	.word	0x00000000
        /*0090*/ 	.short	0x0006
        /*0092*/ 	.short	0x0018
        /*0094*/ 	.byte	0x00, 0xf0, 0x11, 0x00


	//----- nvinfo : EIATTR_KPARAM_INFO
	.align		4
.L_587:
        /*0098*/ 	.byte	0x04, 0x17
        /*009a*/ 	.short	(.L_589 - .L_588)
.L_588:
        /*009c*/ 	.word	0x00000000
        /*00a0*/ 	.short	0x0005
        /*00a2*/ 	.short	0x0014
        /*00a4*/ 	.byte	0x00, 0xf0, 0x11, 0x00


	//----- nvinfo : EIATTR_KPARAM_INFO
	.align		4
.L_589:
        /*00a8*/ 	.byte	0x04, 0x17
        /*00aa*/ 	.short	(.L_591 - .L_590)
.L_590:
        /*00ac*/ 	.word	0x00000000
        /*00b0*/ 	.short	0x0004
        /*00b2*/ 	.short	0x0010
        /*00b4*/ 	.byte	0x00, 0xf0, 0x11, 0x00


	//----- nvinfo : EIATTR_KPARAM_INFO
	.align		4
.L_591:
        /*00b8*/ 	.byte	0x04, 0x17
        /*00ba*/ 	.short	(.L_593 - .L_592)
.L_592:
        /*00bc*/ 	.word	0x00000000
        /*00c0*/ 	.short	0x0003
        /*00c2*/ 	.short	0x000c
        /*00c4*/ 	.byte	0x00, 0xf0, 0x11, 0x00


	//----- nvinfo : EIATTR_KPARAM_INFO
	.align		4
.L_593:
        /*00c8*/ 	.byte	0x04, 0x17
        /*00ca*/ 	.short	(.L_595 - .L_594)
.L_594:
        /*00cc*/ 	.word	0x00000000
        /*00d0*/ 	.short	0x0002
        /*00d2*/ 	.short	0x0008
        /*00d4*/ 	.byte	0x00, 0xf0, 0x11, 0x00


	//----- nvinfo : EIATTR_KPARAM_INFO
	.align		4
.L_595:
        /*00d8*/ 	.byte	0x04, 0x17
        /*00da*/ 	.short	(.L_597 - .L_596)
.L_596:
        /*00dc*/ 	.word	0x00000000
        /*00e0*/ 	.short	0x0001
        /*00e2*/ 	.short	0x0004
        /*00e4*/ 	.byte	0x00, 0xf0, 0x11, 0x00


	//----- nvinfo : EIATTR_KPARAM_INFO
	.align		4
.L_597:
        /*00e8*/ 	.byte	0x04, 0x17
        /*00ea*/ 	.short	(.L_599 - .L_598)
.L_598:
        /*00ec*/ 	.word	0x00000000
        /*00f0*/ 	.short	0x0000
        /*00f2*/ 	.short	0x0000
        /*00f4*/ 	.byte	0x00, 0xf0, 0x11, 0x00


	//----- nvinfo : EIATTR_SPARSE_MMA_MASK
	.align		4
.L_599:
        /*00f8*/ 	.byte	0x03, 0x50
        /*00fa*/ 	.short	0x0000


	//----- nvinfo : EIATTR_MAXREG_COUNT
	.align		4
        /*00fc*/ 	.byte	0x03, 0x1b
        /*00fe*/ 	.short	0x00ff


	//----- nvinfo : EIATTR_MERCURY_ISA_VERSION
	.align		4
        /*0100*/ 	.byte	0x03, 0x5f
        /*0102*/ 	.short	0x0101


	//----- nvinfo : EIATTR_VRC_CTA_INIT_COUNT
	.align		4
        /*0104*/ 	.byte	0x02, 0x4a
	.zero		1
	.zero		1


	//----- nvinfo : EIATTR_EXIT_INSTR_OFFSETS
	.align		4
        /*0108*/ 	.byte	0x04, 0x1c
        /*010a*/ 	.short	(.L_601 - .L_600)


	//   ....[0]....
.L_600:
        /*010c*/ 	.word	0x000012a0


	//----- nvinfo : EIATTR_CRS_STACK_SIZE
	.align		4
.L_601:
        /*0110*/ 	.byte	0x04, 0x1e
        /*0112*/ 	.short	(.L_603 - .L_602)
.L_602:
        /*0114*/ 	.word	0x00000000


	//----- nvinfo : EIATTR_CBANK_PARAM_SIZE
	.align		4
.L_603:
        /*0118*/ 	.byte	0x03, 0x19
        /*011a*/ 	.short	0x0058


	//----- nvinfo : EIATTR_PARAM_CBANK
	.align		4
        /*011c*/ 	.byte	0x04, 0x0a
        /*011e*/ 	.short	(.L_605 - .L_604)
	.align		4
.L_604:
        /*0120*/ 	.word	index@(.nv.constant0._Z8roelvinkiiffffffPfS_S_S_S_S_S_)
        /*0124*/ 	.short	0x0380
        /*0126*/ 	.short	0x0058


	//----- nvinfo : EIATTR_SW_WAR
	.align		4
.L_605:
        /*0128*/ 	.byte	0x04, 0x36
        /*012a*/ 	.short	(.L_607 - .L_606)
.L_606:
        /*012c*/ 	.word	0x00000008
.L_607:


//--------------------- .nv.info._Z6calctmiiiPfS_S_ --------------------------
	.section	.nv.info._Z6calctmiiiPfS_S_,"",@"SHT_CUDA_INFO"
	.sectionflags	@""
	.align	4


	//----- nvinfo : EIATTR_CUDA_API_VERSION
	.align		4
        /*0000*/ 	.byte	0x04, 0x37
        /*0002*/ 	.short	(.L_609 - .L_608)
.L_608:
        /*0004*/ 	.word	0x00000082


	//----- nvinfo : EIATTR_KPARAM_INFO
	.align		4
.L_609:
        /*0008*/ 	.byte	0x04, 0x17
        /*000a*/ 	.short	(.L_611 - .L_610)
.L_610:
        /*000c*/ 	.word	0x00000000
        /*0010*/ 	.short	0x0005
        /*0012*/ 	.short	0x0020
        /*0014*/ 	.byte	0x00, 0xf5, 0x21, 0x00


	//----- nvinfo : EIATTR_KPARAM_INFO
	.align		4
.L_611:
        /*0018*/ 	.byte	0x04, 0x17
        /*001a*/ 	.short	(.L_613 - .L_612)
.L_612:
        /*001c*/ 	.word	0x00000000
        /*0020*/ 	.short	0x0004
        /*0022*/ 	.short	0x0018
        /*0024*/ 	.byte	0x00, 0xf5, 0x21, 0x00


	//----- nvinfo : EIATTR_KPARAM_INFO
	.align		4
.L_613:
        /*0028*/ 	.byte	0x04, 0x17
        /*002a*/ 	.short	(.L_615 - .L_614)
.L_614:
        /*002c*/ 	.word	0x00000000
        /*0030*/ 	.short	0x0003
        /*0032*/ 	.short	0x0010
        /*0034*/ 	.byte	0x00, 0xf5, 0x21, 0x00


	//----- nvinfo : EIATTR_KPARAM_INFO
	.align		4
.L_615:
        /*0038*/ 	.byte	0x04, 0x17
        /*003a*/ 	.short	(.L_617 - .L_616)
.L_616:
        /*003c*/ 	.word	0x00000000
        /*0040*/ 	.short	0x0002
        /*0042*/ 	.short	0x0008
        /*0044*/ 	.byte	0x00, 0xf0, 0x11, 0x00


	//----- nvinfo : EIATTR_KPARAM_INFO
	.align		4
.L_617:
        /*0048*/ 	.byte	0x04, 0x17
        /*004a*/ 	.short	(.L_619 - .L_618)
.L_618:
        /*004c*/ 	.word	0x00000000
        /*0050*/ 	.short	0x0001
        /*0052*/ 	.short	0x0004
        /*0054*/ 	.byte	0x00, 0xf0, 0x11, 0x00


	//----- nvinfo : EIATTR_KPARAM_INFO
	.align		4
.L_619:
        /*0058*/ 	.byte	0x04, 0x17
        /*005a*/ 	.short	(.L_621 - .L_620)
.L_620:
        /*005c*/ 	.word	0x00000000
        /*0060*/ 	.short	0x0000
        /*0062*/ 	.short	0x0000
        /*0064*/ 	.byte	0x00, 0xf0, 0x11, 0x00


	//----- nvinfo : EIATTR_SPARSE_MMA_MASK
	.align		4
.L_621:
        /*0068*/ 	.byte	0x03, 0x50
        /*006a*/ 	.short	0x0000


	//----- nvinfo : EIATTR_MAXREG_COUNT
	.align		4
        /*006c*/ 	.byte	0x03, 0x1b
        /*006e*/ 	.short	0x00ff


	//----- nvinfo : EIATTR_MERCURY_ISA_VERSION
	.align		4
        /*0070*/ 	.byte	0x03, 0x5f
        /*0072*/ 	.short	0x0101


	//----- nvinfo : EIATTR_VRC_CTA_INIT_COUNT
	.align		4
        /*0074*/ 	.byte	0x02, 0x4a
	.zero		1
	.zero		1


	//----- nvinfo : EIATTR_EXIT_INSTR_OFFSETS
	.align		4
        /*0078*/ 	.byte	0x04, 0x1c
        /*007a*/ 	.short	(.L_623 - .L_622)


	//   ....[0]....
.L_622:
        /*007c*/ 	.word	0x00001000


	//----- nvinfo : EIATTR_CRS_STACK_SIZE
	.align		4
.L_623:
        /*0080*/ 	.byte	0x04, 0x1e
        /*0082*/ 	.short	(.L_625 - .L_624)
.L_624:
        /*0084*/ 	.word	0x00000000


	//----- nvinfo : EIATTR_CBANK_PARAM_SIZE
	.align		4
.L_625:
        /*0088*/ 	.byte	0x03, 0x19
        /*008a*/ 	.short	0x0028


	//----- nvinfo : EIATTR_PARAM_CBANK
	.align		4
        /*008c*/ 	.byte	0x04, 0x0a
        /*008e*/ 	.short	(.L_627 - .L_626)
	.align		4
.L_626:
        /*0090*/ 	.word	index@(.nv.constant0._Z6calctmiiiPfS_S_)
        /*0094*/ 	.short	0x0380
        /*0096*/ 	.short	0x0028


	//----- nvinfo : EIATTR_SW_WAR
	.align		4
.L_627:
        /*0098*/ 	.byte	0x04, 0x36
        /*009a*/ 	.short	(.L_629 - .L_628)
.L_628:
        /*009c*/ 	.word	0x00000008
.L_629:


//--------------------- .nv.info._Z8energintiiiffffPfS_S_S_ --------------------------
	.section	.nv.info._Z8energintiiiffffPfS_S_S_,"",@"SHT_CUDA_INFO"
	.sectionflags	@""
	.align	4


	//----- nvinfo : EIATTR_CUDA_API_VERSION
	.align		4
        /*0000*/ 	.byte	0x04, 0x37
        /*0002*/ 	.short	(.L_631 - .L_630)
.L_630:
        /*0004*/ 	.word	0x00000082


	//----- nvinfo : EIATTR_KPARAM_INFO
	.align		4
.L_631:
        /*0008*/ 	.byte	0x04, 0x17
        /*000a*/ 	.short	(.L_633 - .L_632)
.L_632:
        /*000c*/ 	.word	0x00000000
        /*0010*/ 	.short	0x000a
        /*0012*/ 	.short	0x0038
        /*0014*/ 	.byte	0x00, 0xf5, 0x21, 0x00


	//----- nvinfo : EIATTR_KPARAM_INFO
	.align		4
.L_633:
        /*0018*/ 	.byte	0x04, 0x17
        /*001a*/ 	.short	(.L_635 - .L_634)
.L_634:
        /*001c*/ 	.word	0x00000000
        /*0020*/ 	.short	0x0009
        /*0022*/ 	.short	0x0030
        /*0024*/ 	.byte	0x00, 0xf5, 0x21, 0x00


	//----- nvinfo : EIATTR_KPARAM_INFO
	.align		4
.L_635:
        /*0028*/ 	.byte	0x04, 0x17
        /*002a*/ 	.short	(.L_637 - .L_636)
.L_636:
        /*002c*/ 	.word	0x00000000
        /*0030*/ 	.short	0x0008
        /*0032*/ 	.short	0x0028
        /*0034*/ 	.byte	0x00, 0xf5, 0x21, 0x00


	//----- nvinfo : EIATTR_KPARAM_INFO
	.align		4
.L_637:
        /*0038*/ 	.byte	0x04, 0x17
        /*003a*/ 	.short	(.L_639 - .L_638)
.L_638:
        /*003c*/ 	.word	0x00000000
        /*0040*/ 	.short	0x0007
        /*0042*/ 	.short	0x0020
        /*0044*/ 	.byte	0x00, 0xf5, 0x21, 0x00


	//----- nvinfo : EIATTR_KPARAM_INFO
	.align		4
.L_639:
        /*0048*/ 	.byte	0x04, 0x17
        /*004a*/ 	.short	(.L_641 - .L_640)
.L_640:
        /*004c*/ 	.word	0x00000000
        /*0050*/ 	.short	0x0006
        /*0052*/ 	.short	0x0018
        /*0054*/ 	.byte	0x00, 0xf0, 0x11, 0x00


	//----- nvinfo : EIATTR_KPARAM_INFO
	.align		4
.L_641:
        /*0058*/ 	.byte	0x04, 0x17
        /*005a*/ 	.short	(.L_643 - .L_642)
.L_642:
        /*005c*/ 	.word	0x00000000
        /*0060*/ 	.short	0x0005
        /*0062*/ 	.short	0x0014
        /*0064*/ 	.byte	0x00, 0xf0, 0x11, 0x00


	//----- nvinfo : EIATTR_KPARAM_INFO
	.align		4
.L_643:
        /*0068*/ 	.byte	0x04, 0x17
        /*006a*/ 	.short	(.L_645 - .L_644)
.L_644:
        /*006c*/ 	.word	0x00000000
        /*0070*/ 	.short	0x0004
        /*0072*/ 	.short	0x0010
        /*0074*/ 	.byte	0x00, 0xf0, 0x11, 0x00


	//----- nvinfo : EIATTR_KPARAM_INFO
	.align		4
.L_645:
        /*0078*/ 	.byte	0x04, 0x17
        /*007a*/ 	.short	(.L_647 - .L_646)
.L_646:
        /*007c*/ 	.word	0x00000000
        /*0080*/ 	.short	0x0003
        /*0082*/ 	.short	0x000c
        /*0084*/ 	.byte	0x00, 0xf0, 0x11, 0x00


	//----- nvinfo : EIATTR_KPARAM_INFO
	.align		4
.L_647:
        /*0088*/ 	.byte	0x04, 0x17
        /*008a*/ 	.short	(.L_649 - .L_648)
.L_648:
        /*008c*/ 	.word	0x00000000
        /*0090*/ 	.short	0x0002
        /*0092*/ 	.short	0x0008
        /*0094*/ 	.byte	0x00, 0xf0, 0x11, 0x00


	//----- nvinfo : EIATTR_KPARAM_INFO
	.align		4
.L_649:
        /*0098*/ 	.byte	0x04, 0x17
        /*009a*/ 	.short	(.L_651 - .L_650)
.L_650:
        /*009c*/ 	.word	0x00000000
        /*00a0*/ 	.short	0x0001
        /*00a2*/ 	.short	0x0004
        /*00a4*/ 	.byte	0x00, 0xf0, 0x11, 0x00


	//----- nvinfo : EIATTR_KPARAM_INFO
	.align		4
.L_651:
        /*00a8*/ 	.byte	0x04, 0x17
        /*00aa*/ 	.short	(.L_653 - .L_652)
.L_652:
        /*00ac*/ 	.word	0x00000000
        /*00b0*/ 	.short	0x0000
        /*00b2*/ 	.short	0x0000
        /*00b4*/ 	.byte	0x00, 0xf0, 0x11, 0x00


	//----- nvinfo : EIATTR_SPARSE_MMA_MASK
	.align		4
.L_653:
        /*00b8*/ 	.byte	0x03, 0x50
        /*00ba*/ 	.short	0x0000


	//----- nvinfo : EIATTR_MAXREG_COUNT
	.align		4
        /*00bc*/ 	.byte	0x03, 0x1b
        /*00be*/ 	.short	0x00ff


	//----- nvinfo : EIATTR_MERCURY_ISA_VERSION
	.align		4
        /*00c0*/ 	.byte	0x03, 0x5f
        /*00c2*/ 	.short	0x0101


	//----- nvinfo : EIATTR_VRC_CTA_INIT_COUNT
	.align		4
        /*00c4*/ 	.byte	0x02, 0x4a
	.zero		1
	.zero		1


	//----- nvinfo : EIATTR_EXIT_INSTR_OFFSETS
	.align		4
        /*00c8*/ 	.byte	0x04, 0x1c
        /*00ca*/ 	.short	(.L_655 - .L_654)


	//   ....[0]....
.L_654:
        /*00cc*/ 	.word	0x00003c40


	//----- nvinfo : EIATTR_CRS_STACK_SIZE
	.align		4
.L_655:
        /*00d0*/ 	.byte	0x04, 0x1e
        /*00d2*/ 	.short	(.L_657 - .L_656)
.L_656:
        /*00d4*/ 	.word	0x00000000


	//----- nvinfo : EIATTR_CBANK_PARAM_SIZE
	.align		4
.L_657:
        /*00d8*/ 	.byte	0x03, 0x19
        /*00da*/ 	.short	0x0040


	//----- nvinfo : EIATTR_PARAM_CBANK
	.align		4
        /*00dc*/ 	.byte	0x04, 0x0a
        /*00de*/ 	.short	(.L_659 - .L_658)
	.align		4
.L_658:
        /*00e0*/ 	.word	index@(.nv.constant0._Z8energintiiiffffPfS_S_S_)
        /*00e4*/ 	.short	0x0380
        /*00e6*/ 	.short	0x0040


	//----- nvinfo : EIATTR_SW_WAR
	.align		4
.L_659:
        /*00e8*/ 	.byte	0x04, 0x36
        /*00ea*/ 	.short	(.L_661 - .L_660)
.L_660:
        /*00ec*/ 	.word	0x00000008
.L_661:


//--------------------- .nv.info._Z6energyiiiPfS_ --------------------------
	.section	.nv.info._Z6energyiiiPfS_,"",@"SHT_CUDA_INFO"
	.sectionflags	@""
	.align	4


	//----- nvinfo : EIATTR_CUDA_API_VERSION
	.align		4
        /*0000*/ 	.byte	0x04, 0x37
        /*0002*/ 	.short	(.L_663 - .L_662)
.L_662:
        /*0004*/ 	.word	0x00000082


	//----- nvinfo : EIATTR_KPARAM_INFO
	.align		4
.L_663:
        /*0008*/ 	.byte	0x04, 0x17
        /*000a*/ 	.short	(.L_665 - .L_664)
.L_664:
        /*000c*/ 	.word	0x00000000
        /*0010*/ 	.short	0x0004
        /*0012*/ 	.short	0x0018
        /*0014*/ 	.byte	0x00, 0xf5, 0x21, 0x00


	//----- nvinfo : EIATTR_KPARAM_INFO
	.align		4
.L_665:
        /*0018*/ 	.byte	0x04, 0x17
        /*001a*/ 	.short	(.L_667 - .L_666)
.L_666:
        /*001c*/ 	.word	0x00000000
        /*0020*/ 	.short	0x0003
        /*0022*/ 	.short	0x0010
        /*0024*/ 	.byte	0x00, 0xf5, 0x21, 0x00


	//----- nvinfo : EIATTR_KPARAM_INFO
	.align		4
.L_667:
        /*0028*/ 	.byte	0x04, 0x17
        /*002a*/ 	.short	(.L_669 - .L_668)
.L_668:
        /*002c*/ 	.word	0x00000000
        /*0030*/ 	.short	0x0002
        /*0032*/ 	.short	0x0008
        /*0034*/ 	.byte	0x00, 0xf0, 0x11, 0x00


	//----- nvinfo : EIATTR_KPARAM_INFO
	.align		4
.L_669:
        /*0038*/ 	.byte	0x04, 0x17
        /*003a*/ 	.short	(.L_671 - .L_670)
.L_670:
        /*003c*/ 	.word	0x00000000
        /*0040*/ 	.short	0x0001
        /*0042*/ 	.short	0x0004
        /*0044*/ 	.byte	0x00, 0xf0, 0x11, 0x00


	//----- nvinfo : EIATTR_KPARAM_INFO
	.align		4
.L_671:
        /*0048*/ 	.byte	0x04, 0x17
        /*004a*/ 	.short	(.L_673 - .L_672)
.L_672:
        /*004c*/ 	.word	0x00000000
        /*0050*/ 	.short	0x0000
        /*0052*/ 	.short	0x0000
        /*0054*/ 	.byte	0x00, 0xf0, 0x11, 0x00


	//----- nvinfo : EIATTR_SPARSE_MMA_MASK
	.align		4
.L_673:
        /*0058*/ 	.byte	0x03, 0x50
        /*005a*/ 	.short	0x0000


	//----- nvinfo : EIATTR_MAXREG_COUNT
	.align		4
        /*005c*/ 	.byte	0x03, 0x1b
        /*005e*/ 	.short	0x00ff


	//----- nvinfo : EIATTR_MERCURY_ISA_VERSION
	.align		4
        /*0060*/ 	.byte	0x03, 0x5f
        /*0062*/ 	.short	0x0101


	//----- nvinfo : EIATTR_VRC_CTA_INIT_COUNT
	.align		4
        /*0064*/ 	.byte	0x02, 0x4a
	.zero		1
	.zero		1


	//----- nvinfo : EIATTR_EXIT_INSTR_OFFSETS
	.align		4
        /*0068*/ 	.byte	0x04, 0x1c
        /*006a*/ 	.short	(.L_675 - .L_674)


	//   ....[0]....
.L_674:
        /*006c*/ 	.word	0x000001a0


	//   ....[1]....
        /*0070*/ 	.word	0x000010f0


	//----- nvinfo : EIATTR_CBANK_PARAM_SIZE
	.align		4
.L_675:
        /*0074*/ 	.byte	0x03, 0x19
        /*0076*/ 	.short	0x0020


	//----- nvinfo : EIATTR_PARAM_CBANK
	.align		4
        /*0078*/ 	.byte	0x04, 0x0a
        /*007a*/ 	.short	(.L_677 - .L_676)
	.align		4
.L_676:
        /*007c*/ 	.word	index@(.nv.constant0._Z6energyiiiPfS_)
        /*0080*/ 	.short	0x0380
        /*0082*/ 	.short	0x0020


	//----- nvinfo : EIATTR_SW_WAR
	.align		4
.L_677:
        /*0084*/ 	.byte	0x04, 0x36
        /*0086*/ 	.short	(.L_679 - .L_678)
.L_678:
        /*0088*/ 	.word	0x00000008
.L_679:


//--------------------- .nv.info._Z11eulerupwindiiiffffPfS_S_S_ --------------------------
	.section	.nv.info._Z11eulerupwindiiiffffPfS_S_S_,"",@"SHT_CUDA_INFO"
	.sectionflags	@""
	.align	4


	//----- nvinfo : EIATTR_CUDA_API_VERSION
	.align		4
        /*0000*/ 	.byte	0x04, 0x37
        /*0002*/ 	.short	(.L_681 - .L_680)
.L_680:
        /*0004*/ 	.word	0x00000082


	//----- nvinfo : EIATTR_KPARAM_INFO
	.align		4
.L_681:
        /*0008*/ 	.byte	0x04, 0x17
        /*000a*/ 	.short	(.L_683 - .L_682)
.L_682:
        /*000c*/ 	.word	0x00000000
        /*0010*/ 	.short	0x000a
        /*0012*/ 	.short	0x0038
        /*0014*/ 	.byte	0x00, 0xf5, 0x21, 0x00


	//----- nvinfo : EIATTR_KPARAM_INFO
	.align		4
.L_683:
        /*0018*/ 	.byte	0x04, 0x17
        /*001a*/ 	.short	(.L_685 - .L_684)
.L_684:
        /*001c*/ 	.word	0x00000000
        /*0020*/ 	.short	0x0009
        /*0022*/ 	.short	0x0030
        /*0024*/ 	.byte	0x00, 0xf5, 0x21, 0x00


	//----- nvinfo : EIATTR_KPARAM_INFO
	.align		4
.L_685:
        /*0028*/ 	.byte	0x04, 0x17
        /*002a*/ 	.short	(.L_687 - .L_686)
.L_686:
        /*002c*/ 	.word	0x00000000
        /*0030*/ 	.short	0x0008
        /*0032*/ 	.short	0x0028
        /*0034*/ 	.byte	0x00, 0xf5, 0x21, 0x00


	//----- nvinfo : EIATTR_KPARAM_INFO
	.align		4
.L_687:
        /*0038*/ 	.byte	0x04, 0x17
        /*003a*/ 	.short	(.L_689 - .L_688)
.L_688:
        /*003c*/ 	.word	0x00000000
        /*0040*/ 	.short	0x0007
        /*0042*/ 	.short	0x0020
        /*0044*/ 	.byte	0x00, 0xf5, 0x21, 0x00


	//----- nvinfo : EIATTR_KPARAM_INFO
	.align		4
.L_689:
        /*0048*/ 	.byte	0x04, 0x17
        /*004a*/ 	.short	(.L_691 - .L_690)
.L_690:
        /*004c*/ 	.word	0x00000000
        /*0050*/ 	.short	0x0006
        /*0052*/ 	.short	0x0018
        /*0054*/ 	.byte	0x00, 0xf0, 0x11, 0x00


	//----- nvinfo : EIATTR_KPARAM_INFO
	.align		4
.L_691:
        /*0058*/ 	.byte	0x04, 0x17
        /*005a*/ 	.short	(.L_693 - .L_692)
.L_692:
        /*005c*/ 	.word	0x00000000
        /*0060*/ 	.short	0x0005
        /*0062*/ 	.short	0x0014
        /*0064*/ 	.byte	0x00, 0xf0, 0x11, 0x00


	//----- nvinfo : EIATTR_KPARAM_INFO
	.align		4
.L_693:
        /*0068*/ 	.byte	0x04, 0x17
        /*006a*/ 	.short	(.L_695 - .L_694)
.L_694:
        /*006c*/ 	.word	0x00000000
        /*0070*/ 	.short	0x0004
        /*0072*/ 	.short	0x0010
        /*0074*/ 	.byte	0x00, 0xf0, 0x11, 0x00


	//----- nvinfo : EIATTR_KPARAM_INFO
	.align		4
.L_695:
        /*0078*/ 	.byte	0x04, 0x17
        /*007a*/ 	.short	(.L_697 - .L_696)
.L_696:
        /*007c*/ 	.word	0x00000000
        /*0080*/ 	.short	0x0003
        /*0082*/ 	.short	0x000c
        /*0084*/ 	.byte	0x00, 0xf0, 0x11, 0x00


	//----- nvinfo : EIATTR_KPARAM_INFO
	.align		4
.L_697:
        /*0088*/ 	.byte	0x04, 0x17
        /*008a*/ 	.short	(.L_699 - .L_698)
.L_698:
        /*008c*/ 	.word	0x00000000
        /*0090*/ 	.short	0x0002
        /*0092*/ 	.short	0x0008
        /*0094*/ 	.byte	0x00, 0xf0, 0x11, 0x00


	//----- nvinfo : EIATTR_KPARAM_INFO
	.align		4
.L_699:
        /*0098*/ 	.byte	0x04, 0x17
        /*009a*/ 	.short	(.L_701 - .L_700)
.L_700:
        /*009c*/ 	.word	0x00000000
        /*00a0*/ 	.short	0x0001
        /*00a2*/ 	.short	0x0004
        /*00a4*/ 	.byte	0x00, 0xf0, 0x11, 0x00


	//----- nvinfo : EIATTR_KPARAM_INFO
	.align		4
.L_701:
        /*00a8*/ 	.byte	0x04, 0x17
        /*00aa*/ 	.short	(.L_703 - .L_702)
.L_702:
        /*00ac*/ 	.word	0x00000000
        /*00b0*/ 	.short	0x0000
        /*00b2*/ 	.short	0x0000
        /*00b4*/ 	.byte	0x00, 0xf0, 0x11, 0x00


	//----- nvinfo : EIATTR_SPARSE_MMA_MASK
	.align		4
.L_703:
        /*00b8*/ 	.byte	0x03, 0x50
        /*00ba*/ 	.short	0x0000


	//----- nvinfo : EIATTR_MAXREG_COUNT
	.align		4
        /*00bc*/ 	.byte	0x03, 0x1b
        /*00be*/ 	.short	0x00ff


	//----- nvinfo : EIATTR_MERCURY_ISA_VERSION
	.align		4
        /*00c0*/ 	.byte	0x03, 0x5f
        /*00c2*/ 	.short	0x0101


	//----- nvinfo : EIATTR_VRC_CTA_INIT_COUNT
	.align		4
        /*00c4*/ 	.byte	0x02, 0x4a
	.zero		1
	.zero		1


	//----- nvinfo : EIATTR_EXIT_INSTR_OFFSETS
	.align		4
        /*00c8*/ 	.byte	0x04, 0x1c
        /*00ca*/ 	.short	(.L_705 - .L_704)


	//   ....[0]....
.L_704:
        /*00cc*/ 	.word	0x00000040


	//   ....[1]....
        /*00d0*/ 	.word	0x00000960


	//   ....[2]....
        /*00d4*/ 	.word	0x00000da0


	//   ....[3]....
        /*00d8*/ 	.word	0x00001020


	//   ....[4]....
        /*00dc*/ 	.word	0x00001170


	//----- nvinfo : EIATTR_CBANK_PARAM_SIZE
	.align		4
.L_705:
        /*00e0*/ 	.byte	0x03, 0x19
        /*00e2*/ 	.short	0x0040


	//----- nvinfo : EIATTR_PARAM_CBANK
	.align		4
        /*00e4*/ 	.byte	0x04, 0x0a
        /*00e6*/ 	.short	(.L_707 - .L_706)
	.align		4
.L_706:
        /*00e8*/ 	.word	index@(.nv.constant0._Z11eulerupwindiiiffffPfS_S_S_)
        /*00ec*/ 	.short	0x0380
        /*00ee*/ 	.short	0x0040


	//----- nvinfo : EIATTR_SW_WAR
	.align		4
.L_707:
        /*00f0*/ 	.byte	0x04, 0x36
        /*00f2*/ 	.short	(.L_709 - .L_708)
.L_708:
        /*00f4*/ 	.word	0x00000008
.L_709:


//--------------------- .nv.info._Z17thetaadvecupwind2iiiffffPfS_S_ --------------------------
	.section	.nv.info._Z17thetaadvecupwind2iiiffffPfS_S_,"",@"SHT_CUDA_INFO"
	.sectionflags	@""
	.align	4


	//----- nvinfo : EIATTR_CUDA_API_VERSION
	.align		4
        /*0000*/ 	.byte	0x04, 0x37
        /*0002*/ 	.short	(.L_711 - .L_710)
.L_710:
        /*0004*/ 	.word	0x00000082


	//----- nvinfo : EIATTR_KPARAM_INFO
	.align		4
.L_711:
        /*0008*/ 	.byte	0x04, 0x17
        /*000a*/ 	.short	(.L_713 - .L_712)
.L_712:
        /*000c*/ 	.word	0x00000000
        /*0010*/ 	.short	0x0009
        /*0012*/ 	.short	0x0030
        /*0014*/ 	.byte	0x00, 0xf5, 0x21, 0x00


	//----- nvinfo : EIATTR_KPARAM_INFO
	.align		4
.L_713:
        /*0018*/ 	.byte	0x04, 0x17
        /*001a*/ 	.short	(.L_715 - .L_714)
.L_714:
        /*001c*/ 	.word	0x00000000
        /*0020*/ 	.short	0x0008
        /*0022*/ 	.short	0x0028
        /*0024*/ 	.byte	0x00, 0xf5, 0x21, 0x00


	//----- nvinfo : EIATTR_KPARAM_INFO
	.align		4
.L_715:
        /*0028*/ 	.byte	0x04, 0x17
        /*002a*/ 	.short	(.L_717 - .L_716)
.L_716:
        /*002c*/ 	.word	0x00000000
        /*0030*/ 	.short	0x0007
        /*0032*/ 	.short	0x0020
        /*0034*/ 	.byte	0x00, 0xf5, 0x21, 0x00


	//----- nvinfo : EIATTR_KPARAM_INFO
	.align		4
.L_717:
        /*0038*/ 	.byte	0x04, 0x17
        /*003a*/ 	.short	(.L_719 - .L_718)
.L_718:
        /*003c*/ 	.word	0x00000000
        /*0040*/ 	.short	0x0006
        /*0042*/ 	.short	0x0018
        /*0044*/ 	.byte	0x00, 0xf0, 0x11, 0x00


	//----- nvinfo : EIATTR_KPARAM_INFO
	.align		4
.L_719:
        /*0048*/ 	.byte	0x04, 0x17
        /*004a*/ 	.short	(.L_721 - .L_720)
.L_720:
        /*004c*/ 	.word	0x00000000
        /*0050*/ 	.short	0x0005
        /*0052*/ 	.short	0x0014
        /*0054*/ 	.byte	0x00, 0xf0, 0x11, 0x00


	//----- nvinfo : EIATTR_KPARAM_INFO
	.align		4
.L_721:
        /*0058*/ 	.byte	0x04, 0x17
        /*005a*/ 	.short	(.L_723 - .L_722)
.L_722:
        /*005c*/ 	.word	0x00000000
        /*0060*/ 	.short	0x0004
        /*0062*/ 	.short	0x0010
        /*0064*/ 	.byte	0x00, 0xf0, 0x11, 0x00


	//----- nvinfo : EIATTR_KPARAM_INFO
	.align		4
.L_723:
        /*0068*/ 	.byte	0x04, 0x17
        /*006a*/ 	.short	(.L_725 - .L_724)
.L_724:
        /*006c*/ 	.word	0x00000000
        /*0070*/ 	.short	0x0003
        /*0072*/ 	.short	0x000c
        /*0074*/ 	.byte	0x00, 0xf0, 0x11, 0x00


	//----- nvinfo : EIATTR_KPARAM_INFO
	.align		4
.L_725:
        /*0078*/ 	.byte	0x04, 0x17
        /*007a*/ 	.short	(.L_727 - .L_726)
.L_726:
        /*007c*/ 	.word	0x00000000
        /*0080*/ 	.short	0x0002
        /*0082*/ 	.short	0x0008
        /*0084*/ 	.byte	0x00, 0xf0, 0x11, 0x00


	//----- nvinfo : EIATTR_KPARAM_INFO
	.align		4
.L_727:
        /*0088*/ 	.byte	0x04, 0x17
        /*008a*/ 	.short	(.L_729 - .L_728)
.L_728:
        /*008c*/ 	.word	0x00000000
        /*0090*/ 	.short	0x0001
        /*0092*/ 	.short	0x0004
        /*0094*/ 	.byte	0x00, 0xf0, 0x11, 0x00


	//----- nvinfo : EIATTR_KPARAM_INFO
	.align		4
.L_729:
        /*0098*/ 	.byte	0x04, 0x17
        /*009a*/ 	.short	(.L_731 - .L_730)
.L_730:
        /*009c*/ 	.word	0x00000000
        /*00a0*/ 	.short	0x0000
        /*00a2*/ 	.short	0x0000
        /*00a4*/ 	.byte	0x00, 0xf0, 0x11, 0x00


	//----- nvinfo : EIATTR_SPARSE_MMA_MASK
	.align		4
.L_731:
        /*00a8*/ 	.byte	0x03, 0x50
        /*00aa*/ 	.short	0x0000


	//----- nvinfo : EIATTR_MAXREG_COUNT
	.align		4
        /*00ac*/ 	.byte	0x03, 0x1b
        /*00ae*/ 	.short	0x00ff


	//----- nvinfo : EIATTR_NUM_BARRIERS
	.align		4
        /*00b0*/ 	.byte	0x02, 0x4c
        /*00b2*/ 	.byte	0x01
	.zero		1


	//----- nvinfo : EIATTR_MERCURY_ISA_VERSION
	.align		4
        /*00b4*/ 	.byte	0x03, 0x5f
        /*00b6*/ 	.short	0x0101


	//----- nvinfo : EIATTR_VRC_CTA_INIT_COUNT
	.align		4
        /*00b8*/ 	.byte	0x02, 0x4a
	.zero		1
	.zero		1


	//----- nvinfo : EIATTR_EXIT_INSTR_OFFSETS
	.align		4
        /*00bc*/ 	.byte	0x04, 0x1c
        /*00be*/ 	.short	(.L_733 - .L_732)


	//   ....[0]....
.L_732:
        /*00c0*/ 	.word	0x00000060


	//   ....[1]....
        /*00c4*/ 	.word	0x00000eb0


	//   ....[2]....
        /*00c8*/ 	.word	0x00001500


	//----- nvinfo : EIATTR_CRS_STACK_SIZE
	.align		4
.L_733:
        /*00cc*/ 	.byte	0x04, 0x1e
        /*00ce*/ 	.short	(.L_735 - .L_734)
.L_734:
        /*00d0*/ 	.word	0x00000000


	//----- nvinfo : EIATTR_CBANK_PARAM_SIZE
	.align		4
.L_735:
        /*00d4*/ 	.byte	0x03, 0x19
        /*00d6*/ 	.short	0x0038


	//----- nvinfo : EIATTR_PARAM_CBANK
	.align		4
        /*00d8*/ 	.byte	0x04, 0x0a
        /*00da*/ 	.short	(.L_737 - .L_736)
	.align		4
.L_736:
        /*00dc*/ 	.word	index@(.nv.constant0._Z17thetaadvecupwind2iiiffffPfS_S_)
        /*00e0*/ 	.short	0x0380
        /*00e2*/ 	.short	0x0038


	//----- nvinfo : EIATTR_SW_WAR
	.align		4
.L_737:
        /*00e4*/ 	.byte	0x04, 0x36
        /*00e6*/ 	.short	(.L_739 - .L_738)
.L_738:
        /*00e8*/ 	.word	0x00000008
.L_739:


//--------------------- .nv.info._Z16thetaadvecupwindiiiffffPfS_S_ --------------------------
	.section	.nv.info._Z16thetaadvecupwindiiiffffPfS_S_,"",@"SHT_CUDA_INFO"
	.sectionflags	@""
	.align	4


	//----- nvinfo : EIATTR_CUDA_API_VERSION
	.align		4
        /*0000*/ 	.byte	0x04, 0x37
        /*0002*/ 	.short	(.L_741 - .L_740)
.L_740:
        /*0004*/ 	.word	0x00000082


	//----- nvinfo : EIATTR_KPARAM_INFO
	.align		4
.L_741:
        /*0008*/ 	.byte	0x04, 0x17
        /*000a*/ 	.short	(.L_743 - .L_742)
.L_742:
        /*000c*/ 	.word	0x00000000
        /*0010*/ 	.short	0x0009
        /*0012*/ 	.short	0x0030
        /*0014*/ 	.byte	0x00, 0xf5, 0x21, 0x00


	//----- nvinfo : EIATTR_KPARAM_INFO
	.align		4
.L_743:
        /*0018*/ 	.byte	0x04, 0x17
        /*001a*/ 	.short	(.L_745 - .L_744)
.L_744:
        /*001c*/ 	.word	0x00000000
        /*0020*/ 	.short	0x0008
        /*0022*/ 	.short	0x0028
        /*0024*/ 	.byte	0x00, 0xf5, 0x21, 0x00


	//----- nvinfo : EIATTR_KPARAM_INFO
	.align		4
.L_745:
        /*0028*/ 	.byte	0x04, 0x17
        /*002a*/ 	.short	(.L_747 - .L_746)
.L_746:
        /*002c*/ 	.word	0x00000000
        /*0030*/ 	.short	0x0007
        /*0032*/ 	.short	0x0020
        /*0034*/ 	.byte	0x00, 0xf5, 0x21, 0x00


	//----- nvinfo : EIATTR_KPARAM_INFO
	.align		4
.L_747:
        /*0038*/ 	.byte	0x04, 0x17
        /*003a*/ 	.short	(.L_749 - .L_748)
.L_748:
        /*003c*/ 	.word	0x00000000
        /*0040*/ 	.short	0x0006
        /*0042*/ 	.short	0x0018
        /*0044*/ 	.byte	0x00, 0xf0, 0x11, 0x00


	//----- nvinfo : EIATTR_KPARAM_INFO
	.align		4
.L_749:
        /*0048*/ 	.byte	0x04, 0x17
        /*004a*/ 	.short	(.L_751 - .L_750)
.L_750:
        /*004c*/ 	.word	0x00000000
        /*0050*/ 	.short	0x0005
        /*0052*/ 	.short	0x0014
        /*0054*/ 	.byte	0x00, 0xf0, 0x11, 0x00


	//----- nvinfo : EIATTR_KPARAM_INFO
	.align		4
.L_751:
        /*0058*/ 	.byte	0x04, 0x17
        /*005a*/ 	.short	(.L_753 - .L_752)
.L_752:
        /*005c*/ 	.word	0x00000000
        /*0060*/ 	.short	0x0004
        /*0062*/ 	.short	0x0010
        /*0064*/ 	.byte	0x00, 0xf0, 0x11, 0x00


	//----- nvinfo : EIATTR_KPARAM_INFO
	.align		4
.L_753:
        /*0068*/ 	.byte	0x04, 0x17
        /*006a*/ 	.short	(.L_755 - .L_754)
.L_754:
        /*006c*/ 	.word	0x00000000
        /*0070*/ 	.short	0x0003
        /*0072*/ 	.short	0x000c
        /*0074*/ 	.byte	0x00, 0xf0, 0x11, 0x00


	//----- nvinfo : EIATTR_KPARAM_INFO
	.align		4
.L_755:
        /*0078*/ 	.byte	0x04, 0x17
        /*007a*/ 	.short	(.L_757 - .L_756)
.L_756:
        /*007c*/ 	.word	0x00000000
        /*0080*/ 	.short	0x0002
        /*0082*/ 	.short	0x0008
        /*0084*/ 	.byte	0x00, 0xf0, 0x11, 0x00


	//----- nvinfo : EIATTR_KPARAM_INFO
	.align		4
.L_757:
        /*0088*/ 	.byte	0x04, 0x17
        /*008a*/ 	.short	(.L_759 - .L_758)
.L_758:
        /*008c*/ 	.word	0x00000000
        /*0090*/ 	.short	0x0001
        /*0092*/ 	.short	0x0004
        /*0094*/ 	.byte	0x00, 0xf0, 0x11, 0x00


	//----- nvinfo : EIATTR_KPARAM_INFO
	.align		4
.L_759:
        /*0098*/ 	.byte	0x04, 0x17
        /*009a*/ 	.short	(.L_761 - .L_760)
.L_760:
        /*009c*/ 	.word	0x00000000
        /*00a0*/ 	.short	0x0000
        /*00a2*/ 	.short	0x0000
        /*00a4*/ 	.byte	0x00, 0xf0, 0x11, 0x00


	//----- nvinfo : EIATTR_SPARSE_MMA_MASK
	.align		4
.L_761:
        /*00a8*/ 	.byte	0x03, 0x50
        /*00aa*/ 	.short	0x0000


	//----- nvinfo : EIATTR_MAXREG_COUNT
	.align		4
        /*00ac*/ 	.byte	0x03, 0x1b
        /*00ae*/ 	.short	0x00ff


	//----- nvinfo : EIATTR_NUM_BARRIERS
	.align		4
        /*00b0*/ 	.byte	0x02, 0x4c
        /*00b2*/ 	.byte	0x01
	.zero		1


	//----- nvinfo : EIATTR_MERCURY_ISA_VERSION
	.align		4
        /*00b4*/ 	.byte	0x03, 0x5f
        /*00b6*/ 	.short	0x0101


	//----- nvinfo : EIATTR_VRC_CTA_INIT_COUNT
	.align		4
        /*00b8*/ 	.byte	0x02, 0x4a
	.zero		1
	.zero		1


	//----- nvinfo : EIATTR_EXIT_INSTR_OFFSETS
	.align		4
        /*00bc*/ 	.byte	0x04, 0x1c
        /*00be*/ 	.short	(.L_763 - .L_762)


	//   ....[0]....
.L_762:
        /*00c0*/ 	.word	0x00000060


	//   ....[1]....
        /*00c4*/ 	.word	0x00000eb0


	//   ....[2]....
        /*00c8*/ 	.word	0x00001500


	//----- nvinfo : EIATTR_CRS_STACK_SIZE
	.align		4
.L_763:
        /*00cc*/ 	.byte	0x04, 0x1e
        /*00ce*/ 	.short	(.L_765 - .L_764)
.L_764:
        /*00d0*/ 	.word	0x00000000


	//----- nvinfo : EIATTR_CBANK_PARAM_SIZE
	.align		4
.L_765:
        /*00d4*/ 	.byte	0x03, 0x19
        /*00d6*/ 	.short	0x0038


	//----- nvinfo : EIATTR_PARAM_CBANK
	.align		4
        /*00d8*/ 	.byte	0x04, 0x0a
        /*00da*/ 	.short	(.L_767 - .L_766)
	.align		4
.L_766:
        /*00dc*/ 	.word	index@(.nv.constant0._Z16thetaadvecupwindiiiffffPfS_S_)
        /*00e0*/ 	.short	0x0380
        /*00e2*/ 	.short	0x0038


	//----- nvinfo : EIATTR_SW_WAR
	.align		4
.L_767:
        /*00e4*/ 	.byte	0x04, 0x36
        /*00e6*/ 	.short	(.L_769 - .L_768)
.L_768:
        /*00e8*/ 	.word	0x00000008
.L_769:


//--------------------- .nv.info._Z12thetaadvecuwiiifPfS_ --------------------------
	.section	.nv.info._Z12thetaadvecuwiiifPfS_,"",@"SHT_CUDA_INFO"
	.sectionflags	@""
	.align	4


	//----- nvinfo : EIATTR_CUDA_API_VERSION
	.align		4
        /*0000*/ 	.byte	0x04, 0x37
        /*0002*/ 	.short	(.L_771 - .L_770)
.L_770:
        /*0004*/ 	.word	0x00000082


	//----- nvinfo : EIATTR_KPARAM_INFO
	.align		4
.L_771:
        /*0008*/ 	.byte	0x04, 0x17
        /*000a*/ 	.short	(.L_773 - .L_772)
.L_772:
        /*000c*/ 	.word	0x00000000
        /*0010*/ 	.short	0x0005
        /*0012*/ 	.short	0x0018
        /*0014*/ 	.byte	0x00, 0xf5, 0x21, 0x00


	//----- nvinfo : EIATTR_KPARAM_INFO
	.align		4
.L_773:
        /*0018*/ 	.byte	0x04, 0x17
        /*001a*/ 	.short	(.L_775 - .L_774)
.L_774:
        /*001c*/ 	.word	0x00000000
        /*0020*/ 	.short	0x0004
        /*0022*/ 	.short	0x0010
        /*0024*/ 	.byte	0x00, 0xf5, 0x21, 0x00


	//----- nvinfo : EIATTR_KPARAM_INFO
	.align		4
.L_775:
        /*0028*/ 	.byte	0x04, 0x17
        /*002a*/ 	.short	(.L_777 - .L_776)
.L_776:
        /*002c*/ 	.word	0x00000000
        /*0030*/ 	.short	0x0003
        /*0032*/ 	.short	0x000c
        /*0034*/ 	.byte	0x00, 0xf0, 0x11, 0x00


	//----- nvinfo : EIATTR_KPARAM_INFO
	.align		4
.L_777:
        /*0038*/ 	.byte	0x04, 0x17
        /*003a*/ 	.short	(.L_779 - .L_778)
.L_778:
        /*003c*/ 	.word	0x00000000
        /*0040*/ 	.short	0x0002
        /*0042*/ 	.short	0x0008
        /*0044*/ 	.byte	0x00, 0xf0, 0x11, 0x00


	//----- nvinfo : EIATTR_KPARAM_INFO
	.align		4
.L_779:
        /*0048*/ 	.byte	0x04, 0x17
        /*004a*/ 	.short	(.L_781 - .L_780)
.L_780:
        /*004c*/ 	.word	0x00000000
        /*0050*/ 	.short	0x0001
        /*0052*/ 	.short	0x0004
        /*0054*/ 	.byte	0x00, 0xf0, 0x11, 0x00


	//----- nvinfo : EIATTR_KPARAM_INFO
	.align		4
.L_781:
        /*0058*/ 	.byte	0x04, 0x17
        /*005a*/ 	.short	(.L_783 - .L_782)
.L_782:
        /*005c*/ 	.word	0x00000000
        /*0060*/ 	.short	0x0000
        /*0062*/ 	.short	0x0000
        /*0064*/ 	.byte	0x00, 0xf0, 0x11, 0x00


	//----- nvinfo : EIATTR_SPARSE_MMA_MASK
	.align		4
.L_783:
        /*0068*/ 	.byte	0x03, 0x50
        /*006a*/ 	.short	0x0000


	//----- nvinfo : EIATTR_MAXREG_COUNT
	.align		4
        /*006c*/ 	.byte	0x03, 0x1b
        /*006e*/ 	.short	0x00ff


	//----- nvinfo : EIATTR_MERCURY_ISA_VERSION
	.align		4
        /*0070*/ 	.byte	0x03, 0x5f
        /*0072*/ 	.short	0x0101


	//----- nvinfo : EIATTR_VRC_CTA_INIT_COUNT
	.align		4
        /*0074*/ 	.byte	0x02, 0x4a
	.zero		1
	.zero		1


	//----- nvinfo : EIATTR_EXIT_INSTR_OFFSETS
	.align		4
        /*0078*/ 	.byte	0x04, 0x1c
        /*007a*/ 	.short	(.L_785 - .L_784)


	//   ....[0]....
.L_784:
        /*007c*/ 	.word	0x00000060


	//   ....[1]....
        /*0080*/ 	.word	0x00000bb0


	//   ....[2]....
        /*0084*/ 	.word	0x00001130


	//   ....[3]....
        /*0088*/ 	.word	0x000013f0


	//----- nvinfo : EIATTR_CRS_STACK_SIZE
	.align		4
.L_785:
        /*008c*/ 	.byte	0x04, 0x1e
        /*008e*/ 	.short	(.L_787 - .L_786)
.L_786:
        /*0090*/ 	.word	0x00000000


	//----- nvinfo : EIATTR_CBANK_PARAM_SIZE
	.align		4
.L_787:
        /*0094*/ 	.byte	0x03, 0x19
        /*0096*/ 	.short	0x0020


	//----- nvinfo : EIATTR_PARAM_CBANK
	.align		4
        /*0098*/ 	.byte	0x04, 0x0a
        /*009a*/ 	.short	(.L_789 - .L_788)
	.align		4
.L_788:
        /*009c*/ 	.word	index@(.nv.constant0._Z12thetaadvecuwiiifPfS_)
        /*00a0*/ 	.short	0x0380
        /*00a2*/ 	.short	0x0020


	//----- nvinfo : EIATTR_SW_WAR
	.align		4
.L_789:
        /*00a4*/ 	.byte	0x04, 0x36
        /*00a6*/ 	.short	(.L_791 - .L_790)
.L_790:
        /*00a8*/ 	.word	0x00000008
.L_791:


//--------------------- .nv.info._Z8eecthetaiiiPfS_S_ --------------------------
	.section	.nv.info._Z8eecthetaiiiPfS_S_,"",@"SHT_CUDA_INFO"
	.sectionflags	@""
	.align	4


	//----- nvinfo : EIATTR_CUDA_API_VERSION
	.align		4
        /*0000*/ 	.byte	0x04, 0x37
        /*0002*/ 	.short	(.L_793 - .L_792)
.L_792:
        /*0004*/ 	.word	0x00000082


	//----- nvinfo : EIATTR_KPARAM_INFO
	.align		4
.L_793:
        /*0008*/ 	.byte	0x04, 0x17
        /*000a*/ 	.short	(.L_795 - .L_794)
.L_794:
        /*000c*/ 	.word	0x00000000
        /*0010*/ 	.short	0x0005
        /*0012*/ 	.short	0x0020
        /*0014*/ 	.byte	0x00, 0xf5, 0x21, 0x00


	//----- nvinfo : EIATTR_KPARAM_INFO
	.align		4
.L_795:
        /*0018*/ 	.byte	0x04, 0x17
        /*001a*/ 	.short	(.L_797 - .L_796)
.L_796:
        /*001c*/ 	.word	0x00000000
        /*0020*/ 	.short	0x0004
        /*0022*/ 	.short	0x0018
        /*0024*/ 	.byte	0x00, 0xf5, 0x21, 0x00


	//----- nvinfo : EIATTR_KPARAM_INFO
	.align		4
.L_797:
        /*0028*/ 	.byte	0x04, 0x17
        /*002a*/ 	.short	(.L_799 - .L_798)
.L_798:
        /*002c*/ 	.word	0x00000000
        /*0030*/ 	.short	0x0003
        /*0032*/ 	.short	0x0010
        /*0034*/ 	.byte	0x00, 0xf5, 0x21, 0x00


	//----- nvinfo : EIATTR_KPARAM_INFO
	.align		4
.L_799:
        /*0038*/ 	.byte	0x04, 0x17
        /*003a*/ 	.short	(.L_801 - .L_800)
.L_800:
        /*003c*/ 	.word	0x00000000
        /*0040*/ 	.short	0x0002
        /*0042*/ 	.short	0x0008
        /*0044*/ 	.byte	0x00, 0xf0, 0x11, 0x00


	//----- nvinfo : EIATTR_KPARAM_INFO
	.align		4
.L_801:
        /*0048*/ 	.byte	0x04, 0x17
        /*004a*/ 	.short	(.L_803 - .L_802)
.L_802:
        /*004c*/ 	.word	0x00000000
        /*0050*/ 	.short	0x0001
        /*0052*/ 	.short	0x0004
        /*0054*/ 	.byte	0x00, 0xf0, 0x11, 0x00


	//----- nvinfo : EIATTR_KPARAM_INFO
	.align		4
.L_803:
        /*0058*/ 	.byte	0x04, 0x17
        /*005a*/ 	.short	(.L_805 - .L_804)
.L_804:
        /*005c*/ 	.word	0x00000000
        /*0060*/ 	.short	0x0000
        /*0062*/ 	.short	0x0000
        /*0064*/ 	.byte	0x00, 0xf0, 0x11, 0x00


	//----- nvinfo : EIATTR_SPARSE_MMA_MASK
	.align		4
.L_805:
        /*0068*/ 	.byte	0x03, 0x50
        /*006a*/ 	.short	0x0000


	//----- nvinfo : EIATTR_MAXREG_COUNT
	.align		4
        /*006c*/ 	.byte	0x03, 0x1b
        /*006e*/ 	.short	0x00ff


	//----- nvinfo : EIATTR_MERCURY_ISA_VERSION
	.align		4
        /*0070*/ 	.byte	0x03, 0x5f
        /*0072*/ 	.short	0x0101


	//----- nvinfo : EIATTR_VRC_CTA_INIT_COUNT
	.align		4
        /*0074*/ 	.byte	0x02, 0x4a
	.zero		1
	.zero		1


	//----- nvinfo : EIATTR_EXIT_INSTR_OFFSETS
	.align		4
        /*0078*/ 	.byte	0x04, 0x1c
        /*007a*/ 	.short	(.L_807 - .L_806)


	//   ....[0]....
.L_806:
        /*007c*/ 	.word	0x00000060


	//   ....[1]....
        /*0080*/ 	.word	0x000006c0


	//   ....[2]....
        /*0084*/ 	.word	0x000009a0


	//   ....[3]....
        /*0088*/ 	.word	0x00000b60


	//   ....[4]....
        /*008c*/ 	.word	0x00000c40


	//----- nvinfo : EIATTR_CBANK_PARAM_SIZE
	.align		4
.L_807:
        /*0090*/ 	.byte	0x03, 0x19
        /*0092*/ 	.short	0x0028


	//----- nvinfo : EIATTR_PARAM_CBANK
	.align		4
        /*0094*/ 	.byte	0x04, 0x0a
        /*0096*/ 	.short	(.L_809 - .L_808)
	.align		4
.L_808:
        /*0098*/ 	.word	index@(.nv.constant0._Z8eecthetaiiiPfS_S_)
        /*009c*/ 	.short	0x0380
        /*009e*/ 	.short	0x0028


	//----- nvinfo : EIATTR_SW_WAR
	.align		4
.L_809:
        /*00a0*/ 	.byte	0x04, 0x36
        /*00a2*/ 	.short	(.L_811 - .L_810)
.L_810:
        /*00a4*/ 	.word	0x00000008
.L_811:


//--------------------- .nv.info._Z13yadvecupwind2iiifffPfS_S_S_S_S_ --------------------------
	.section	.nv.info._Z13yadvecupwind2iiifffPfS_S_S_S_S_,"",@"SHT_CUDA_INFO"
	.sectionflags	@""
	.align	4


	//----- nvinfo : EIATTR_CUDA_API_VERSION
	.align		4
        /*0000*/ 	.byte	0x04, 0x37
        /*0002*/ 	.short	(.L_813 - .L_812)
.L_812:
        /*0004*/ 	.word	0x00000082


	//----- nvinfo : EIATTR_KPARAM_INFO
	.align		4
.L_813:
        /*0008*/ 	.byte	0x04, 0x17
        /*000a*/ 	.short	(.L_815 - .L_814)
.L_814:
        /*000c*/ 	.word	0x00000000
        /*0010*/ 	.short	0x000b
        /*0012*/ 	.short	0x0040
        /*0014*/ 	.byte	0x00, 0xf5, 0x21, 0x00


	//----- nvinfo : EIATTR_KPARAM_INFO
	.align		4
.L_815:
        /*0018*/ 	.byte	0x04, 0x17
        /*001a*/ 	.short	(.L_817 - .L_816)
.L_816:
        /*001c*/ 	.word	0x00000000
        /*0020*/ 	.short	0x000a
        /*0022*/ 	.short	0x0038
        /*0024*/ 	.byte	0x00, 0xf5, 0x21, 0x00


	//----- nvinfo : EIATTR_KPARAM_INFO
	.align		4
.L_817:
        /*0028*/ 	.byte	0x04, 0x17
        /*002a*/ 	.short	(.L_819 - .L_818)
.L_818:
        /*002c*/ 	.word	0x00000000
        /*0030*/ 	.short	0x0009
        /*0032*/ 	.short	0x0030
        /*0034*/ 	.byte	0x00, 0xf5, 0x21, 0x00


	//----- nvinfo : EIATTR_KPARAM_INFO
	.align		4
.L_819:
        /*0038*/ 	.byte	0x04, 0x17
        /*003a*/ 	.short	(.L_821 - .L_820)
.L_820:
        /*003c*/ 	.word	0x00000000
        /*0040*/ 	.short	0x0008
        /*0042*/ 	.short	0x0028
        /*0044*/ 	.byte	0x00, 0xf5, 0x21, 0x00


	//----- nvinfo : EIATTR_KPARAM_INFO
	.align		4
.L_821:
        /*0048*/ 	.byte	0x04, 0x17
        /*004a*/ 	.short	(.L_823 - .L_822)
.L_822:
        /*004c*/ 	.word	0x00000000
        /*0050*/ 	.short	0x0007
        /*0052*/ 	.short	0x0020
        /*0054*/ 	.byte	0x00, 0xf5, 0x21, 0x00


	//----- nvinfo : EIATTR_KPARAM_INFO
	.align		4
.L_823:
        /*0058*/ 	.byte	0x04, 0x17
        /*005a*/ 	.short	(.L_825 - .L_824)
.L_824:
        /*005c*/ 	.word	0x00000000
        /*0060*/ 	.short	0x0006
        /*0062*/ 	.short	0x0018
        /*0064*/ 	.byte	0x00, 0xf5, 0x21, 0x00


	//----- nvinfo : EIATTR_KPARAM_INFO
	.align		4
.L_825:
        /*0068*/ 	.byte	0x04, 0x17
        /*006a*/ 	.short	(.L_827 - .L_826)
.L_826:
        /*006c*/ 	.word	0x00000000
        /*0070*/ 	.short	0x0005
        /*0072*/ 	.short	0x0014
        /*0074*/ 	.byte	0x00, 0xf0, 0x11, 0x00


	//----- nvinfo : EIATTR_KPARAM_INFO
	.align		4
.L_827:
        /*0078*/ 	.byte	0x04, 0x17
        /*007a*/ 	.short	(.L_829 - .L_828)
.L_828:
        /*007c*/ 	.word	0x00000000
        /*0080*/ 	.short	0x0004
        /*0082*/ 	.short	0x0010
        /*0084*/ 	.byte	0x00, 0xf0, 0x11, 0x00


	//----- nvinfo : EIATTR_KPARAM_INFO
	.align		4
.L_829:
        /*0088*/ 	.byte	0x04, 0x17
        /*008a*/ 	.short	(.L_831 - .L_830)
.L_830:
        /*008c*/ 	.word	0x00000000
        /*0090*/ 	.short	0x0003
        /*0092*/ 	.short	0x000c
        /*0094*/ 	.byte	0x00, 0xf0, 0x11, 0x00


	//----- nvinfo : EIATTR_KPARAM_INFO
	.align		4
.L_831:
        /*0098*/ 	.byte	0x04, 0x17
        /*009a*/ 	.short	(.L_833 - .L_832)
.L_832:
        /*009c*/ 	.word	0x00000000
        /*00a0*/ 	.short	0x0002
        /*00a2*/ 	.short	0x0008
        /*00a4*/ 	.byte	0x00, 0xf0, 0x11, 0x00


	//----- nvinfo : EIATTR_KPARAM_INFO
	.align		4
.L_833:
        /*00a8*/ 	.byte	0x04, 0x17
        /*00aa*/ 	.short	(.L_835 - .L_834)
.L_834:
        /*00ac*/ 	.word	0x00000000
        /*00b0*/ 	.short	0x0001
        /*00b2*/ 	.short	0x0004
        /*00b4*/ 	.byte	0x00, 0xf0, 0x11, 0x00


	//----- nvinfo : EIATTR_KPARAM_INFO
	.align		4
.L_835:
        /*00b8*/ 	.byte	0x04, 0x17
        /*00ba*/ 	.short	(.L_837 - .L_836)
.L_836:
        /*00bc*/ 	.word	0x00000000
        /*00c0*/ 	.short	0x0000
        /*00c2*/ 	.short	0x0000
        /*00c4*/ 	.byte	0x00, 0xf0, 0x11, 0x00


	//----- nvinfo : EIATTR_SPARSE_MMA_MASK
	.align		4
.L_837:
        /*00c8*/ 	.byte	0x03, 0x50
        /*00ca*/ 	.short	0x0000


	//----- nvinfo : EIATTR_MAXREG_COUNT
	.align		4
        /*00cc*/ 	.byte	0x03, 0x1b
        /*00ce*/ 	.short	0x00ff


	//----- nvinfo : EIATTR_NUM_BARRIERS
	.align		4
        /*00d0*/ 	.byte	0x02, 0x4c
        /*00d2*/ 	.byte	0x01
	.zero		1


	//----- nvinfo : EIATTR_MERCURY_ISA_VERSION
	.align		4
        /*00d4*/ 	.byte	0x03, 0x5f
        /*00d6*/ 	.short	0x0101


	//----- nvinfo : EIATTR_VRC_CTA_INIT_COUNT
	.align		4
        /*00d8*/ 	.byte	0x02, 0x4a
	.zero		1
	.zero		1


	//----- nvinfo : EIATTR_EXIT_INSTR_OFFSETS
	.align		4
        /*00dc*/ 	.byte	0x04, 0x1c
        /*00de*/ 	.short	(.L_839 - .L_838)


	//   ....[0]....
.L_838:
        /*00e0*/ 	.word	0x000004a0


	//   ....[1]....
        /*00e4*/ 	.word	0x00000c10


	//----- nvinfo : EIATTR_CRS_STACK_SIZE
	.align		4
.L_839:
        /*00e8*/ 	.byte	0x04, 0x1e
        /*00ea*/ 	.short	(.L_841 - .L_840)
.L_840:
        /*00ec*/ 	.word	0x00000000


	//----- nvinfo : EIATTR_CBANK_PARAM_SIZE
	.align		4
.L_841:
        /*00f0*/ 	.byte	0x03, 0x19
        /*00f2*/ 	.short	0x0048


	//----- nvinfo : EIATTR_PARAM_CBANK
	.align		4
        /*00f4*/ 	.byte	0x04, 0x0a
        /*00f6*/ 	.short	(.L_843 - .L_842)
	.align		4
.L_842:
        /*00f8*/ 	.word	index@(.nv.constant0._Z13yadvecupwind2iiifffPfS_S_S_S_S_)
        /*00fc*/ 	.short	0x0380
        /*00fe*/ 	.short	0x0048


	//----- nvinfo : EIATTR_SW_WAR
	.align		4
.L_843:
        /*0100*/ 	.byte	0x04, 0x36
        /*0102*/ 	.short	(.L_845 - .L_844)
.L_844:
        /*0104*/ 	.word	0x00000008
.L_845:


//--------------------- .nv.info._Z12yadvecupwindiiifffPfS_S_S_S_S_ --------------------------
	.section	.nv.info._Z12yadvecupwindiiifffPfS_S_S_S_S_,"",@"SHT_CUDA_INFO"
	.sectionflags	@""
	.align	4


	//----- nvinfo : EIATTR_CUDA_API_VERSION
	.align		4
        /*0000*/ 	.byte	0x04, 0x37
        /*0002*/ 	.short	(.L_847 - .L_846)
.L_846:
        /*0004*/ 	.word	0x00000082


	//----- nvinfo : EIATTR_KPARAM_INFO
	.align		4
.L_847:
        /*0008*/ 	.byte	0x04, 0x17
        /*000a*/ 	.short	(.L_849 - .L_848)
.L_848:
        /*000c*/ 	.word	0x00000000
        /*0010*/ 	.short	0x000b
        /*0012*/ 	.short	0x0040
        /*0014*/ 	.byte	0x00, 0xf5, 0x21, 0x00


	//----- nvinfo : EIATTR_KPARAM_INFO
	.align		4
.L_849:
        /*0018*/ 	.byte	0x04, 0x17
        /*001a*/ 	.short	(.L_851 - .L_850)
.L_850:
        /*001c*/ 	.word	0x00000000
        /*0020*/ 	.short	0x000a
        /*0022*/ 	.short	0x0038
        /*0024*/ 	.byte	0x00, 0xf5, 0x21, 0x00


	//----- nvinfo : EIATTR_KPARAM_INFO
	.align		4
.L_851:
        /*0028*/ 	.byte	0x04, 0x17
        /*002a*/ 	.short	(.L_853 - .L_852)
.L_852:
        /*002c*/ 	.word	0x00000000
        /*0030*/ 	.short	0x0009
        /*0032*/ 	.short	0x0030
        /*0034*/ 	.byte	0x00, 0xf5, 0x21, 0x00


	//----- nvinfo : EIATTR_KPARAM_INFO
	.align		4
.L_853:
        /*0038*/ 	.byte	0x04, 0x17
        /*003a*/ 	.short	(.L_855 - .L_854)
.L_854:
        /*003c*/ 	.word	0x00000000
        /*0040*/ 	.short	0x0008
        /*0042*/ 	.short	0x0028
        /*0044*/ 	.byte	0x00, 0xf5, 0x21, 0x00


	//----- nvinfo : EIATTR_KPARAM_INFO
	.align		4
.L_855:
        /*0048*/ 	.byte	0x04, 0x17
        /*004a*/ 	.short	(.L_857 - .L_856)
.L_856:
        /*004c*/ 	.word	0x00000000
        /*0050*/ 	.short	0x0007
        /*0052*/ 	.short	0x0020
        /*0054*/ 	.byte	0x00, 0xf5, 0x21, 0x00


	//----- nvinfo : EIATTR_KPARAM_INFO
	.align		4
.L_857:
        /*0058*/ 	.byte	0x04, 0x17
        /*005a*/ 	.short	(.L_859 - .L_858)
.L_858:
        /*005c*/ 	.word	0x00000000
        /*0060*/ 	.short	0x0006
        /*0062*/ 	.short	0x0018
        /*0064*/ 	.byte	0x00, 0xf5, 0x21, 0x00


	//----- nvinfo : EIATTR_KPARAM_INFO
	.align		4
.L_859:
        /*0068*/ 	.byte	0x04, 0x17
        /*006a*/ 	.short	(.L_861 - .L_860)
.L_860:
        /*006c*/ 	.word	0x00000000
        /*0070*/ 	.short	0x0005
        /*0072*/ 	.short	0x0014
        /*0074*/ 	.byte	0x00, 0xf0, 0x11, 0x00


	//----- nvinfo : EIATTR_KPARAM_INFO
	.align		4
.L_861:
        /*0078*/ 	.byte	0x04, 0x17
        /*007a*/ 	.short	(.L_863 - .L_862)
.L_862:
        /*007c*/ 	.word	0x00000000
        /*0080*/ 	.short	0x0004
        /*0082*/ 	.short	0x0010
        /*0084*/ 	.byte	0x00, 0xf0, 0x11, 0x00


	//----- nvinfo : EIATTR_KPARAM_INFO
	.align		4
.L_863:
        /*0088*/ 	.byte	0x04, 0x17
        /*008a*/ 	.short	(.L_865 - .L_864)
.L_864:
        /*008c*/ 	.word	0x00000000
        /*0090*/ 	.short	0x0003
        /*0092*/ 	.short	0x000c
        /*0094*/ 	.byte	0x00, 0xf0, 0x11, 0x00


	//----- nvinfo : EIATTR_KPARAM_INFO
	.align		4
.L_865:
        /*0098*/ 	.byte	0x04, 0x17
        /*009a*/ 	.short	(.L_867 - .L_866)
.L_866:
        /*009c*/ 	.word	0x00000000
        /*00a0*/ 	.short	0x0002
        /*00a2*/ 	.short	0x0008
        /*00a4*/ 	.byte	0x00, 0xf0, 0x11, 0x00


	//----- nvinfo : EIATTR_KPARAM_INFO
	.align		4
.L_867:
        /*00a8*/ 	.byte	0x04, 0x17
        /*00aa*/ 	.short	(.L_869 - .L_868)
.L_868:
        /*00ac*/ 	.word	0x00000000
        /*00b0*/ 	.short	0x0001
        /*00b2*/ 	.short	0x0004
        /*00b4*/ 	.byte	0x00, 0xf0, 0x11, 0x00


	//----- nvinfo : EIATTR_KPARAM_INFO
	.align		4
.L_869:
        /*00b8*/ 	.byte	0x04, 0x17
        /*00ba*/ 	.short	(.L_871 - .L_870)
.L_870:
        /*00bc*/ 	.word	0x00000000
        /*00c0*/ 	.short	0x0000
        /*00c2*/ 	.short	0x0000
        /*00c4*/ 	.byte	0x00, 0xf0, 0x11, 0x00


	//----- nvinfo : EIATTR_SPARSE_MMA_MASK
	.align		4
.L_871:
        /*00c8*/ 	.byte	0x03, 0x50
        /*00ca*/ 	.short	0x0000


	//----- nvinfo : EIATTR_MAXREG_COUNT
	.align		4
        /*00cc*/ 	.byte	0x03, 0x1b
        /*00ce*/ 	.short	0x00ff


	//----- nvinfo : EIATTR_NUM_BARRIERS
	.align		4
        /*00d0*/ 	.byte	0x02, 0x4c
        /*00d2*/ 	.byte	0x01
	.zero		1


	//----- nvinfo : EIATTR_MERCURY_ISA_VERSION
	.align		4
        /*00d4*/ 	.byte	0x03, 0x5f
        /*00d6*/ 	.short	0x0101


	//----- nvinfo : EIATTR_VRC_CTA_INIT_COUNT
	.align		4
        /*00d8*/ 	.byte	0x02, 0x4a
	.zero		1
	.zero		1


	//----- nvinfo : EIATTR_EXIT_INSTR_OFFSETS
	.align		4
        /*00dc*/ 	.byte	0x04, 0x1c
        /*00de*/ 	.short	(.L_873 - .L_872)


	//   ....[0]....
.L_872:
        /*00e0*/ 	.word	0x000005b0


	//   ....[1]....
        /*00e4*/ 	.word	0x00001140


	//   ....[2]....
        /*00e8*/ 	.word	0x000015a0


	//   ....[3]....
        /*00ec*/ 	.word	0x000017c0


	//----- nvinfo : EIATTR_CRS_STACK_SIZE
	.align		4
.L_873:
        /*00f0*/ 	.byte	0x04, 0x1e
        /*00f2*/ 	.short	(.L_875 - .L_874)
.L_874:
        /*00f4*/ 	.word	0x00000000


	//----- nvinfo : EIATTR_CBANK_PARAM_SIZE
	.align		4
.L_875:
        /*00f8*/ 	.byte	0x03, 0x19
        /*00fa*/ 	.short	0x0048


	//----- nvinfo : EIATTR_PARAM_CBANK
	.align		4
        /*00fc*/ 	.byte	0x04, 0x0a
        /*00fe*/ 	.short	(.L_877 - .L_876)
	.align		4
.L_876:
        /*0100*/ 	.word	index@(.nv.constant0._Z12yadvecupwindiiifffPfS_S_S_S_S_)
        /*0104*/ 	.short	0x0380
        /*0106*/ 	.short	0x0048


	//----- nvinfo : EIATTR_SW_WAR
	.align		4
.L_877:
        /*0108*/ 	.byte	0x04, 0x36
        /*010a*/ 	.short	(.L_879 - .L_878)
.L_878:
        /*010c*/ 	.word	0x00000008
.L_879:


//--------------------- .nv.info._Z13xadvecupwind2iiifffPfS_S_S_S_S_ --------------------------
	.section	.nv.info._Z13xadvecupwind2iiifffPfS_S_S_S_S_,"",@"SHT_CUDA_INFO"
	.sectionflags	@""
	.align	4


	//----- nvinfo : EIATTR_CUDA_API_VERSION
	.align		4
        /*0000*/ 	.byte	0x04, 0x37
        /*0002*/ 	.short	(.L_881 - .L_880)
.L_880:
        /*0004*/ 	.word	0x00000082


	//----- nvinfo : EIATTR_KPARAM_INFO
	.align		4
.L_881:
        /*0008*/ 	.byte	0x04, 0x17
        /*000a*/ 	.short	(.L_883 - .L_882)
.L_882:
        /*000c*/ 	.word	0x00000000
        /*0010*/ 	.short	0x000b
        /*0012*/ 	.short	0x0040
        /*0014*/ 	.byte	0x00, 0xf5, 0x21, 0x00


	//----- nvinfo : EIATTR_KPARAM_INFO
	.align		4
.L_883:
        /*0018*/ 	.byte	0x04, 0x17
        /*001a*/ 	.short	(.L_885 - .L_884)
.L_884:
        /*001c*/ 	.word	0x00000000
        /*0020*/ 	.short	0x000a
        /*0022*/ 	.short	0x0038
        /*0024*/ 	.byte	0x00, 0xf5, 0x21, 0x00


	//----- nvinfo : EIATTR_KPARAM_INFO
	.align		4
.L_885:
        /*0028*/ 	.byte	0x04, 0x17
        /*002a*/ 	.short	(.L_887 - .L_886)
.L_886:
        /*002c*/ 	.word	0x00000000
        /*0030*/ 	.short	0x0009
        /*0032*/ 	.short	0x0030
        /*0034*/ 	.byte	0x00, 0xf5, 0x21, 0x00


	//----- nvinfo : EIATTR_KPARAM_INFO
	.align		4
.L_887:
        /*0038*/ 	.byte	0x04, 0x17
        /*003a*/ 	.short	(.L_889 - .L_888)
.L_888:
        /*003c*/ 	.word	0x00000000
        /*0040*/ 	.short	0x0008
        /*0042*/ 	.short	0x0028
        /*0044*/ 	.byte	0x00, 0xf5, 0x21, 0x00


	//----- nvinfo : EIATTR_KPARAM_INFO
	.align		4
.L_889:
        /*0048*/ 	.byte	0x04, 0x17
        /*004a*/ 	.short	(.L_891 - .L_890)
.L_890:
        /*004c*/ 	.word	0x00000000
        /*0050*/ 	.short	0x0007
        /*0052*/ 	.short	0x0020
        /*0054*/ 	.byte	0x00, 0xf5, 0x21, 0x00


	//----- nvinfo : EIATTR_KPARAM_INFO
	.align		4
.L_891:
        /*0058*/ 	.byte	0x04, 0x17
        /*005a*/ 	.short	(.L_893 - .L_892)
.L_892:
        /*005c*/ 	.word	0x00000000
        /*0060*/ 	.short	0x0006
        /*0062*/ 	.short	0x0018
        /*0064*/ 	.byte	0x00, 0xf5, 0x21, 0x00


	//----- nvinfo : EIATTR_KPARAM_INFO
	.align		4
.L_893:
        /*0068*/ 	.byte	0x04, 0x17
        /*006a*/ 	.short	(.L_895 - .L_894)
.L_894:
        /*006c*/ 	.word	0x00000000
        /*0070*/ 	.short	0x0005
        /*0072*/ 	.short	0x0014
        /*0074*/ 	.byte	0x00, 0xf0, 0x11, 0x00


	//----- nvinfo : EIATTR_KPARAM_INFO
	.align		4
.L_895:
        /*0078*/ 	.byte	0x04, 0x17
        /*007a*/ 	.short	(.L_897 - .L_896)
.L_896:
        /*007c*/ 	.word	0x00000000
        /*0080*/ 	.short	0x0004
        /*0082*/ 	.short	0x0010
        /*0084*/ 	.byte	0x00, 0xf0, 0x11, 0x00


	//----- nvinfo : EIATTR_KPARAM_INFO
	.align		4
.L_897:
        /*0088*/ 	.byte	0x04, 0x17
        /*008a*/ 	.short	(.L_899 - .L_898)
.L_898:
        /*008c*/ 	.word	0x00000000
        /*0090*/ 	.short	0x0003
        /*0092*/ 	.short	0x000c
        /*0094*/ 	.byte	0x00, 0xf0, 0x11, 0x00


	//----- nvinfo : EIATTR_KPARAM_INFO
	.align		4
.L_899:
        /*0098*/ 	.byte	0x04, 0x17
        /*009a*/ 	.short	(.L_901 - .L_900)
.L_900:
        /*009c*/ 	.word	0x00000000
        /*00a0*/ 	.short	0x0002
        /*00a2*/ 	.short	0x0008
        /*00a4*/ 	.byte	0x00, 0xf0, 0x11, 0x00


	//----- nvinfo : EIATTR_KPARAM_INFO
	.align		4
.L_901:
        /*00a8*/ 	.byte	0x04, 0x17
        /*00aa*/ 	.short	(.L_903 - .L_902)
.L_902:
        /*00ac*/ 	.word	0x00000000
        /*00b0*/ 	.short	0x0001
        /*00b2*/ 	.short	0x0004
        /*00b4*/ 	.byte	0x00, 0xf0, 0x11, 0x00


	//----- nvinfo : EIATTR_KPARAM_INFO
	.align		4
.L_903:
        /*00b8*/ 	.byte	0x04, 0x17
        /*00ba*/ 	.short	(.L_905 - .L_904)
.L_904:
        /*00bc*/ 	.word	0x00000000
        /*00c0*/ 	.short	0x0000
        /*00c2*/ 	.short	0x0000
        /*00c4*/ 	.byte	0x00, 0xf0, 0x11, 0x00


	//----- nvinfo : EIATTR_SPARSE_MMA_MASK
	.align		4
.L_905:
        /*00c8*/ 	.byte	0x03, 0x50
        /*00ca*/ 	.short	0x0000


	//----- nvinfo : EIATTR_MAXREG_COUNT
	.align		4
        /*00cc*/ 	.byte	0x03, 0x1b
        /*00ce*/ 	.short	0x00ff


	//----- nvinfo : EIATTR_NUM_BARRIERS
	.align		4
        /*00d0*/ 	.byte	0x02, 0x4c
        /*00d2*/ 	.byte	0x01
	.zero		1


	//----- nvinfo : EIATTR_MERCURY_ISA_VERSION
	.align		4
        /*00d4*/ 	.byte	0x03, 0x5f
        /*00d6*/ 	.short	0x0101


	//----- nvinfo : EIATTR_VRC_CTA_INIT_COUNT
	.align		4
        /*00d8*/ 	.byte	0x02, 0x4a
	.zero		1
	.zero		1


	//----- nvinfo : EIATTR_EXIT_INSTR_OFFSETS
	.align		4
        /*00dc*/ 	.byte	0x04, 0x1c
        /*00de*/ 	.short	(.L_907 - .L_906)


	//   ....[0]....
.L_906:
        /*00e0*/ 	.word	0x000004a0


	//   ....[1]....
        /*00e4*/ 	.word	0x00000bf0


	//----- nvinfo : EIATTR_CRS_STACK_SIZE
	.align		4
.L_907:
        /*00e8*/ 	.byte	0x04, 0x1e
        /*00ea*/ 	.short	(.L_909 - .L_908)
.L_908:
        /*00ec*/ 	.word	0x00000000


	//----- nvinfo : EIATTR_CBANK_PARAM_SIZE
	.align		4
.L_909:
        /*00f0*/ 	.byte	0x03, 0x19
        /*00f2*/ 	.short	0x0048


	//----- nvinfo : EIATTR_PARAM_CBANK
	.align		4
        /*00f4*/ 	.byte	0x04, 0x0a
        /*00f6*/ 	.short	(.L_911 - .L_910)
	.align		4
.L_910:
        /*00f8*/ 	.word	index@(.nv.constant0._Z13xadvecupwind2iiifffPfS_S_S_S_S_)
        /*00fc*/ 	.short	0x0380
        /*00fe*/ 	.short	0x0048


	//----- nvinfo : EIATTR_SW_WAR
	.align		4
.L_911:
        /*0100*/ 	.byte	0x04, 0x36
        /*0102*/ 	.short	(.L_913 - .L_912)
.L_912:
        /*0104*/ 	.word	0x00000008
.L_913:


//--------------------- .nv.info._Z12xadvecupwindiiifffPfS_S_S_S_S_ --------------------------
	.section	.nv.info._Z12xadvecupwindiiifffPfS_S_S_S_S_,"",@"SHT_CUDA_INFO"
	.sectionflags	@""
	.align	4


	//----- nvinfo : EIATTR_CUDA_API_VERSION
	.align		4
        /*0000*/ 	.byte	0x04, 0x37
        /*0002*/ 	.short	(.L_915 - .L_914)
.L_914:
        /*0004*/ 	.word	0x00000082


	//----- nvinfo : EIATTR_KPARAM_INFO
	.align		4
.L_915:
        /*0008*/ 	.byte	0x04, 0x17
        /*000a*/ 	.short	(.L_917 - .L_916)
.L_916:
        /*000c*/ 	.word	0x00000000
        /*0010*/ 	.short	0x000b
        /*0012*/ 	.short	0x0040
        /*0014*/ 	.byte	0x00, 0xf5, 0x21, 0x00


	//----- nvinfo : EIATTR_KPARAM_INFO
	.align		4
.L_917:
        /*0018*/ 	.byte	0x04, 0x17
        /*001a*/ 	.short	(.L_919 - .L_918)
.L_918:
        /*001c*/ 	.word	0x00000000
        /*0020*/ 	.short	0x000a
        /*0022*/ 	.short	0x0038
        /*0024*/ 	.byte	0x00, 0xf5, 0x21, 0x00


	//----- nvinfo : EIATTR_KPARAM_INFO
	.align		4
.L_919:
        /*0028*/ 	.byte	0x04, 0x17
        /*002a*/ 	.short	(.L_921 - .L_920)
.L_920:
        /*002c*/ 	.word	0x00000000
        /*0030*/ 	.short	0x0009
        /*0032*/ 	.short	0x0030
        /*0034*/ 	.byte	0x00, 0xf5, 0x21, 0x00


	//----- nvinfo : EIATTR_KPARAM_INFO
	.align		4
.L_921:
        /*0038*/ 	.byte	0x04, 0x17
        /*003a*/ 	.short	(.L_923 - .L_922)
.L_922:
        /*003c*/ 	.word	0x00000000
        /*0040*/ 	.short	0x0008
        /*0042*/ 	.short	0x0028
        /*0044*/ 	.byte	0x00, 0xf5, 0x21, 0x00


	//----- nvinfo : EIATTR_KPARAM_INFO
	.align		4
.L_923:
        /*0048*/ 	.byte	0x04, 0x17
        /*004a*/ 	.short	(.L_925 - .L_924)
.L_924:
        /*004c*/ 	.word	0x00000000
        /*0050*/ 	.short	0x0007
        /*0052*/ 	.short	0x0020
        /*0054*/ 	.byte	0x00, 0xf5, 0x21, 0x00


	//----- nvinfo : EIATTR_KPARAM_INFO
	.align		4
.L_925:
        /*0058*/ 	.byte	0x04, 0x17
        /*005a*/ 	.short	(.L_927 - .L_926)
.L_926:
        /*005c*/ 	.word	0x00000000
        /*0060*/ 	.short	0x0006
        /*0062*/ 	.short	0x0018
        /*0064*/ 	.byte	0x00, 0xf5, 0x21, 0x00


	//----- nvinfo : EIATTR_KPARAM_INFO
	.align		4
.L_927:
        /*0068*/ 	.byte	0x04, 0x17
        /*006a*/ 	.short	(.L_929 - .L_928)
.L_928:
        /*006c*/ 	.word	0x00000000
        /*0070*/ 	.short	0x0005
        /*0072*/ 	.short	0x0014
        /*0074*/ 	.byte	0x00, 0xf0, 0x11, 0x00


	//----- nvinfo : EIATTR_KPARAM_INFO
	.align		4
.L_929:
        /*0078*/ 	.byte	0x04, 0x17
        /*007a*/ 	.short	(.L_931 - .L_930)
.L_930:
        /*007c*/ 	.word	0x00000000
        /*0080*/ 	.short	0x0004
        /*0082*/ 	.short	0x0010
        /*0084*/ 	.byte	0x00, 0xf0, 0x11, 0x00


	//----- nvinfo : EIATTR_KPARAM_INFO
	.align		4
.L_931:
        /*0088*/ 	.byte	0x04, 0x17
        /*008a*/ 	.short	(.L_933 - .L_932)
.L_932:
        /*008c*/ 	.word	0x00000000
        /*0090*/ 	.short	0x0003
        /*0092*/ 	.short	0x000c
        /*0094*/ 	.byte	0x00, 0xf0, 0x11, 0x00


	//----- nvinfo : EIATTR_KPARAM_INFO
	.align		4
.L_933:
        /*0098*/ 	.byte	0x04, 0x17
        /*009a*/ 	.short	(.L_935 - .L_934)
.L_934:
        /*009c*/ 	.word	0x00000000
        /*00a0*/ 	.short	0x0002
        /*00a2*/ 	.short	0x0008
        /*00a4*/ 	.byte	0x00, 0xf0, 0x11, 0x00


	//----- nvinfo : EIATTR_KPARAM_INFO
	.align		4
.L_935:
        /*00a8*/ 	.byte	0x04, 0x17
        /*00aa*/ 	.short	(.L_937 - .L_936)
.L_936:
        /*00ac*/ 	.word	0x00000000
        /*00b0*/ 	.short	0x0001
        /*00b2*/ 	.short	0x0004
        /*00b4*/ 	.byte	0x00, 0xf0, 0x11, 0x00


	//----- nvinfo : EIATTR_KPARAM_INFO
	.align		4
.L_937:
        /*00b8*/ 	.byte	0x04, 0x17
        /*00ba*/ 	.short	(.L_939 - .L_938)
.L_938:
        /*00bc*/ 	.word	0x00000000
        /*00c0*/ 	.short	0x0000
        /*00c2*/ 	.short	0x0000
        /*00c4*/ 	.byte	0x00, 0xf0, 0x11, 0x00


	//----- nvinfo : EIATTR_SPARSE_MMA_MASK
	.align		4
.L_939:
        /*00c8*/ 	.byte	0x03, 0x50
        /*00ca*/ 	.short	0x0000


	//----- nvinfo : EIATTR_MAXREG_COUNT
	.align		4
        /*00cc*/ 	.byte	0x03, 0x1b
        /*00ce*/ 	.short	0x00ff


	//----- nvinfo : EIATTR_NUM_BARRIERS
	.align		4
        /*00d0*/ 	.byte	0x02, 0x4c
        /*00d2*/ 	.byte	0x01
	.zero		1


	//----- nvinfo : EIATTR_MERCURY_ISA_VERSION
	.align		4
        /*00d4*/ 	.byte	0x03, 0x5f
        /*00d6*/ 	.short	0x0101


	//----- nvinfo : EIATTR_VRC_CTA_INIT_COUNT
	.align		4
        /*00d8*/ 	.byte	0x02, 0x4a
	.zero		1
	.zero		1


	//----- nvinfo : EIATTR_EXIT_INSTR_OFFSETS
	.align		4
        /*00dc*/ 	.byte	0x04, 0x1c
        /*00de*/ 	.short	(.L_941 - .L_940)


	//   ....[0]....
.L_940:
        /*00e0*/ 	.word	0x000005b0


	//   ....[1]....
        /*00e4*/ 	.word	0x00001040


	//   ....[2]....
        /*00e8*/ 	.word	0x000014b0


	//   ....[3]....
        /*00ec*/ 	.word	0x000016d0


	//----- nvinfo : EIATTR_CRS_STACK_SIZE
	.align		4
.L_941:
        /*00f0*/ 	.byte	0x04, 0x1e
        /*00f2*/ 	.short	(.L_943 - .L_942)
.L_942:
        /*00f4*/ 	.word	0x00000000


	//----- nvinfo : EIATTR_CBANK_PARAM_SIZE
	.align		4
.L_943:
        /*00f8*/ 	.byte	0x03, 0x19
        /*00fa*/ 	.short	0x0048


	//----- nvinfo : EIATTR_PARAM_CBANK
	.align		4
        /*00fc*/ 	.byte	0x04, 0x0a
        /*00fe*/ 	.short	(.L_945 - .L_944)
	.align		4
.L_944:
        /*0100*/ 	.word	index@(.nv.constant0._Z12xadvecupwindiiifffPfS_S_S_S_S_)
        /*0104*/ 	.short	0x0380
        /*0106*/ 	.short	0x0048


	//----- nvinfo : EIATTR_SW_WAR
	.align		4
.L_945:
        /*0108*/ 	.byte	0x04, 0x36
        /*010a*/ 	.short	(.L_947 - .L_946)
.L_946:
        /*010c*/ 	.word	0x00000008
.L_947:


//--------------------- .nv.info._Z6actioniiiPfS_ --------------------------
	.section	.nv.info._Z6actioniiiPfS_,"",@"SHT_CUDA_INFO"
	.sectionflags	@""
	.align	4


	//----- nvinfo : EIATTR_CUDA_API_VERSION
	.align		4
        /*0000*/ 	.byte	0x04, 0x37
        /*0002*/ 	.short	(.L_949 - .L_948)
.L_948:
        /*0004*/ 	.word	0x00000082


	//----- nvinfo : EIATTR_KPARAM_INFO
	.align		4
.L_949:
        /*0008*/ 	.byte	0x04, 0x17
        /*000a*/ 	.short	(.L_951 - .L_950)
.L_950:
        /*000c*/ 	.word	0x00000000
        /*0010*/ 	.short	0x0004
        /*0012*/ 	.short	0x0018
        /*0014*/ 	.byte	0x00, 0xf5, 0x21, 0x00


	//----- nvinfo : EIATTR_KPARAM_INFO
	.align		4
.L_951:
        /*0018*/ 	.byte	0x04, 0x17
        /*001a*/ 	.short	(.L_953 - .L_952)
.L_952:
        /*001c*/ 	.word	0x00000000
        /*0020*/ 	.short	0x0003
        /*0022*/ 	.short	0x0010
        /*0024*/ 	.byte	0x00, 0xf5, 0x21, 0x00


	//----- nvinfo : EIATTR_KPARAM_INFO
	.align		4
.L_953:
        /*0028*/ 	.byte	0x04, 0x17
        /*002a*/ 	.short	(.L_955 - .L_954)
.L_954:
        /*002c*/ 	.word	0x00000000
        /*0030*/ 	.short	0x0002
        /*0032*/ 	.short	0x0008
        /*0034*/ 	.byte	0x00, 0xf0, 0x11, 0x00


	//----- nvinfo : EIATTR_KPARAM_INFO
	.align		4
.L_955:
        /*0038*/ 	.byte	0x04, 0x17
        /*003a*/ 	.short	(.L_957 - .L_956)
.L_956:
        /*003c*/ 	.word	0x00000000
        /*0040*/ 	.short	0x0001
        /*0042*/ 	.short	0x0004
        /*0044*/ 	.byte	0x00, 0xf0, 0x11, 0x00


	//----- nvinfo : EIATTR_KPARAM_INFO
	.align		4
.L_957:
        /*0048*/ 	.byte	0x04, 0x17
        /*004a*/ 	.short	(.L_959 - .L_958)
.L_958:
        /*004c*/ 	.word	0x00000000
        /*0050*/ 	.short	0x0000
        /*0052*/ 	.short	0x0000
        /*0054*/ 	.byte	0x00, 0xf0, 0x11, 0x00


	//----- nvinfo : EIATTR_SPARSE_MMA_MASK
	.align		4
.L_959:
        /*0058*/ 	.byte	0x03, 0x50
        /*005a*/ 	.short	0x0000


	//----- nvinfo : EIATTR_MAXREG_COUNT
	.align		4
        /*005c*/ 	.byte	0x03, 0x1b
        /*005e*/ 	.short	0x00ff


	//----- nvinfo : EIATTR_MERCURY_ISA_VERSION
	.align		4
        /*0060*/ 	.byte	0x03, 0x5f
        /*0062*/ 	.short	0x0101


	//----- nvinfo : EIATTR_VRC_CTA_INIT_COUNT
	.align		4
        /*0064*/ 	.byte	0x02, 0x4a
	.zero		1
	.zero		1


	//----- nvinfo : EIATTR_EXIT_INSTR_OFFSETS
	.align		4
        /*0068*/ 	.byte	0x04, 0x1c
        /*006a*/ 	.short	(.L_961 - .L_960)


	//   ....[0]....
.L_960:
        /*006c*/ 	.word	0x00000170


	//   ....[1]....
        /*0070*/ 	.word	0x00001730


	//   ....[2]....
        /*0074*/ 	.word	0x00002110


	//   ....[3]....
        /*0078*/ 	.word	0x00002630


	//   ....[4]....
        /*007c*/ 	.word	0x000027e0


	//----- nvinfo : EIATTR_CRS_STACK_SIZE
	.align		4
.L_961:
        /*0080*/ 	.byte	0x04, 0x1e
        /*0082*/ 	.short	(.L_963 - .L_962)
.L_962:
        /*0084*/ 	.word	0x00000000


	//----- nvinfo : EIATTR_CBANK_PARAM_SIZE
	.align		4
.L_963:
        /*0088*/ 	.byte	0x03, 0x19
        /*008a*/ 	.short	0x0020


	//----- nvinfo : EIATTR_PARAM_CBANK
	.align		4
        /*008c*/ 	.byte	0x04, 0x0a
        /*008e*/ 	.short	(.L_965 - .L_964)
	.align		4
.L_964:
        /*0090*/ 	.word	index@(.nv.constant0._Z6actioniiiPfS_)
        /*0094*/ 	.short	0x0380
        /*0096*/ 	.short	0x0020


	//----- nvinfo : EIATTR_SW_WAR
	.align		4
.L_965:
        /*0098*/ 	.byte	0x04, 0x36
        /*009a*/ 	.short	(.L_967 - .L_966)
.L_966:
        /*009c*/ 	.word	0x00000008
.L_967:


//--------------------- .nv.info._Z11propagthetaiiiPfS_S_S_S_S_S_S_S_S_S_S_ --------------------------
	.section	.nv.info._Z11propagthetaiiiPfS_S_S_S_S_S_S_S_S_S_S_,"",@"SHT_CUDA_INFO"
	.sectionflags	@""
	.align	4


	//----- nvinfo : EIATTR_CUDA_API_VERSION
	.align		4
        /*0000*/ 	.byte	0x04, 0x37
        /*0002*/ 	.short	(.L_969 - .L_968)
.L_968:
        /*0004*/ 	.word	0x00000082


	//----- nvinfo : EIATTR_KPARAM_INFO
	.align		4
.L_969:
        /*0008*/ 	.byte	0x04, 0x17
        /*000a*/ 	.short	(.L_971 - .L_970)
.L_970:
        /*000c*/ 	.word	0x00000000
        /*0010*/ 	.short	0x000e
        /*0012*/ 	.short	0x0068
        /*0014*/ 	.byte	0x00, 0xf5, 0x21, 0x00


	//----- nvinfo : EIATTR_KPARAM_INFO
	.align		4
.L_971:
        /*0018*/ 	.byte	0x04, 0x17
        /*001a*/ 	.short	(.L_973 - .L_972)
.L_972:
        /*001c*/ 	.word	0x00000000
        /*0020*/ 	.short	0x000d
        /*0022*/ 	.short	0x0060
        /*0024*/ 	.byte	0x00, 0xf5, 0x21, 0x00


	//----- nvinfo : EIATTR_KPARAM_INFO
	.align		4
.L_973:
        /*0028*/ 	.byte	0x04, 0x17
        /*002a*/ 	.short	(.L_975 - .L_974)
.L_974:
        /*002c*/ 	.word	0x00000000
        /*0030*/ 	.short	0x000c
        /*0032*/ 	.short	0x0058
        /*0034*/ 	.byte	0x00, 0xf5, 0x21, 0x00


	//----- nvinfo : EIATTR_KPARAM_INFO
	.align		4
.L_975:
        /*0038*/ 	.byte	0x04, 0x17
        /*003a*/ 	.short	(.L_977 - .L_976)
.L_976:
        /*003c*/ 	.word	0x00000000
        /*0040*/ 	.short	0x000b
        /*0042*/ 	.short	0x0050
        /*0044*/ 	.byte	0x00, 0xf5, 0x21, 0x00


	//----- nvinfo : EIATTR_KPARAM_INFO
	.align		4
.L_977:
        /*0048*/ 	.byte	0x04, 0x17
        /*004a*/ 	.short	(.L_979 - .L_978)
.L_978:
        /*004c*/ 	.word	0x00000000
        /*0050*/ 	.short	0x000a
        /*0052*/ 	.short	0x0048
        /*0054*/ 	.byte	0x00, 0xf5, 0x21, 0x00


	//----- nvinfo : EIATTR_KPARAM_INFO
	.align		4
.L_979:
        /*0058*/ 	.byte	0x04, 0x17
        /*005a*/ 	.short	(.L_981 - .L_980)
.L_980:
        /*005c*/ 	.word	0x00000000
        /*0060*/ 	.short	0x0009
        /*0062*/ 	.short	0x0040
        /*0064*/ 	.byte	0x00, 0xf5, 0x21, 0x00


	//----- nvinfo : EIATTR_KPARAM_INFO
	.align		4
.L_981:
        /*0068*/ 	.byte	0x04, 0x17
        /*006a*/ 	.short	(.L_983 - .L_982)
.L_982:
        /*006c*/ 	.word	0x00000000
        /*0070*/ 	.short	0x0008
        /*0072*/ 	.short	0x0038
        /*0074*/ 	.byte	0x00, 0xf5, 0x21, 0x00


	//----- nvinfo : EIATTR_KPARAM_INFO
	.align		4
.L_983:
        /*0078*/ 	.byte	0x04, 0x17
        /*007a*/ 	.short	(.L_985 - .L_984)
.L_984:
        /*007c*/ 	.word	0x00000000
        /*0080*/ 	.short	0x0007
        /*0082*/ 	.short	0x0030
        /*0084*/ 	.byte	0x00, 0xf5, 0x21, 0x00


	//----- nvinfo : EIATTR_KPARAM_INFO
	.align		4
.L_985:
        /*0088*/ 	.byte	0x04, 0x17
        /*008a*/ 	.short	(.L_987 - .L_986)
.L_986:
        /*008c*/ 	.word	0x00000000
        /*0090*/ 	.short	0x0006
        /*0092*/ 	.short	0x0028
        /*0094*/ 	.byte	0x00, 0xf5, 0x21, 0x00


	//----- nvinfo : EIATTR_KPARAM_INFO
	.align		4
.L_987:
        /*0098*/ 	.byte	0x04, 0x17
        /*009a*/ 	.short	(.L_989 - .L_988)
.L_988:
        /*009c*/ 	.word	0x00000000
        /*00a0*/ 	.short	0x0005
        /*00a2*/ 	.short	0x0020
        /*00a4*/ 	.byte	0x00, 0xf5, 0x21, 0x00


	//----- nvinfo : EIATTR_KPARAM_INFO
	.align		4
.L_989:
        /*00a8*/ 	.byte	0x04, 0x17
        /*00aa*/ 	.short	(.L_991 - .L_990)
.L_990:
        /*00ac*/ 	.word	0x00000000
        /*00b0*/ 	.short	0x0004
        /*00b2*/ 	.short	0x0018
        /*00b4*/ 	.byte	0x00, 0xf5, 0x21, 0x00


	//----- nvinfo : EIATTR_KPARAM_INFO
	.align		4
.L_991:
        /*00b8*/ 	.byte	0x04, 0x17
        /*00ba*/ 	.short	(.L_993 - .L_992)
.L_992:
        /*00bc*/ 	.word	0x00000000
        /*00c0*/ 	.short	0x0003
        /*00c2*/ 	.short	0x0010
        /*00c4*/ 	.byte	0x00, 0xf5, 0x21, 0x00


	//----- nvinfo : EIATTR_KPARAM_INFO
	.align		4
.L_993:
        /*00c8*/ 	.byte	0x04, 0x17
        /*00ca*/ 	.short	(.L_995 - .L_994)
.L_994:
        /*00cc*/ 	.word	0x00000000
        /*00d0*/ 	.short	0x0002
        /*00d2*/ 	.short	0x0008
        /*00d4*/ 	.byte	0x00, 0xf0, 0x11, 0x00


	//----- nvinfo : EIATTR_KPARAM_INFO
	.align		4
.L_995:
        /*00d8*/ 	.byte	0x04, 0x17
        /*00da*/ 	.short	(.L_997 - .L_996)
.L_996:
        /*00dc*/ 	.word	0x00000000
        /*00e0*/ 	.short	0x0001
        /*00e2*/ 	.short	0x0004
        /*00e4*/ 	.byte	0x00, 0xf0, 0x11, 0x00


	//----- nvinfo : EIATTR_KPARAM_INFO
	.align		4
.L_997:
        /*00e8*/ 	.byte	0x04, 0x17
        /*00ea*/ 	.short	(.L_999 - .L_998)
.L_998:
        /*00ec*/ 	.word	0x00000000
        /*00f0*/ 	.short	0x0000
        /*00f2*/ 	.short	0x0000
        /*00f4*/ 	.byte	0x00, 0xf0, 0x11, 0x00


	//----- nvinfo : EIATTR_SPARSE_MMA_MASK
	.align		4
.L_999:
        /*00f8*/ 	.byte	0x03, 0x50
        /*00fa*/ 	.short	0x0000


	//----- nvinfo : EIATTR_MAXREG_COUNT
	.align		4
        /*00fc*/ 	.byte	0x03, 0x1b
        /*00fe*/ 	.short	0x00ff


	//----- nvinfo : EIATTR_NUM_BARRIERS
	.align		4
        /*0100*/ 	.byte	0x02, 0x4c
        /*0102*/ 	.byte	0x01
	.zero		1


	//----- nvinfo : EIATTR_MERCURY_ISA_VERSION
	.align		4
        /*0104*/ 	.byte	0x03, 0x5f
        /*0106*/ 	.short	0x0101


	//----- nvinfo : EIATTR_VRC_CTA_INIT_COUNT
	.align		4
        /*0108*/ 	.byte	0x02, 0x4a
	.zero		1
	.zero		1


	//----- nvinfo : EIATTR_EXIT_INSTR_OFFSETS
	.align		4
        /*010c*/ 	.byte	0x04, 0x1c
        /*010e*/ 	.short	(.L_1001 - .L_1000)


	//   ....[0]....
.L_1000:
        /*0110*/ 	.word	0x00000740


	//   ....[1]....
        /*0114*/ 	.word	0x000013f0


	//   ....[2]....
        /*0118*/ 	.word	0x000019b0


	//   ....[3]....
        /*011c*/ 	.word	0x00001c80


	//----- nvinfo : EIATTR_CRS_STACK_SIZE
	.align		4
.L_1001:
        /*0120*/ 	.byte	0x04, 0x1e
        /*0122*/ 	.short	(.L_1003 - .L_1002)
.L_1002:
        /*0124*/ 	.word	0x00000000


	//----- nvinfo : EIATTR_CBANK_PARAM_SIZE
	.align		4
.L_1003:
        /*0128*/ 	.byte	0x03, 0x19
        /*012a*/ 	.short	0x0070


	//----- nvinfo : EIATTR_PARAM_CBANK
	.align		4
        /*012c*/ 	.byte	0x04, 0x0a
        /*012e*/ 	.short	(.L_1005 - .L_1004)
	.align		4
.L_1004:
        /*0130*/ 	.word	index@(.nv.constant0._Z11propagthetaiiiPfS_S_S_S_S_S_S_S_S_S_S_)
        /*0134*/ 	.short	0x0380
        /*0136*/ 	.short	0x0070


	//----- nvinfo : EIATTR_SW_WAR
	.align		4
.L_1005:
        /*0138*/ 	.byte	0x04, 0x36
        /*013a*/ 	.short	(.L_1007 - .L_1006)
.L_1006:
        /*013c*/ 	.word	0x00000008
.L_1007:


//--------------------- .nv.info._Z6slopesiifPfS_S_S_S_S_S_S_S_ --------------------------
	.section	.nv.info._Z6slopesiifPfS_S_S_S_S_S_S_S_,"",@"SHT_CUDA_INFO"
	.sectionflags	@""
	.align	4


	//----- nvinfo : EIATTR_CUDA_API_VERSION
	.align		4
        /*0000*/ 	.byte	0x04, 0x37
        /*0002*/ 	.short	(.L_1009 - .L_1008)
.L_1008:
        /*0004*/ 	.word	0x00000082


	//----- nvinfo : EIATTR_KPARAM_INFO
	.align		4
.L_1009:
        /*0008*/ 	.byte	0x04, 0x17
        /*000a*/ 	.short	(.L_1011 - .L_1010)
.L_1010:
        /*000c*/ 	.word	0x00000000
        /*0010*/ 	.short	0x000b
        /*0012*/ 	.short	0x0050
        /*0014*/ 	.byte	0x00, 0xf5, 0x21, 0x00


	//----- nvinfo : EIATTR_KPARAM_INFO
	.align		4
.L_1011:
        /*0018*/ 	.byte	0x04, 0x17
        /*001a*/ 	.short	(.L_1013 - .L_1012)
.L_1012:
        /*001c*/ 	.word	0x00000000
        /*0020*/ 	.short	0x000a
        /*0022*/ 	.short	0x0048
        /*0024*/ 	.byte	0x00, 0xf5, 0x21, 0x00


	//----- nvinfo : EIATTR_KPARAM_INFO
	.align		4
.L_1013:
        /*0028*/ 	.byte	0x04, 0x17
        /*002a*/ 	.short	(.L_1015 - .L_1014)
.L_1014:
        /*002c*/ 	.word	0x00000000
        /*0030*/ 	.short	0x0009
        /*0032*/ 	.short	0x0040
        /*0034*/ 	.byte	0x00, 0xf5, 0x21, 0x00


	//----- nvinfo : EIATTR_KPARAM_INFO
	.align		4
.L_1015:
        /*0038*/ 	.byte	0x04, 0x17
        /*003a*/ 	.short	(.L_1017 - .L_1016)
.L_1016:
        /*003c*/ 	.word	0x00000000
        /*0040*/ 	.short	0x0008
        /*0042*/ 	.short	0x0038
        /*0044*/ 	.byte	0x00, 0xf5, 0x21, 0x00


	//----- nvinfo : EIATTR_KPARAM_INFO
	.align		4
.L_1017:
        /*0048*/ 	.byte	0x04, 0x17
        /*004a*/ 	.short	(.L_1019 - .L_1018)
.L_1018:
        /*004c*/ 	.word	0x00000000
        /*0050*/ 	.short	0x0007
        /*0052*/ 	.short	0x0030
        /*0054*/ 	.byte	0x00, 0xf5, 0x21, 0x00


	//----- nvinfo : EIATTR_KPARAM_INFO
	.align		4
.L_1019:
        /*0058*/ 	.byte	0x04, 0x17
        /*005a*/ 	.short	(.L_1021 - .L_1020)
.L_1020:
        /*005c*/ 	.word	0x00000000
        /*0060*/ 	.short	0x0006
        /*0062*/ 	.short	0x0028
        /*0064*/ 	.byte	0x00, 0xf5, 0x21, 0x00


	//----- nvinfo : EIATTR_KPARAM_INFO
	.align		4
.L_1021:
        /*0068*/ 	.byte	0x04, 0x17
        /*006a*/ 	.short	(.L_1023 - .L_1022)
.L_1022:
        /*006c*/ 	.word	0x00000000
        /*0070*/ 	.short	0x0005
        /*0072*/ 	.short	0x0020
        /*0074*/ 	.byte	0x00, 0xf5, 0x21, 0x00


	//----- nvinfo : EIATTR_KPARAM_INFO
	.align		4
.L_1023:
        /*0078*/ 	.byte	0x04, 0x17
        /*007a*/ 	.short	(.L_1025 - .L_1024)
.L_1024:
        /*007c*/ 	.word	0x00000000
        /*0080*/ 	.short	0x0004
        /*0082*/ 	.short	0x0018
        /*0084*/ 	.byte	0x00, 0xf5, 0x21, 0x00


	//----- nvinfo : EIATTR_KPARAM_INFO
	.align		4
.L_1025:
        /*0088*/ 	.byte	0x04, 0x17
        /*008a*/ 	.short	(.L_1027 - .L_1026)
.L_1026:
        /*008c*/ 	.word	0x00000000
        /*0090*/ 	.short	0x0003
        /*0092*/ 	.short	0x0010
        /*0094*/ 	.byte	0x00, 0xf5, 0x21, 0x00


	//----- nvinfo : EIATTR_KPARAM_INFO
	.align		4
.L_1027:
        /*0098*/ 	.byte	0x04, 0x17
        /*009a*/ 	.short	(.L_1029 - .L_1028)
.L_1028:
        /*009c*/ 	.word	0x00000000
        /*00a0*/ 	.short	0x0002
        /*00a2*/ 	.short	0x0008
        /*00a4*/ 	.byte	0x00, 0xf0, 0x11, 0x00


	//----- nvinfo : EIATTR_KPARAM_INFO
	.align		4
.L_1029:
        /*00a8*/ 	.byte	0x04, 0x17
        /*00aa*/ 	.short	(.L_1031 - .L_1030)
.L_1030:
        /*00ac*/ 	.word	0x00000000
        /*00b0*/ 	.short	0x0001
        /*00b2*/ 	.short	0x0004
        /*00b4*/ 	.byte	0x00, 0xf0, 0x11, 0x00


	//----- nvinfo : EIATTR_KPARAM_INFO
	.align		4
.L_1031:
        /*00b8*/ 	.byte	0x04, 0x17
        /*00ba*/ 	.short	(.L_1033 - .L_1032)
.L_1032:
        /*00bc*/ 	.word	0x00000000
        /*00c0*/ 	.short	0x0000
        /*00c2*/ 	.short	0x0000
        /*00c4*/ 	.byte	0x00, 0xf0, 0x11, 0x00


	//----- nvinfo : EIATTR_SPARSE_MMA_MASK
	.align		4
.L_1033:
        /*00c8*/ 	.byte	0x03, 0x50
        /*00ca*/ 	.short	0x0000


	//----- nvinfo : EIATTR_MAXREG_COUNT
	.align		4
        /*00cc*/ 	.byte	0x03, 0x1b
        /*00ce*/ 	.short	0x00ff


	//----- nvinfo : EIATTR_MERCURY_ISA_VERSION
	.align		4
        /*00d0*/ 	.byte	0x03, 0x5f
        /*00d2*/ 	.short	0x0101


	//----- nvinfo : EIATTR_VRC_CTA_INIT_COUNT
	.align		4
        /*00d4*/ 	.byte	0x02, 0x4a
	.zero		1
	.zero		1


	//----- nvinfo : EIATTR_EXIT_INSTR_OFFSETS
	.align		4
        /*00d8*/ 	.byte	0x04, 0x1c
        /*00da*/ 	.short	(.L_1035 - .L_1034)


	//   ....[0]....
.L_1034:
        /*00dc*/ 	.word	0x00000a90


	//----- nvinfo : EIATTR_CRS_STACK_SIZE
	.align		4
.L_1035:
        /*00e0*/ 	.byte	0x04, 0x1e
        /*00e2*/ 	.short	(.L_1037 - .L_1036)
.L_1036:
        /*00e4*/ 	.word	0x00000000


	//----- nvinfo : EIATTR_CBANK_PARAM_SIZE
	.align		4
.L_1037:
        /*00e8*/ 	.byte	0x03, 0x19
        /*00ea*/ 	.short	0x0058


	//----- nvinfo : EIATTR_PARAM_CBANK
	.align		4
        /*00ec*/ 	.byte	0x04, 0x0a
        /*00ee*/ 	.short	(.L_1039 - .L_1038)
	.align		4
.L_1038:
        /*00f0*/ 	.word	index@(.nv.constant0._Z6slopesiifPfS_S_S_S_S_S_S_S_)
        /*00f4*/ 	.short	0x0380
        /*00f6*/ 	.short	0x0058


	//----- nvinfo : EIATTR_SW_WAR
	.align		4
.L_1039:
        /*00f8*/ 	.byte	0x04, 0x36
        /*00fa*/ 	.short	(.L_1041 - .L_1040)
.L_1040:
        /*00fc*/ 	.word	0x00000008
.L_1041:


//--------------------- .nv.info._Z10dispersioniiffffPfS_S_S_S_S_S_ --------------------------
	.section	.nv.info._Z10dispersioniiffffPfS_S_S_S_S_S_,"",@"SHT_CUDA_INFO"
	.sectionflags	@""
	.align	4


	//----- nvinfo : EIATTR_CUDA_API_VERSION
	.align		4
        /*0000*/ 	.byte	0x04, 0x37
        /*0002*/ 	.short	(.L_1043 - .L_1042)
.L_1042:
        /*0004*/ 	.word	0x00000082


	//----- nvinfo : EIATTR_KPARAM_INFO
	.align		4
.L_1043:
        /*0008*/ 	.byte	0x04, 0x17
        /*000a*/ 	.short	(.L_1045 - .L_1044)
.L_1044:
        /*000c*/ 	.word	0x00000000
        /*0010*/ 	.short	0x000c
        /*0012*/ 	.short	0x0048
        /*0014*/ 	.byte	0x00, 0xf5, 0x21, 0x00


	//----- nvinfo : EIATTR_KPARAM_INFO
	.align		4
.L_1045:
        /*0018*/ 	.byte	0x04, 0x17
        /*001a*/ 	.short	(.L_1047 - .L_1046)
.L_1046:
        /*001c*/ 	.word	0x00000000
        /*0020*/ 	.short	0x000b
        /*0022*/ 	.short	0x0040
        /*0024*/ 	.byte	0x00, 0xf5, 0x21, 0x00


	//----- nvinfo : EIATTR_KPARAM_INFO
	.align		4
.L_1047:
        /*0028*/ 	.byte	0x04, 0x17
        /*002a*/ 	.short	(.L_1049 - .L_1048)
.L_1048:
        /*002c*/ 	.word	0x00000000
        /*0030*/ 	.short	0x000a
        /*0032*/ 	.short	0x0038
        /*0034*/ 	.byte	0x00, 0xf5, 0x21, 0x00


	//----- nvinfo : EIATTR_KPARAM_INFO
	.align		4
.L_1049:
        /*0038*/ 	.byte	0x04, 0x17
        /*003a*/ 	.short	(.L_1051 - .L_1050)
.L_1050:
        /*003c*/ 	.word	0x00000000
        /*0040*/ 	.short	0x0009
        /*0042*/ 	.short	0x0030
        /*0044*/ 	.byte	0x00, 0xf5, 0x21, 0x00


	//----- nvinfo : EIATTR_KPARAM_INFO
	.align		4
.L_1051:
        /*0048*/ 	.byte	0x04, 0x17
        /*004a*/ 	.short	(.L_1053 - .L_1052)
.L_1052:
        /*004c*/ 	.word	0x00000000
        /*0050*/ 	.short	0x0008
        /*0052*/ 	.short	0x0028
        /*0054*/ 	.byte	0x00, 0xf5, 0x21, 0x00


	//----- nvinfo : EIATTR_KPARAM_INFO
	.align		4
.L_1053:
        /*0058*/ 	.byte	0x04, 0x17
        /*005a*/ 	.short	(.L_1055 - .L_1054)
.L_1054:
        /*005c*/ 	.word	0x00000000
        /*0060*/ 	.short	0x0007
        /*0062*/ 	.short	0x0020
        /*0064*/ 	.byte	0x00, 0xf5, 0x21, 0x00


	//----- nvinfo : EIATTR_KPARAM_INFO
	.align		4
.L_1055:
        /*0068*/ 	.byte	0x04, 0x17
        /*006a*/ 	.short	(.L_1057 - .L_1056)
.L_1056:
        /*006c*/ 	.word	0x00000000
        /*0070*/ 	.short	0x0006
        /*0072*/ 	.short	0x0018
        /*0074*/ 	.byte	0x00, 0xf5, 0x21, 0x00


	//----- nvinfo : EIATTR_KPARAM_INFO
	.align		4
.L_1057:
        /*0078*/ 	.byte	0x04, 0x17
        /*007a*/ 	.short	(.L_1059 - .L_1058)
.L_1058:
        /*007c*/ 	.word	0x00000000
        /*0080*/ 	.short	0x0005
        /*0082*/ 	.short	0x0014
        /*0084*/ 	.byte	0x00, 0xf0, 0x11, 0x00


	//----- nvinfo : EIATTR_KPARAM_INFO
	.align		4
.L_1059:
        /*0088*/ 	.byte	0x04, 0x17
        /*008a*/ 	.short	(.L_1061 - .L_1060)
.L_1060:
        /*008c*/ 	.word	0x00000000
        /*0090*/ 	.short	0x0004
        /*0092*/ 	.short	0x0010
        /*0094*/ 	.byte	0x00, 0xf0, 0x11, 0x00


	//----- nvinfo : EIATTR_KPARAM_INFO
	.align		4
.L_1061:
        /*0098*/ 	.byte	0x04, 0x17
        /*009a*/ 	.short	(.L_1063 - .L_1062)
.L_1062:
        /*009c*/ 	.word	0x00000000
        /*00a0*/ 	.short	0x0003
        /*00a2*/ 	.short	0x000c
        /*00a4*/ 	.byte	0x00, 0xf0, 0x11, 0x00


	//----- nvinfo : EIATTR_KPARAM_INFO
	.align		4
.L_1063:
        /*00a8*/ 	.byte	0x04, 0x17
        /*00aa*/ 	.short	(.L_1065 - .L_1064)
.L_1064:
        /*00ac*/ 	.word	0x00000000
        /*00b0*/ 	.short	0x0002
        /*00b2*/ 	.short	0x0008
        /*00b4*/ 	.byte	0x00, 0xf0, 0x11, 0x00


	//----- nvinfo : EIATTR_KPARAM_INFO
	.align		4
.L_1065:
        /*00b8*/ 	.byte	0x04, 0x17
        /*00ba*/ 	.short	(.L_1067 - .L_1066)
.L_1066:
        /*00bc*/ 	.word	0x00000000
        /*00c0*/ 	.short	0x0001
        /*00c2*/ 	.short	0x0004
        /*00c4*/ 	.byte	0x00, 0xf0, 0x11, 0x00


	//----- nvinfo : EIATTR_KPARAM_INFO
	.align		4
.L_1067:
        /*00c8*/ 	.byte	0x04, 0x17
        /*00ca*/ 	.short	(.L_1069 - .L_1068)
.L_1068:
        /*00cc*/ 	.word	0x00000000
        /*00d0*/ 	.short	0x0000
        /*00d2*/ 	.short	0x0000
        /*00d4*/ 	.byte	0x00, 0xf0, 0x11, 0x00


	//----- nvinfo : EIATTR_SPARSE_MMA_MASK
	.align		4
.L_1069:
        /*00d8*/ 	.byte	0x03, 0x50
        /*00da*/ 	.short	0x0000


	//----- nvinfo : EIATTR_MAXREG_COUNT
	.align		4
        /*00dc*/ 	.byte	0x03, 0x1b
        /*00de*/ 	.short	0x00ff


	//----- nvinfo : EIATTR_MERCURY_ISA_VERSION
	.align		4
        /*00e0*/ 	.byte	0x03, 0x5f
        /*00e2*/ 	.short	0x0101


	//----- nvinfo : EIATTR_VRC_CTA_INIT_COUNT
	.align		4
        /*00e4*/ 	.byte	0x02, 0x4a
	.zero		1
	.zero		1


	//----- nvinfo : EIATTR_EXIT_INSTR_OFFSETS
	.align		4
        /*00e8*/ 	.byte	0x04, 0x1c
        /*00ea*/ 	.short	(.L_1071 - .L_1070)


	//   ....[0]....
.L_1070:
        /*00ec*/ 	.word	0x00002570


	//----- nvinfo : EIATTR_CRS_STACK_SIZE
	.align		4
.L_1071:
        /*00f0*/ 	.byte	0x04, 0x1e
        /*00f2*/ 	.short	(.L_1073 - .L_1072)
.L_1072:
        /*00f4*/ 	.word	0x00000000


	//----- nvinfo : EIATTR_CBANK_PARAM_SIZE
	.align		4
.L_1073:
        /*00f8*/ 	.byte	0x03, 0x19
        /*00fa*/ 	.short	0x0050


	//----- nvinfo : EIATTR_PARAM_CBANK
	.align		4
        /*00fc*/ 	.byte	0x04, 0x0a
        /*00fe*/ 	.short	(.L_1075 - .L_1074)
	.align		4
.L_1074:
        /*0100*/ 	.word	index@(.nv.constant0._Z10dispersioniiffffPfS_S_S_S_S_S_)
        /*0104*/ 	.short	0x0380
        /*0106*/ 	.short	0x0050


	//----- nvinfo : EIATTR_SW_WAR
	.align		4
.L_1075:
        /*0108*/ 	.byte	0x04, 0x36
        /*010a*/ 	.short	(.L_1077 - .L_1076)
.L_1076:
        /*010c*/ 	.word	0x00000008
.L_1077:


//--------------------- .nv.info._Z6sanityiifPfS_iS_ --------------------------
	.section	.nv.info._Z6sanityiifPfS_iS_,"",@"SHT_CUDA_INFO"
	.sectionflags	@""
	.align	4


	//----- nvinfo : EIATTR_CUDA_API_VERSION
	.align		4
        /*0000*/ 	.byte	0x04, 0x37
        /*0002*/ 	.short	(.L_1079 - .L_1078)
.L_1078:
        /*0004*/ 	.word	0x00000082


	//----- nvinfo : EIATTR_KPARAM_INFO
	.align		4
.L_1079:
        /*0008*/ 	.byte	0x04, 0x17
        /*000a*/ 	.short	(.L_1081 - .L_1080)
.L_1080:
        /*000c*/ 	.word	0x00000000
        /*0010*/ 	.short	0x0006
        /*0012*/ 	.short	0x0028
        /*0014*/ 	.byte	0x00, 0xf5, 0x21, 0x00


	//----- nvinfo : EIATTR_KPARAM_INFO
	.align		4
.L_1081:
        /*0018*/ 	.byte	0x04, 0x17
        /*001a*/ 	.short	(.L_1083 - .L_1082)
.L_1082:
        /*001c*/ 	.word	0x00000000
        /*0020*/ 	.short	0x0005
        /*0022*/ 	.short	0x0020
        /*0024*/ 	.byte	0x00, 0xf0, 0x11, 0x00


	//----- nvinfo : EIATTR_KPARAM_INFO
	.align		4
.L_1083:
        /*0028*/ 	.byte	0x04, 0x17
        /*002a*/ 	.short	(.L_1085 - .L_1084)
.L_1084:
        /*002c*/ 	.word	0x00000000
        /*0030*/ 	.short	0x0004
        /*0032*/ 	.short	0x0018
        /*0034*/ 	.byte	0x00, 0xf5, 0x21, 0x00


	//----- nvinfo : EIATTR_KPARAM_INFO
	.align		4
.L_1085:
        /*0038*/ 	.byte	0x04, 0x17
        /*003a*/ 	.short	(.L_1087 - .L_1086)
.L_1086:
        /*003c*/ 	.word	0x00000000
        /*0040*/ 	.short	0x0003
        /*0042*/ 	.short	0x0010
        /*0044*/ 	.byte	0x00, 0xf5, 0x21, 0x00


	//----- nvinfo : EIATTR_KPARAM_INFO
	.align		4
.L_1087:
        /*0048*/ 	.byte	0x04, 0x17
        /*004a*/ 	.short	(.L_1089 - .L_1088)
.L_1088:
        /*004c*/ 	.word	0x00000000
        /*0050*/ 	.short	0x0002
        /*0052*/ 	.short	0x0008
        /*0054*/ 	.byte	0x00, 0xf0, 0x11, 0x00


	//----- nvinfo : EIATTR_KPARAM_INFO
	.align		4
.L_1089:
        /*0058*/ 	.byte	0x04, 0x17
        /*005a*/ 	.short	(.L_1091 - .L_1090)
.L_1090:
        /*005c*/ 	.word	0x00000000
        /*0060*/ 	.short	0x0001
        /*0062*/ 	.short	0x0004
        /*0064*/ 	.byte	0x00, 0xf0, 0x11, 0x00


	//----- nvinfo : EIATTR_KPARAM_INFO
	.align		4
.L_1091:
        /*0068*/ 	.byte	0x04, 0x17
        /*006a*/ 	.short	(.L_1093 - .L_1092)
.L_1092:
        /*006c*/ 	.word	0x00000000
        /*0070*/ 	.short	0x0000
        /*0072*/ 	.short	0x0000
        /*0074*/ 	.byte	0x00, 0xf0, 0x11, 0x00


	//----- nvinfo : EIATTR_SPARSE_MMA_MASK
	.align		4
.L_1093:
        /*0078*/ 	.byte	0x03, 0x50
        /*007a*/ 	.short	0x0000


	//----- nvinfo : EIATTR_MAXREG_COUNT
	.align		4
        /*007c*/ 	.byte	0x03, 0x1b
        /*007e*/ 	.short	0x00ff


	//----- nvinfo : EIATTR_MERCURY_ISA_VERSION
	.align		4
        /*0080*/ 	.byte	0x03, 0x5f
        /*0082*/ 	.short	0x0101


	//----- nvinfo : EIATTR_VRC_CTA_INIT_COUNT
	.align		4
        /*0084*/ 	.byte	0x02, 0x4a
	.zero		1
	.zero		1


	//----- nvinfo : EIATTR_EXIT_INSTR_OFFSETS
	.align		4
        /*0088*/ 	.byte	0x04, 0x1c
        /*008a*/ 	.short	(.L_1095 - .L_1094)


	//   ....[0]....
.L_1094:
        /*008c*/ 	.word	0x00000040


	//   ....[1]....
        /*0090*/ 	.word	0x000008a0


	//   ....[2]....
        /*0094*/ 	.word	0x00000c20


	//   ....[3]....
        /*0098*/ 	.word	0x00000e20


	//   ....[4]....
        /*009c*/ 	.word	0x00000f00


	//----- nvinfo : EIATTR_CBANK_PARAM_SIZE
	.align		4
.L_1095:
        /*00a0*/ 	.byte	0x03, 0x19
        /*00a2*/ 	.short	0x0030


	//----- nvinfo : EIATTR_PARAM_CBANK
	.align		4
        /*00a4*/ 	.byte	0x04, 0x0a
        /*00a6*/ 	.short	(.L_1097 - .L_1096)
	.align		4
.L_1096:
        /*00a8*/ 	.word	index@(.nv.constant0._Z6sanityiifPfS_iS_)
        /*00ac*/ 	.short	0x0380
        /*00ae*/ 	.short	0x0030


	//----- nvinfo : EIATTR_SW_WAR
	.align		4
.L_1097:
        /*00b0*/ 	.byte	0x04, 0x36
        /*00b2*/ 	.short	(.L_1099 - .L_1098)
.L_1098:
        /*00b4*/ 	.word	0x00000008
.L_1099:


//--------------------- .nv.info._Z6inituviiPfS_  --------------------------
	.section	.nv.info._Z6inituviiPfS_,"",@"SHT_CUDA_INFO"
	.sectionflags	@""
	.align	4


	//----- nvinfo : EIATTR_CUDA_API_VERSION
	.align		4
        /*0000*/ 	.byte	0x04, 0x37
        /*0002*/ 	.short	(.L_1101 - .L_1100)
.L_1100:
        /*0004*/ 	.word	0x00000082


	//----- nvinfo : EIATTR_KPARAM_INFO
	.align		4
.L_1101:
        /*0008*/ 	.byte	0x04, 0x17
        /*000a*/ 	.short	(.L_1103 - .L_1102)
.L_1102:
        /*000c*/ 	.word	0x00000000
        /*0010*/ 	.short	0x0003
        /*0012*/ 	.short	0x0010
        /*0014*/ 	.byte	0x00, 0xf5, 0x21, 0x00


	//----- nvinfo : EIATTR_KPARAM_INFO
	.align		4
.L_1103:
        /*0018*/ 	.byte	0x04, 0x17
        /*001a*/ 	.short	(.L_1105 - .L_1104)
.L_1104:
        /*001c*/ 	.word	0x00000000
        /*0020*/ 	.short	0x0002
        /*0022*/ 	.short	0x0008
        /*0024*/ 	.byte	0x00, 0xf5, 0x21, 0x00


	//----- nvinfo : EIATTR_KPARAM_INFO
	.align		4
.L_1105:
        /*0028*/ 	.byte	0x04, 0x17
        /*002a*/ 	.short	(.L_1107 - .L_1106)
.L_1106:
        /*002c*/ 	.word	0x00000000
        /*0030*/ 	.short	0x0001
        /*0032*/ 	.short	0x0004
        /*0034*/ 	.byte	0x00, 0xf0, 0x11, 0x00


	//----- nvinfo : EIATTR_KPARAM_INFO
	.align		4
.L_1107:
        /*0038*/ 	.byte	0x04, 0x17
        /*003a*/ 	.short	(.L_1109 - .L_1108)
.L_1108:
        /*003c*/ 	.word	0x00000000
        /*0040*/ 	.short	0x0000
        /*0042*/ 	.short	0x0000
        /*0044*/ 	.byte	0x00, 0xf0, 0x11, 0x00


	//----- nvinfo : EIATTR_SPARSE_MMA_MASK
	.align		4
.L_1109:
        /*0048*/ 	.byte	0x03, 0x50
        /*004a*/ 	.short	0x0000


	//----- nvinfo : EIATTR_MAXREG_COUNT
	.align		4
        /*004c*/ 	.byte	0x03, 0x1b
        /*004e*/ 	.short	0x00ff


	//----- nvinfo : EIATTR_MERCURY_ISA_VERSION
	.align		4
        /*0050*/ 	.byte	0x03, 0x5f
        /*0052*/ 	.short	0x0101


	//----- nvinfo : EIATTR_VRC_CTA_INIT_COUNT
	.align		4
        /*0054*/ 	.byte	0x02, 0x4a
	.zero		1
	.zero		1


	//----- nvinfo : EIATTR_EXIT_INSTR_OFFSETS
	.align		4
        /*0058*/ 	.byte	0x04, 0x1c
        /*005a*/ 	.short	(.L_1111 - .L_1110)


	//   ....[0]....
.L_1110:
        /*005c*/ 	.word	0x00000180


	//----- nvinfo : EIATTR_CBANK_PARAM_SIZE
	.align		4
.L_1111:
        /*0060*/ 	.byte	0x03, 0x19
        /*0062*/ 	.short	0x0018


	//----- nvinfo : EIATTR_PARAM_CBANK
	.align		4
        /*0064*/ 	.byte	0x04, 0x0a
        /*0066*/ 	.short	(.L_1113 - .L_1112)
	.align		4
.L_1112:
        /*0068*/ 	.word	index@(.nv.constant0._Z6inituviiPfS_)
        /*006c*/ 	.short	0x0380
        /*006e*/ 	.short	0x0018


	//----- nvinfo : EIATTR_SW_WAR
	.align		4
.L_1113:
        /*0070*/ 	.byte	0x04, 0x36
        /*0072*/ 	.short	(.L_1115 - .L_1114)
.L_1114:
        /*0074*/ 	.word	0x00000008
.L_1115:


//--------------------- .nv.info._Z7set_bndiifiPfS_ --------------------------
	.section	.nv.info._Z7set_bndiifiPfS_,"",@"SHT_CUDA_INFO"
	.sectionflags	@""
	.align	4


	//----- nvinfo : EIATTR_CUDA_API_VERSION
	.align		4
        /*0000*/ 	.byte	0x04, 0x37
        /*0002*/ 	.short	(.L_1117 - .L_1116)
.L_1116:
        /*0004*/ 	.word	0x00000082


	//----- nvinfo : EIATTR_KPARAM_INFO
	.align		4
.L_1117:
        /*0008*/ 	.byte	0x04, 0x17
        /*000a*/ 	.short	(.L_1119 - .L_1118)
.L_1118:
        /*000c*/ 	.word	0x00000000
        /*0010*/ 	.short	0x0005
        /*0012*/ 	.short	0x0018
        /*0014*/ 	.byte	0x00, 0xf5, 0x21, 0x00


	//----- nvinfo : EIATTR_KPARAM_INFO
	.align		4
.L_1119:
        /*0018*/ 	.byte	0x04, 0x17
        /*001a*/ 	.short	(.L_1121 - .L_1120)
.L_1120:
        /*001c*/ 	.word	0x00000000
        /*0020*/ 	.short	0x0004
        /*0022*/ 	.short	0x0010
        /*0024*/ 	.byte	0x00, 0xf5, 0x21, 0x00


	//----- nvinfo : EIATTR_KPARAM_INFO
	.align		4
.L_1121:
        /*0028*/ 	.byte	0x04, 0x17
        /*002a*/ 	.short	(.L_1123 - .L_1122)
.L_1122:
        /*002c*/ 	.word	0x00000000
        /*0030*/ 	.short	0x0003
        /*0032*/ 	.short	0x000c
        /*0034*/ 	.byte	0x00, 0xf0, 0x11, 0x00


	//----- nvinfo : EIATTR_KPARAM_INFO
	.align		4
.L_1123:
        /*0038*/ 	.byte	0x04, 0x17
        /*003a*/ 	.short	(.L_1125 - .L_1124)
.L_1124:
        /*003c*/ 	.word	0x00000000
        /*0040*/ 	.short	0x0002
        /*0042*/ 	.short	0x0008
        /*0044*/ 	.byte	0x00, 0xf0, 0x11, 0x00


	//----- nvinfo : EIATTR_KPARAM_INFO
	.align		4
.L_1125:
        /*0048*/ 	.byte	0x04, 0x17
        /*004a*/ 	.short	(.L_1127 - .L_1126)
.L_1126:
        /*004c*/ 	.word	0x00000000
        /*0050*/ 	.short	0x0001
        /*0052*/ 	.short	0x0004
        /*0054*/ 	.byte	0x00, 0xf0, 0x11, 0x00


	//----- nvinfo : EIATTR_KPARAM_INFO
	.align		4
.L_1127:
        /*0058*/ 	.byte	0x04, 0x17
        /*005a*/ 	.short	(.L_1129 - .L_1128)
.L_1128:
        /*005c*/ 	.word	0x00000000
        /*0060*/ 	.short	0x0000
        /*0062*/ 	.short	0x0000
        /*0064*/ 	.byte	0x00, 0xf0, 0x11, 0x00


	//----- nvinfo : EIATTR_SPARSE_MMA_MASK
	.align		4
.L_1129:
        /*0068*/ 	.byte	0x03, 0x50
        /*006a*/ 	.short	0x0000


	//----- nvinfo : EIATTR_MAXREG_COUNT
	.align		4
        /*006c*/ 	.byte	0x03, 0x1b
        /*006e*/ 	.short	0x00ff


	//----- nvinfo : EIATTR_MERCURY_ISA_VERSION
	.align		4
        /*0070*/ 	.byte	0x03, 0x5f
        /*0072*/ 	.short	0x0101


	//----- nvinfo : EIATTR_VRC_CTA_INIT_COUNT
	.align		4
        /*0074*/ 	.byte	0x02, 0x4a
	.zero		1
	.zero		1


	//----- nvinfo : EIATTR_EXIT_INSTR_OFFSETS
	.align		4
        /*0078*/ 	.byte	0x04, 0x1c
        /*007a*/ 	.short	(.L_1131 - .L_1130)


	//   ....[0]....
.L_1130:
        /*007c*/ 	.word	0x00000230


	//----- nvinfo : EIATTR_CRS_STACK_SIZE
	.align		4
.L_1131:
        /*0080*/ 	.byte	0x04, 0x1e
        /*0082*/ 	.short	(.L_1133 - .L_1132)
.L_1132:
        /*0084*/ 	.word	0x00000000


	//----- nvinfo : EIATTR_CBANK_PARAM_SIZE
	.align		4
.L_1133:
        /*0088*/ 	.byte	0x03, 0x19
        /*008a*/ 	.short	0x0020


	//----- nvinfo : EIATTR_PARAM_CBANK
	.align		4
        /*008c*/ 	.byte	0x04, 0x0a
        /*008e*/ 	.short	(.L_1135 - .L_1134)
	.align		4
.L_1134:
        /*0090*/ 	.word	index@(.nv.constant0._Z7set_bndiifiPfS_)
        /*0094*/ 	.short	0x0380
        /*0096*/ 	.short	0x0020


	//----- nvinfo : EIATTR_SW_WAR
	.align		4
.L_1135:
        /*0098*/ 	.byte	0x04, 0x36
        /*009a*/ 	.short	(.L_1137 - .L_1136)
.L_1136:
        /*009c*/ 	.word	0x00000008
.L_1137:


//--------------------- .nv.info._Z14offshorebndWaviiiffPfS_S_ --------------------------
	.section	.nv.info._Z14offshorebndWaviiiffPfS_S_,"",@"SHT_CUDA_INFO"
	.sectionflags	@""
	.align	4


	//----- nvinfo : EIATTR_CUDA_API_VERSION
	.align		4
        /*0000*/ 	.byte	0x04, 0x37
        /*0002*/ 	.short	(.L_1139 - .L_1138)
.L_1138:
        /*0004*/ 	.word	0x00000082


	//----- nvinfo : EIATTR_KPARAM_INFO
	.align		4
.L_1139:
        /*0008*/ 	.byte	0x04, 0x17
        /*000a*/ 	.short	(.L_1141 - .L_1140)
.L_1140:
        /*000c*/ 	.word	0x00000000
        /*0010*/ 	.short	0x0007
        /*0012*/ 	.short	0x0028
        /*0014*/ 	.byte	0x00, 0xf5, 0x21, 0x00


	//----- nvinfo : EIATTR_KPARAM_INFO
	.align		4
.L_1141:
        /*0018*/ 	.byte	0x04, 0x17
        /*001a*/ 	.short	(.L_1143 - .L_1142)
.L_1142:
        /*001c*/ 	.word	0x00000000
        /*0020*/ 	.short	0x0006
        /*0022*/ 	.short	0x0020
        /*0024*/ 	.byte	0x00, 0xf5, 0x21, 0x00


	//----- nvinfo : EIATTR_KPARAM_INFO
	.align		4
.L_1143:
        /*0028*/ 	.byte	0x04, 0x17
        /*002a*/ 	.short	(.L_1145 - .L_1144)
.L_1144:
        /*002c*/ 	.word	0x00000000
        /*0030*/ 	.short	0x0005
        /*0032*/ 	.short	0x0018
        /*0034*/ 	.byte	0x00, 0xf5, 0x21, 0x00


	//----- nvinfo : EIATTR_KPARAM_INFO
	.align		4
.L_1145:
        /*0038*/ 	.byte	0x04, 0x17
        /*003a*/ 	.short	(.L_1147 - .L_1146)
.L_1146:
        /*003c*/ 	.word	0x00000000
        /*0040*/ 	.short	0x0004
        /*0042*/ 	.short	0x0010
        /*0044*/ 	.byte	0x00, 0xf0, 0x11, 0x00


	//----- nvinfo : EIATTR_KPARAM_INFO
	.align		4
.L_1147:
        /*0048*/ 	.byte	0x04, 0x17
        /*004a*/ 	.short	(.L_1149 - .L_1148)
.L_1148:
        /*004c*/ 	.word	0x00000000
        /*0050*/ 	.short	0x0003
        /*0052*/ 	.short	0x000c
        /*0054*/ 	.byte	0x00, 0xf0, 0x11, 0x00


	//----- nvinfo : EIATTR_KPARAM_INFO
	.align		4
.L_1149:
        /*0058*/ 	.byte	0x04, 0x17
        /*005a*/ 	.short	(.L_1151 - .L_1150)
.L_1150:
        /*005c*/ 	.word	0x00000000
        /*0060*/ 	.short	0x0002
        /*0062*/ 	.short	0x0008
        /*0064*/ 	.byte	0x00, 0xf0, 0x11, 0x00


	//----- nvinfo : EIATTR_KPARAM_INFO
	.align		4
.L_1151:
        /*0068*/ 	.byte	0x04, 0x17
        /*006a*/ 	.short	(.L_1153 - .L_1152)
.L_1152:
        /*006c*/ 	.word	0x00000000
        /*0070*/ 	.short	0x0001
        /*0072*/ 	.short	0x0004
        /*0074*/ 	.byte	0x00, 0xf0, 0x11, 0x00


	//----- nvinfo : EIATTR_KPARAM_INFO
	.align		4
.L_1153:
        /*0078*/ 	.byte	0x04, 0x17
        /*007a*/ 	.short	(.L_1155 - .L_1154)
.L_1154:
        /*007c*/ 	.word	0x00000000
        /*0080*/ 	.short	0x0000
        /*0082*/ 	.short	0x0000
        /*0084*/ 	.byte	0x00, 0xf0, 0x11, 0x00


	//----- nvinfo : EIATTR_SPARSE_MMA_MASK
	.align		4
.L_1155:
        /*0088*/ 	.byte	0x03, 0x50
        /*008a*/ 	.short	0x0000


	//----- nvinfo : EIATTR_MAXREG_COUNT
	.align		4
        /*008c*/ 	.byte	0x03, 0x1b
        /*008e*/ 	.short	0x00ff


	//----- nvinfo : EIATTR_MERCURY_ISA_VERSION
	.align		4
        /*0090*/ 	.byte	0x03, 0x5f
        /*0092*/ 	.short	0x0101


	//----- nvinfo : EIATTR_VRC_CTA_INIT_COUNT
	.align		4
        /*0094*/ 	.byte	0x02, 0x4a
	.zero		1
	.zero		1


	//----- nvinfo : EIATTR_EXIT_INSTR_OFFSETS
	.align		4
        /*0098*/ 	.byte	0x04, 0x1c
        /*009a*/ 	.short	(.L_1157 - .L_1156)


	//   ....[0]....
.L_1156:
        /*009c*/ 	.word	0x00000360


	//   ....[1]....
        /*00a0*/ 	.word	0x000008c0


	//   ....[2]....
        /*00a4*/ 	.word	0x00000b50


	//   ....[3]....
        /*00a8*/ 	.word	0x00000ce0


	//   ....[4]....
        /*00ac*/ 	.word	0x00000da0


	//----- nvinfo : EIATTR_CRS_STACK_SIZE
	.align		4
.L_1157:
        /*00b0*/ 	.byte	0x04, 0x1e
        /*00b2*/ 	.short	(.L_1159 - .L_1158)
.L_1158:
        /*00b4*/ 	.word	0x00000000


	//----- nvinfo : EIATTR_CBANK_PARAM_SIZE
	.align		4
.L_1159:
        /*00b8*/ 	.byte	0x03, 0x19
        /*00ba*/ 	.short	0x0030


	//----- nvinfo : EIATTR_PARAM_CBANK
	.align		4
        /*00bc*/ 	.byte	0x04, 0x0a
        /*00be*/ 	.short	(.L_1161 - .L_1160)
	.align		4
.L_1160:
        /*00c0*/ 	.word	index@(.nv.constant0._Z14offshorebndWaviiiffPfS_S_)
        /*00c4*/ 	.short	0x0380
        /*00c6*/ 	.short	0x0030


	//----- nvinfo : EIATTR_SW_WAR
	.align		4
.L_1161:
        /*00c8*/ 	.byte	0x04, 0x36
        /*00ca*/ 	.short	(.L_1163 - .L_1162)
.L_1162:
        /*00cc*/ 	.word	0x00000008
.L_1163:


//--------------------- .nv.info._Z12resetavg_variiPf --------------------------
	.section	.nv.info._Z12resetavg_variiPf,"",@"SHT_CUDA_INFO"
	.sectionflags	@""
	.align	4


	//----- nvinfo : EIATTR_CUDA_API_VERSION
	.align		4
        /*0000*/ 	.byte	0x04, 0x37
        /*0002*/ 	.short	(.L_1165 - .L_1164)
.L_1164:
        /*0004*/ 	.word	0x00000082


	//----- nvinfo : EIATTR_KPARAM_INFO
	.align		4
.L_1165:
        /*0008*/ 	.byte	0x04, 0x17
        /*000a*/ 	.short	(.L_1167 - .L_1166)
.L_1166:
        /*000c*/ 	.word	0x00000000
        /*0010*/ 	.short	0x0002
        /*0012*/ 	.short	0x0008
        /*0014*/ 	.byte	0x00, 0xf5, 0x21, 0x00


	//----- nvinfo : EIATTR_KPARAM_INFO
	.align		4
.L_1167:
        /*0018*/ 	.byte	0x04, 0x17
        /*001a*/ 	.short	(.L_1169 - .L_1168)
.L_1168:
        /*001c*/ 	.word	0x00000000
        /*0020*/ 	.short	0x0001
        /*0022*/ 	.short	0x0004
        /*0024*/ 	.byte	0x00, 0xf0, 0x11, 0x00


	//----- nvinfo : EIATTR_KPARAM_INFO
	.align		4
.L_1169:
        /*0028*/ 	.byte	0x04, 0x17
        /*002a*/ 	.short	(.L_1171 - .L_1170)
.L_1170:
        /*002c*/ 	.word	0x00000000
        /*0030*/ 	.short	0x0000
        /*0032*/ 	.short	0x0000
        /*0034*/ 	.byte	0x00, 0xf0, 0x11, 0x00


	//----- nvinfo : EIATTR_SPARSE_MMA_MASK
	.align		4
.L_1171:
        /*0038*/ 	.byte	0x03, 0x50
        /*003a*/ 	.short	0x0000


	//----- nvinfo : EIATTR_MAXREG_COUNT
	.align		4
        /*003c*/ 	.byte	0x03, 0x1b
        /*003e*/ 	.short	0x00ff


	//----- nvinfo : EIATTR_MERCURY_ISA_VERSION
	.align		4
        /*0040*/ 	.byte	0x03, 0x5f
        /*0042*/ 	.short	0x0101


	//----- nvinfo : EIATTR_VRC_CTA_INIT_COUNT
	.align		4
        /*0044*/ 	.byte	0x02, 0x4a
	.zero		1
	.zero		1


	//----- nvinfo : EIATTR_EXIT_INSTR_OFFSETS
	.align		4
        /*0048*/ 	.byte	0x04, 0x1c
        /*004a*/ 	.short	(.L_1173 - .L_1172)


	//   ....[0]....
.L_1172:
        /*004c*/ 	.word	0x000000f0


	//----- nvinfo : EIATTR_CBANK_PARAM_SIZE
	.align		4
.L_1173:
        /*0050*/ 	.byte	0x03, 0x19
        /*0052*/ 	.short	0x0010


	//----- nvinfo : EIATTR_PARAM_CBANK
	.align		4
        /*0054*/ 	.byte	0x04, 0x0a
        /*0056*/ 	.short	(.L_1175 - .L_1174)
	.align		4
.L_1174:
        /*0058*/ 	.word	index@(.nv.constant0._Z12resetavg_variiPf)
        /*005c*/ 	.short	0x0380
        /*005e*/ 	.short	0x0010


	//----- nvinfo : EIATTR_SW_WAR
	.align		4
.L_1175:
        /*0060*/ 	.byte	0x04, 0x36
        /*0062*/ 	.short	(.L_1177 - .L_1176)
.L_1176:
        /*0064*/ 	.word	0x00000008
.L_1177:


//--------------------- .nv.info._Z10divavg_variifPf --------------------------
	.section	.nv.info._Z10divavg_variifPf,"",@"SHT_CUDA_INFO"
	.sectionflags	@""
	.align	4


	//----- nvinfo : EIATTR_CUDA_API_VERSION
	.align		4
        /*0000*/ 	.byte	0x04, 0x37
        /*0002*/ 	.short	(.L_1179 - .L_1178)
.L_1178:
        /*0004*/ 	.word	0x00000082


	//----- nvinfo : EIATTR_KPARAM_INFO
	.align		4
.L_1179:
        /*0008*/ 	.byte	0x04, 0x17
        /*000a*/ 	.short	(.L_1181 - .L_1180)
.L_1180:
        /*000c*/ 	.word	0x00000000
        /*0010*/ 	.short	0x0003
        /*0012*/ 	.short	0x0010
        /*0014*/ 	.byte	0x00, 0xf5, 0x21, 0x00


	//----- nvinfo : EIATTR_KPARAM_INFO
	.align		4
.L_1181:
        /*0018*/ 	.byte	0x04, 0x17
        /*001a*/ 	.short	(.L_1183 - .L_1182)
.L_1182:
        /*001c*/ 	.word	0x00000000
        /*0020*/ 	.short	0x0002
        /*0022*/ 	.short	0x0008
        /*0024*/ 	.byte	0x00, 0xf0, 0x11, 0x00


	//----- nvinfo : EIATTR_KPARAM_INFO
	.align		4
.L_1183:
        /*0028*/ 	.byte	0x04, 0x17
        /*002a*/ 	.short	(.L_1185 - .L_1184)
.L_1184:
        /*002c*/ 	.word	0x00000000
        /*0030*/ 	.short	0x0001
        /*0032*/ 	.short	0x0004
        /*0034*/ 	.byte	0x00, 0xf0, 0x11, 0x00


	//----- nvinfo : EIATTR_KPARAM_INFO
	.align		4
.L_1185:
        /*0038*/ 	.byte	0x04, 0x17
        /*003a*/ 	.short	(.L_1187 - .L_1186)
.L_1186:
        /*003c*/ 	.word	0x00000000
        /*0040*/ 	.short	0x0000
        /*0042*/ 	.short	0x0000
        /*0044*/ 	.byte	0x00, 0xf0, 0x11, 0x00


	//----- nvinfo : EIATTR_SPARSE_MMA_MASK
	.align		4
.L_1187:
        /*0048*/ 	.byte	0x03, 0x50
        /*004a*/ 	.short	0x0000


	//----- nvinfo : EIATTR_MAXREG_COUNT
	.align		4
        /*004c*/ 	.byte	0x03, 0x1b
        /*004e*/ 	.short	0x00ff


	//----- nvinfo : EIATTR_MERCURY_ISA_VERSION
	.align		4
        /*0050*/ 	.byte	0x03, 0x5f
        /*0052*/ 	.short	0x0101


	//----- nvinfo : EIATTR_VRC_CTA_INIT_COUNT
	.align		4
        /*0054*/ 	.byte	0x02, 0x4a
	.zero		1
	.zero		1


	//----- nvinfo : EIATTR_EXIT_INSTR_OFFSETS
	.align		4
        /*0058*/ 	.byte	0x04, 0x1c
        /*005a*/ 	.short	(.L_1189 - .L_1188)


	//   ....[0]....
.L_1188:
        /*005c*/ 	.word	0x00000240


	//----- nvinfo : EIATTR_CRS_STACK_SIZE
	.align		4
.L_1189:
        /*0060*/ 	.byte	0x04, 0x1e
        /*0062*/ 	.short	(.L_1191 - .L_1190)
.L_1190:
        /*0064*/ 	.word	0x00000000


	//----- nvinfo : EIATTR_CBANK_PARAM_SIZE
	.align		4
.L_1191:
        /*0068*/ 	.byte	0x03, 0x19
        /*006a*/ 	.short	0x0018


	//----- nvinfo : EIATTR_PARAM_CBANK
	.align		4
        /*006c*/ 	.byte	0x04, 0x0a
        /*006e*/ 	.short	(.L_1193 - .L_1192)
	.align		4
.L_1192:
        /*0070*/ 	.word	index@(.nv.constant0._Z10divavg_variifPf)
        /*0074*/ 	.short	0x0380
        /*0076*/ 	.short	0x0018


	//----- nvinfo : EIATTR_SW_WAR
	.align		4
.L_1193:
        /*0078*/ 	.byte	0x04, 0x36
        /*007a*/ 	.short	(.L_1195 - .L_1194)
.L_1194:
        /*007c*/ 	.word	0x00000008
.L_1195:


//--------------------- .nv.info._Z10addavg_variiPfS_ --------------------------
	.section	.nv.info._Z10addavg_variiPfS_,"",@"SHT_CUDA_INFO"
	.sectionflags	@""
	.align	4


	//----- nvinfo : EIATTR_CUDA_API_VERSION
	.align		4
        /*0000*/ 	.byte	0x04, 0x37
        /*0002*/ 	.short	(.L_1197 - .L_1196)
.L_1196:
        /*0004*/ 	.word	0x00000082


	//----- nvinfo : EIATTR_KPARAM_INFO
	.align		4
.L_1197:
        /*0008*/ 	.byte	0x04, 0x17
        /*000a*/ 	.short	(.L_1199 - .L_1198)
.L_1198:
        /*000c*/ 	.word	0x00000000
        /*0010*/ 	.short	0x0003
        /*0012*/ 	.short	0x0010
        /*0014*/ 	.byte	0x00, 0xf5, 0x21, 0x00


	//----- nvinfo : EIATTR_KPARAM_INFO
	.align		4
.L_1199:
        /*0018*/ 	.byte	0x04, 0x17
        /*001a*/ 	.short	(.L_1201 - .L_1200)
.L_1200:
        /*001c*/ 	.word	0x00000000
        /*0020*/ 	.short	0x0002
        /*0022*/ 	.short	0x0008
        /*0024*/ 	.byte	0x00, 0xf5, 0x21, 0x00


	//----- nvinfo : EIATTR_KPARAM_INFO
	.align		4
.L_1201:
        /*0028*/ 	.byte	0x04, 0x17
        /*002a*/ 	.short	(.L_1203 - .L_1202)
.L_1202:
        /*002c*/ 	.word	0x00000000
        /*0030*/ 	.short	0x0001
        /*0032*/ 	.short	0x0004
        /*0034*/ 	.byte	0x00, 0xf0, 0x11, 0x00


	//----- nvinfo : EIATTR_KPARAM_INFO
	.align		4
.L_1203:
        /*0038*/ 	.byte	0x04, 0x17
        /*003a*/ 	.short	(.L_1205 - .L_1204)
.L_1204:
        /*003c*/ 	.word	0x00000000
        /*0040*/ 	.short	0x0000
        /*0042*/ 	.short	0x0000
        /*0044*/ 	.byte	0x00, 0xf0, 0x11, 0x00


	//----- nvinfo : EIATTR_SPARSE_MMA_MASK
	.align		4
.L_1205:
        /*0048*/ 	.byte	0x03, 0x50
        /*004a*/ 	.short	0x0000


	//----- nvinfo : EIATTR_MAXREG_COUNT
	.align		4
        /*004c*/ 	.byte	0x03, 0x1b
        /*004e*/ 	.short	0x00ff


	//----- nvinfo : EIATTR_MERCURY_ISA_VERSION
	.align		4
        /*0050*/ 	.byte	0x03, 0x5f
        /*0052*/ 	.short	0x0101


	//----- nvinfo : EIATTR_VRC_CTA_INIT_COUNT
	.align		4
        /*0054*/ 	.byte	0x02, 0x4a
	.zero		1
	.zero		1


	//----- nvinfo : EIATTR_EXIT_INSTR_OFFSETS
	.align		4
        /*0058*/ 	.byte	0x04, 0x1c
        /*005a*/ 	.short	(.L_1207 - .L_1206)


	//   ....[0]....
.L_1206:
        /*005c*/ 	.word	0x000001f0


	//----- nvinfo : EIATTR_CBANK_PARAM_SIZE
	.align		4
.L_1207:
        /*0060*/ 	.byte	0x03, 0x19
        /*0062*/ 	.short	0x0018


	//----- nvinfo : EIATTR_PARAM_CBANK
	.align		4
        /*0064*/ 	.byte	0x04, 0x0a
        /*0066*/ 	.short	(.L_1209 - .L_1208)
	.align		4
.L_1208:
        /*0068*/ 	.word	index@(.nv.constant0._Z10addavg_variiPfS_)
        /*006c*/ 	.short	0x0380
        /*006e*/ 	.short	0x0018


	//----- nvinfo : EIATTR_SW_WAR
	.align		4
.L_1209:
        /*0070*/ 	.byte	0x04, 0x36
        /*0072*/ 	.short	(.L_1211 - .L_1210)
.L_1210:
        /*0074*/ 	.word	0x00000008
.L_1211:


//--------------------- .nv.callgraph             --------------------------
	.section	.nv.callgraph,"",@"SHT_CUDA_CALLGRAPH"
	.align	4
	.sectionentsize	8
	.align		4
        /*0000*/ 	.word	0x00000000
	.align		4
        /*0004*/ 	.word	0xffffffff
	.align		4
        /*0008*/ 	.word	0x00000000
	.align		4
        /*000c*/ 	.word	0xfffffffe
	.align		4
        /*0010*/ 	.word	0x00000000
	.align		4
        /*0014*/ 	.word	0xfffffffd
	.align		4
        /*0018*/ 	.word	0x00000000
	.align		4
        /*001c*/ 	.word	0xfffffffc


//--------------------- .text._Z7calcwciiiffPfS_  --------------------------
	.section	.text._Z7calcwciiiffPfS_,"ax",@progbits
	.align	128
        .global         _Z7calcwciiiffPfS_
        .type           _Z7calcwciiiffPfS_,@function
        .size           _Z7calcwciiiffPfS_,(.L_x_772 - _Z7calcwciiiffPfS_)
        .other          _Z7calcwciiiffPfS_,@"STO_CUDA_ENTRY STV_DEFAULT"
_Z7calcwciiiffPfS_:
.text._Z7calcwciiiffPfS_:
[----:B------:R-:W-:Y:S01]  /*0000*/  LDC R1, c[0x0][0x37c] ;  /* 0x0000df00ff017b82 */ /* 0x000fe20000000800 */
[----:B------:R-:W0:Y:S07]  /*0010*/  S2R R3, SR_TID.X ;  /* 0x0000000000037919 */ /* 0x000e2e0000002100 */
[----:B------:R-:W0:Y:S01]  /*0020*/  S2UR UR6, SR_CTAID.X ;  /* 0x00000000000679c3 */ /* 0x000e220000002500 */
[----:B------:R-:W1:Y:S01]  /*0030*/  LDCU UR8, c[0x0][0x380] ;  /* 0x00007000ff0877ac */ /* 0x000e620008000800 */
[----:B------:R-:W2:Y:S01]  /*0040*/  S2R R7, SR_TID.Y ;  /* 0x0000000000077919 */ /* 0x000ea20000002200 */
[----:B------:R-:W3:Y:S05]  /*0050*/  LDCU.64 UR4, c[0x0][0x358] ;  /* 0x00006b00ff0477ac */ /* 0x000eea0008000a00 */
[----:B------:R-:W0:Y:S08]  /*0060*/  LDC R2, c[0x0][0x360] ;  /* 0x0000d800ff027b82 */ /* 0x000e300000000800 */
[----:B------:R-:W2:Y:S08]  /*0070*/  S2UR UR7, SR_CTAID.Y ;  /* 0x00000000000779c3 */ /* 0x000eb00000002600 */
[----:B------:R-:W2:Y:S08]  /*0080*/  LDC R0, c[0x0][0x364] ;  /* 0x0000d900ff007b82 */ /* 0x000eb00000000800 */
[----:B------:R-:W4:Y:S01]  /*0090*/  LDC.64 R4, c[0x0][0x390] ;  /* 0x0000e400ff047b82 */ /* 0x000f220000000a00 */
[----:B0-----:R-:W-:-:S07]  /*00a0*/  IMAD R2, R2, UR6, R3 ;  /* 0x0000000602027c24 */ /* 0x001fce000f8e0203 */
[----:B------:R-:W0:Y:S01]  /*00b0*/  LDC R9, c[0x0][0x38c] ;  /* 0x0000e300ff097b82 */ /* 0x000e220000000800 */
[----:B--2---:R-:W-:-:S04]  /*00c0*/  IMAD R3, R0, UR7, R7 ;  /* 0x0000000700037c24 */ /* 0x004fc8000f8e0207 */
[----:B-1----:R-:W-:-:S04]  /*00d0*/  IMAD R2, R3, UR8, R2 ;  /* 0x0000000803027c24 */ /* 0x002fc8000f8e0202 */
[----:B----4-:R-:W-:-:S05]  /*00e0*/  IMAD.WIDE.U32 R4, R2, 0x4, R4 ;  /* 0x0000000402047825 */ /* 0x010fca00078e0004 */
[----:B---3--:R-:W2:Y:S01]  /*00f0*/  LDG.E R0, desc[UR4][R4.64] ;  /* 0x0000000404007981 */ /* 0x008ea2000c1e1900 */
[----:B------:R-:W-:Y:S01]  /*0100*/  BSSY.RECONVERGENT B0, `(.L_x_0) ;  /* 0x000000c000007945 */ /* 0x000fe20003800200 */
[----:B0-----:R-:W0:Y:S02]  /*0110*/  MUFU.RCP R3, R9 ;  /* 0x0000000900037308 */ /* 0x001e240000001000 */
[----:B0-----:R-:W-:-:S04]  /*0120*/  FFMA R6, R3, -R9, 1 ;  /* 0x3f80000003067423 */ /* 0x001fc80000000809 */
[----:B------:R-:W-:Y:S02]  /*0130*/  FFMA R3, R3, R6, R3 ;  /* 0x0000000603037223 */ /* 0x000fe40000000003 */
[----:B--2---:R-:W0:Y:S02]  /*0140*/  FCHK P0, R0, R9 ;  /* 0x0000000900007302 */ /* 0x004e240000000000 */
[----:B------:R-:W-:-:S04]  /*0150*/  FFMA R6, R0, R3, RZ ;  /* 0x0000000300067223 */ /* 0x000fc800000000ff */
[----:B------:R-:W-:-:S04]  /*0160*/  FFMA R7, R6, -R9, R0 ;  /* 0x8000000906077223 */ /* 0x000fc80000000000 */
[----:B------:R-:W-:Y:S01]  /*0170*/  FFMA R3, R3, R7, R6 ;  /* 0x0000000703037223 */ /* 0x000fe20000000006 */
[----:B0-----:R-:W-:Y:S06]  /*0180*/  @!P0 BRA `(.L_x_1) ;  /* 0x00000000000c8947 */ /* 0x001fec0003800000 */
[----:B------:R-:W-:-:S07]  /*0190*/  MOV R4, 0x1b0 ;  /* 0x000001b000047802 */ /* 0x000fce0000000f00 */
[----:B------:R-:W-:Y:S05]  /*01a0*/  CALL.REL.NOINC `($__internal_0_$__cuda_sm3x_div_rn_noftz_f32_slowpath) ;  /* 0x0000000000247944 */ /* 0x000fea0003c00000 */
[----:B------:R-:W-:-:S07]  /*01b0*/  IMAD.MOV.U32 R3, RZ, RZ, R0 ;  /* 0x000000ffff037224 */ /* 0x000fce00078e0000 */
.L_x_1:
[----:B------:R-:W-:Y:S05]  /*01c0*/  BSYNC.RECONVERGENT B0 ;  /* 0x0000000000007941 */ /* 0x000fea0003800200 */
.L_x_0:
[----:B------:R-:W0:Y:S01]  /*01d0*/  LDC.64 R4, c[0x0][0x398] ;  /* 0x0000e600ff047b82 */ /* 0x000e220000000a00 */
[----:B------:R-:W1:Y:S01]  /*01e0*/  LDCU UR6, c[0x0][0x388] ;  /* 0x00007100ff0677ac */ /* 0x000e620008000800 */
[----:B------:R-:W-:Y:S01]  /*01f0*/  FMNMX R0, R3, 1, PT ;  /* 0x3f80000003007809 */ /* 0x000fe20003800000 */
[----:B0-----:R-:W-:-:S04]  /*0200*/  IMAD.WIDE.U32 R2, R2, 0x4, R4 ;  /* 0x0000000402027825 */ /* 0x001fc800078e0004 */
[----:B-1----:R-:W-:-:S05]  /*0210*/  FMUL R5, R0, UR6 ;  /* 0x0000000600057c20 */ /* 0x002fca0008400000 */
[----:B------:R-:W-:Y:S01]  /*0220*/  STG.E desc[UR4][R2.64], R5 ;  /* 0x0000000502007986 */ /* 0x000fe2000c101904 */
[----:B------:R-:W-:Y:S05]  /*0230*/  EXIT ;  /* 0x000000000000794d */ /* 0x000fea0003800000 */
        .weak           $__internal_0_$__cuda_sm3x_div_rn_noftz_f32_slowpath
        .type           $__internal_0_$__cuda_sm3x_div_rn_noftz_f32_slowpath,@function
        .size           $__internal_0_$__cuda_sm3x_div_rn_noftz_f32_slowpath,(.L_x_772 - $__internal_0_$__cuda_sm3x_div_rn_noftz_f32_slowpath)
$__internal_0_$__cuda_sm3x_div_rn_noftz_f32_slowpath:
[----:B------:R-:W0:Y:S01]  /*0240*/  LDC R3, c[0x0][0x38c] ;  /* 0x0000e300ff037b82 */ /* 0x000e220000000800 */
[--C-:B------:R-:W-:Y:S01]  /*0250*/  SHF.R.U32.HI R5, RZ, 0x17, R0.reuse ;  /* 0x00000017ff057819 */ /* 0x100fe20000011600 */
[----:B------:R-:W1:Y:S01]  /*0260*/  LDCU UR6, c[0x0][0x38c] ;  /* 0x00007180ff0677ac */ /* 0x000e620008000800 */
[----:B------:R-:W-:Y:S01]  /*0270*/  BSSY.RECONVERGENT B1, `(.L_x_2) ;  /* 0x0000064000017945 */ /* 0x000fe20003800200 */
[----:B------:R-:W-:Y:S01]  /*0280*/  IMAD.MOV.U32 R7, RZ, RZ, R0 ;  /* 0x000000ffff077224 */ /* 0x000fe200078e0000 */
[----:B------:R-:W-:-:S05]  /*0290*/  LOP3.LUT R5, R5, 0xff, RZ, 0xc0, !PT ;  /* 0x000000ff05057812 */ /* 0x000fca00078ec0ff */
[----:B------:R-:W-:Y:S02]  /*02a0*/  VIADD R10, R5, 0xffffffff ;  /* 0xffffffff050a7836 */ /* 0x000fe40000000000 */
[----:B-1----:R-:W-:Y:S01]  /*02b0*/  IMAD.U32 R8, RZ, RZ, UR6 ;  /* 0x00000006ff087e24 */ /* 0x002fe2000f8e00ff */
[----:B0-----:R-:W-:-:S04]  /*02c0*/  SHF.R.U32.HI R6, RZ, 0x17, R3 ;  /* 0x00000017ff067819 */ /* 0x001fc80000011603 */
[----:B------:R-:W-:-:S05]  /*02d0*/  LOP3.LUT R6, R6, 0xff, RZ, 0xc0, !PT ;  /* 0x000000ff06067812 */ /* 0x000fca00078ec0ff */
[----:B------:R-:W-:-:S05]  /*02e0*/  VIADD R11, R6, 0xffffffff ;  /* 0xffffffff060b7836 */ /* 0x000fca0000000000 */
[----:B------:R-:W-:-:S04]  /*02f0*/  ISETP.GT.U32.AND P0, PT, R11, 0xfd, PT ;  /* 0x000000fd0b00780c */ /* 0x000fc80003f04070 */
[----:B------:R-:W-:-:S13]  /*0300*/  ISETP.GT.U32.OR P0, PT, R10, 0xfd, P0 ;  /* 0x000000fd0a00780c */ /* 0x000fda0000704470 */
[----:B------:R-:W-:Y:S01]  /*0310*/  @!P0 IMAD.MOV.U32 R9, RZ, RZ, RZ ;  /* 0x000000ffff098224 */ /* 0x000fe200078e00ff */
[----:B------:R-:W-:Y:S06]  /*0320*/  @!P0 BRA `(.L_x_3) ;  /* 0x00000000005c8947 */ /* 0x000fec0003800000 */
[----:B------:R-:W-:Y:S02]  /*0330*/  FSETP.GTU.FTZ.AND P1, PT, |R3|, +INF , PT ;  /* 0x7f8000000300780b */ /* 0x000fe40003f3c200 */
[----:B------:R-:W-:-:S04]  /*0340*/  FSETP.GTU.FTZ.AND P0, PT, |R0|, +INF , PT ;  /* 0x7f8000000000780b */ /* 0x000fc80003f1c200 */
[----:B------:R-:W-:-:S13]  /*0350*/  PLOP3.LUT P0, PT, P0, P1, PT, 0xf8, 0x8f ;  /* 0x00000000008f781c */ /* 0x000fda0000703f70 */
[----:B------:R-:W-:Y:S05]  /*0360*/  @P0 BRA `(.L_x_4) ;  /* 0x00000004004c0947 */ /* 0x000fea0003800000 */
[----:B------:R-:W-:-:S13]  /*0370*/  LOP3.LUT P0, RZ, R8, 0x7fffffff, R7, 0xc8, !PT ;  /* 0x7fffffff08ff7812 */ /* 0x000fda000780c807 */
[----:B------:R-:W-:Y:S05]  /*0380*/  @!P0 BRA `(.L_x_5) ;  /* 0x00000004003c8947 */ /* 0x000fea0003800000 */
[C---:B------:R-:W-:Y:S02]  /*0390*/  FSETP.NEU.FTZ.AND P2, PT, |R0|.reuse, +INF , PT ;  /* 0x7f8000000000780b */ /* 0x040fe40003f5d200 */
[----:B------:R-:W-:Y:S02]  /*03a0*/  FSETP.NEU.FTZ.AND P1, PT, |R3|, +INF , PT ;  /* 0x7f8000000300780b */ /* 0x000fe40003f3d200 */
[----:B------:R-:W-:-:S11]  /*03b0*/  FSETP.NEU.FTZ.AND P0, PT, |R0|, +INF , PT ;  /* 0x7f8000000000780b */ /* 0x000fd60003f1d200 */
[----:B------:R-:W-:Y:S05]  /*03c0*/  @!P1 BRA !P2, `(.L_x_5) ;  /* 0x00000004002c9947 */ /* 0x000fea0005000000 */
[----:B------:R-:W-:-:S04]  /*03d0*/  LOP3.LUT P2, RZ, R7, 0x7fffffff, RZ, 0xc0, !PT ;  /* 0x7fffffff07ff7812 */ /* 0x000fc8000784c0ff */
[----:B------:R-:W-:-:S13]  /*03e0*/  PLOP3.LUT P1, PT, P1, P2, PT, 0x2f, 0xf2 ;  /* 0x0000000000f2781c */ /* 0x000fda0000f24577 */
[----:B------:R-:W-:Y:S05]  /*03f0*/  @P1 BRA `(.L_x_6) ;  /* 0x0000000400181947 */ /* 0x000fea0003800000 */
[----:B------:R-:W-:-:S04]  /*0400*/  LOP3.LUT P1, RZ, R8, 0x7fffffff, RZ, 0xc0, !PT ;  /* 0x7fffffff08ff7812 */ /* 0x000fc8000782c0ff */
[----:B------:R-:W-:-:S13]  /*0410*/  PLOP3.LUT P0, PT, P0, P1, PT, 0x2f, 0xf2 ;  /* 0x0000000000f2781c */ /* 0x000fda0000702577 */
[----:B------:R-:W-:Y:S05]  /*0420*/  @P0 BRA `(.L_x_7) ;  /* 0x0000000400000947 */ /* 0x000fea0003800000 */
[----:B------:R-:W-:Y:S02]  /*0430*/  ISETP.GE.AND P0, PT, R10, RZ, PT ;  /* 0x000000ff0a00720c */ /* 0x000fe40003f06270 */
[----:B------:R-:W-:-:S11]  /*0440*/  ISETP.GE.AND P1, PT, R11, RZ, PT ;  /* 0x000000ff0b00720c */ /* 0x000fd60003f26270 */
[----:B------:R-:W-:Y:S02]  /*0450*/  @P0 IMAD.MOV.U32 R9, RZ, RZ, RZ ;  /* 0x000000ffff090224 */ /* 0x000fe400078e00ff */
[----:B------:R-:W-:Y:S01]  /*0460*/  @!P0 FFMA R7, R0, 1.84467440737095516160e+19, RZ ;  /* 0x5f80000000078823 */ /* 0x000fe200000000ff */
[----:B------:R-:W-:Y:S02]  /*0470*/  @!P0 IMAD.MOV.U32 R9, RZ, RZ, -0x40 ;  /* 0xffffffc0ff098424 */ /* 0x000fe400078e00ff */
[----:B------:R-:W-:Y:S02]  /*0480*/  @!P1 FFMA R8, R3, 1.84467440737095516160e+19, RZ ;  /* 0x5f80000003089823 */ /* 0x000fe400000000ff */
[----:B------:R-:W-:-:S07]  /*0490*/  @!P1 VIADD R9, R9, 0x40 ;  /* 0x0000004009099836 */ /* 0x000fce0000000000 */
.L_x_3:
[----:B------:R-:W-:Y:S01]  /*04a0*/  LEA R3, R6, 0xc0800000, 0x17 ;  /* 0xc080000006037811 */ /* 0x000fe200078eb8ff */
[----:B------:R-:W-:Y:S01]  /*04b0*/  VIADD R5, R5, 0xffffff81 ;  /* 0xffffff8105057836 */ /* 0x000fe20000000000 */
[----:B------:R-:W-:Y:S03]  /*04c0*/  BSSY.RECONVERGENT B2, `(.L_x_8) ;  /* 0x0000035000027945 */ /* 0x000fe60003800200 */
[----:B------:R-:W-:Y:S01]  /*04d0*/  IMAD.IADD R3, R8, 0x1, -R3 ;  /* 0x0000000108037824 */ /* 0x000fe200078e0a03 */
[C---:B------:R-:W-:Y:S01]  /*04e0*/  IADD3 R6, PT, PT, R5.reuse, 0x7f, -R6 ;  /* 0x0000007f05067810 */ /* 0x040fe20007ffe806 */
[----:B------:R-:W-:Y:S02]  /*04f0*/  IMAD R0, R5, -0x800000, R7 ;  /* 0xff80000005007824 */ /* 0x000fe400078e0207 */
[----:B------:R-:W0:Y:S01]  /*0500*/  MUFU.RCP R8, R3 ;  /* 0x0000000300087308 */ /* 0x000e220000001000 */
[----:B------:R-:W-:Y:S01]  /*0510*/  FADD.FTZ R11, -R3, -RZ ;  /* 0x800000ff030b7221 */ /* 0x000fe20000010100 */
[----:B------:R-:W-:-:S03]  /*0520*/  IMAD.IADD R6, R6, 0x1, R9 ;  /* 0x0000000106067824 */ /* 0x000fc600078e0209 */
[----:B0-----:R-:W-:-:S04]  /*0530*/  FFMA R13, R8, R11, 1 ;  /* 0x3f800000080d7423 */ /* 0x001fc8000000000b */
[----:B------:R-:W-:-:S04]  /*0540*/  FFMA R10, R8, R13, R8 ;  /* 0x0000000d080a7223 */ /* 0x000fc80000000008 */
[----:B------:R-:W-:-:S04]  /*0550*/  FFMA R7, R0, R10, RZ ;  /* 0x0000000a00077223 */ /* 0x000fc800000000ff */
[----:B------:R-:W-:-:S04]  /*0560*/  FFMA R8, R11, R7, R0 ;  /* 0x000000070b087223 */ /* 0x000fc80000000000 */
[----:B------:R-:W-:-:S04]  /*0570*/  FFMA R7, R10, R8, R7 ;  /* 0x000000080a077223 */ /* 0x000fc80000000007 */
[----:B------:R-:W-:-:S04]  /*0580*/  FFMA R8, R11, R7, R0 ;  /* 0x000000070b087223 */ /* 0x000fc80000000000 */
[----:B------:R-:W-:-:S05]  /*0590*/  FFMA R0, R10, R8, R7 ;  /* 0x000000080a007223 */ /* 0x000fca0000000007 */
[----:B------:R-:W-:-:S04]  /*05a0*/  SHF.R.U32.HI R3, RZ, 0x17, R0 ;  /* 0x00000017ff037819 */ /* 0x000fc80000011600 */
[----:B------:R-:W-:-:S05]  /*05b0*/  LOP3.LUT R3, R3, 0xff, RZ, 0xc0, !PT ;  /* 0x000000ff03037812 */ /* 0x000fca00078ec0ff */
[----:B------:R-:W-:-:S04]  /*05c0*/  IMAD.IADD R9, R3, 0x1, R6 ;  /* 0x0000000103097824 */ /* 0x000fc800078e0206 */
[----:B------:R-:W-:-:S05]  /*05d0*/  VIADD R3, R9, 0xffffffff ;  /* 0xffffffff09037836 */ /* 0x000fca0000000000 */
[----:B------:R-:W-:-:S13]  /*05e0*/  ISETP.GE.U32.AND P0, PT, R3, 0xfe, PT ;  /* 0x000000fe0300780c */ /* 0x000fda0003f06070 */
[----:B------:R-:W-:Y:S05]  /*05f0*/  @!P0 BRA `(.L_x_9) ;  /* 0x0000000000808947 */ /* 0x000fea0003800000 */
[----:B------:R-:W-:-:S13]  /*0600*/  ISETP.GT.AND P0, PT, R9, 0xfe, PT ;  /* 0x000000fe0900780c */ /* 0x000fda0003f04270 */
[----:B------:R-:W-:Y:S05]  /*0610*/  @P0 BRA `(.L_x_10) ;  /* 0x00000000006c0947 */ /* 0x000fea0003800000 */
[----:B------:R-:W-:-:S13]  /*0620*/  ISETP.GE.AND P0, PT, R9, 0x1, PT ;  /* 0x000000010900780c */ /* 0x000fda0003f06270 */
[----:B------:R-:W-:Y:S05]  /*0630*/  @P0 BRA `(.L_x_11) ;  /* 0x0000000000740947 */ /* 0x000fea0003800000 */
[----:B------:R-:W-:Y:S02]  /*0640*/  ISETP.GE.AND P0, PT, R9, -0x18, PT ;  /* 0xffffffe80900780c */ /* 0x000fe40003f06270 */
[----:B------:R-:W-:-:S11]  /*0650*/  LOP3.LUT R0, R0, 0x80000000, RZ, 0xc0, !PT ;  /* 0x8000000000007812 */ /* 0x000fd600078ec0ff */
[----:B------:R-:W-:Y:S05]  /*0660*/  @!P0 BRA `(.L_x_11) ;  /* 0x0000000000688947 */ /* 0x000fea0003800000 */
[CCC-:B------:R-:W-:Y:S01]  /*0670*/  FFMA.RZ R3, R10.reuse, R8.reuse, R7.reuse ;  /* 0x000000080a037223 */ /* 0x1c0fe2000000c007 */
[CCC-:B------:R-:W-:Y:S01]  /*0680*/  FFMA.RM R6, R10.reuse, R8.reuse, R7.reuse ;  /* 0x000000080a067223 */ /* 0x1c0fe20000004007 */
[C---:B------:R-:W-:Y:S02]  /*0690*/  ISETP.NE.AND P2, PT, R9.reuse, RZ, PT ;  /* 0x000000ff0900720c */ /* 0x040fe40003f45270 */
[----:B------:R-:W-:Y:S02]  /*06a0*/  ISETP.NE.AND P1, PT, R9, RZ, PT ;  /* 0x000000ff0900720c */ /* 0x000fe40003f25270 */
[----:B------:R-:W-:Y:S01]  /*06b0*/  LOP3.LUT R5, R3, 0x7fffff, RZ, 0xc0, !PT ;  /* 0x007fffff03057812 */ /* 0x000fe200078ec0ff */
[----:B------:R-:W-:Y:S01]  /*06c0*/  FFMA.RP R3, R10, R8, R7 ;  /* 0x000000080a037223 */ /* 0x000fe20000008007 */
[----:B------:R-:W-:Y:S02]  /*06d0*/  VIADD R8, R9, 0x20 ;  /* 0x0000002009087836 */ /* 0x000fe40000000000 */
[----:B------:R-:W-:Y:S01]  /*06e0*/  LOP3.LUT R5, R5, 0x800000, RZ, 0xfc, !PT ;  /* 0x0080000005057812 */ /* 0x000fe200078efcff */
[----:B------:R-:W-:Y:S01]  /*06f0*/  IMAD.MOV R7, RZ, RZ, -R9 ;  /* 0x000000ffff077224 */ /* 0x000fe200078e0a09 */
[----:B------:R-:W-:-:S02]  /*0700*/  FSETP.NEU.FTZ.AND P0, PT, R3, R6, PT ;  /* 0x000000060300720b */ /* 0x000fc40003f1d000 */
[----:B------:R-:W-:Y:S02]  /*0710*/  SHF.L.U32 R8, R5, R8, RZ ;  /* 0x0000000805087219 */ /* 0x000fe400000006ff */
[----:B------:R-:W-:Y:S02]  /*0720*/  SEL R6, R7, RZ, P2 ;  /* 0x000000ff07067207 */ /* 0x000fe40001000000 */
[----:B------:R-:W-:Y:S02]  /*0730*/  ISETP.NE.AND P1, PT, R8, RZ, P1 ;  /* 0x000000ff0800720c */ /* 0x000fe40000f25270 */
[----:B------:R-:W-:Y:S02]  /*0740*/  SHF.R.U32.HI R6, RZ, R6, R5 ;  /* 0x00000006ff067219 */ /* 0x000fe40000011605 */
[----:B------:R-:W-:Y:S02]  /*0750*/  PLOP3.LUT P0, PT, P0, P1, PT, 0xf8, 0x8f ;  /* 0x00000000008f781c */ /* 0x000fe40000703f70 */
[----:B------:R-:W-:-:S02]  /*0760*/  SHF.R.U32.HI R8, RZ, 0x1, R6 ;  /* 0x00000001ff087819 */ /* 0x000fc40000011606 */
[----:B------:R-:W-:-:S04]  /*0770*/  SEL R3, RZ, 0x1, !P0 ;  /* 0x00000001ff037807 */ /* 0x000fc80004000000 */
[----:B------:R-:W-:-:S04]  /*0780*/  LOP3.LUT R3, R3, 0x1, R8, 0xf8, !PT ;  /* 0x0000000103037812 */ /* 0x000fc800078ef808 */
[----:B------:R-:W-:-:S05]  /*0790*/  LOP3.LUT R3, R3, R6, RZ, 0xc0, !PT ;  /* 0x0000000603037212 */ /* 0x000fca00078ec0ff */
[----:B------:R-:W-:-:S05]  /*07a0*/  IMAD.IADD R3, R8, 0x1, R3 ;  /* 0x0000000108037824 */ /* 0x000fca00078e0203 */
[----:B------:R-:W-:Y:S01]  /*07b0*/  LOP3.LUT R0, R3, R0, RZ, 0xfc, !PT ;  /* 0x0000000003007212 */ /* 0x000fe200078efcff */
[----:B------:R-:W-:Y:S06]  /*07c0*/  BRA `(.L_x_11) ;  /* 0x0000000000107947 */ /* 0x000fec0003800000 */
.L_x_10:
[----:B------:R-:W-:-:S04]  /*07d0*/  LOP3.LUT R0, R0, 0x80000000, RZ, 0xc0, !PT ;  /* 0x8000000000007812 */ /* 0x000fc800078ec0ff */
[----:B------:R-:W-:Y:S01]  /*07e0*/  LOP3.LUT R0, R0, 0x7f800000, RZ, 0xfc, !PT ;  /* 0x7f80000000007812 */ /* 0x000fe200078efcff */
[----:B------:R-:W-:Y:S06]  /*07f0*/  BRA `(.L_x_11) ;  /* 0x0000000000047947 */ /* 0x000fec0003800000 */
.L_x_9:
[----:B------:R-:W-:-:S07]  /*0800*/  IMAD R0, R6, 0x800000, R0 ;  /* 0x0080000006007824 */ /* 0x000fce00078e0200 */
.L_x_11:
[----:B------:R-:W-:Y:S05]  /*0810*/  BSYNC.RECONVERGENT B2 ;  /* 0x0000000000027941 */ /* 0x000fea0003800200 */
.L_x_8:
[----:B------:R-:W-:Y:S05]  /*0820*/  BRA `(.L_x_12) ;  /* 0x0000000000207947 */ /* 0x000fea0003800000 */
.L_x_7:
[----:B------:R-:W-:-:S04]  /*0830*/  LOP3.LUT R0, R8, 0x80000000, R7, 0x48, !PT ;  /* 0x8000000008007812 */ /* 0x000fc800078e4807 */
[----:B------:R-:W-:Y:S01]  /*0840*/  LOP3.LUT R0, R0, 0x7f800000, RZ, 0xfc, !PT ;  /* 0x7f80000000007812 */ /* 0x000fe200078efcff */
[----:B------:R-:W-:Y:S06]  /*0850*/  BRA `(.L_x_12) ;  /* 0x0000000000147947 */ /* 0x000fec0003800000 */
.L_x_6:
[----:B------:R-:W-:Y:S01]  /*0860*/  LOP3.LUT R0, R8, 0x80000000, R7, 0x48, !PT ;  /* 0x8000000008007812 */ /* 0x000fe200078e4807 */
[----:B------:R-:W-:Y:S06]  /*0870*/  BRA `(.L_x_12) ;  /* 0x00000000000c7947 */ /* 0x000fec0003800000 */
.L_x_5:
[----:B------:R-:W0:Y:S01]  /*0880*/  MUFU.RSQ R0, -QNAN ;  /* 0xffc0000000007908 */ /* 0x000e220000001400 */
[----:B------:R-:W-:Y:S05]  /*0890*/  BRA `(.L_x_12) ;  /* 0x0000000000047947 */ /* 0x000fea0003800000 */
.L_x_4:
[----:B------:R-:W-:-:S07]  /*08a0*/  FADD.FTZ R0, R0, R3 ;  /* 0x0000000300007221 */ /* 0x000fce0000010000 */
.L_x_12:
[----:B------:R-:W-:Y:S05]  /*08b0*/  BSYNC.RECONVERGENT B1 ;  /* 0x0000000000017941 */ /* 0x000fea0003800200 */
.L_x_2:
[----:B------:R-:W-:-:S04]  /*08c0*/  IMAD.MOV.U32 R5, RZ, RZ, 0x0 ;  /* 0x00000000ff057424 */ /* 0x000fc800078e00ff */
[----:B0-----:R-:W-:Y:S05]  /*08d0*/  RET.REL.NODEC R4 `(_Z7calcwciiiffPfS_) ;  /* 0xfffffff404c87950 */ /* 0x001fea0003c3ffff */
.L_x_13:
[----:B------:R-:W-:-:S00]  /*08e0*/  BRA `(.L_x_13) ;  /* 0xfffffffc00fc7947 */ /* 0x000fc0000383ffff */
[----:B------:R-:W-:-:S00]  /*08f0*/  NOP ;  /* 0x0000000000007918 */ /* 0x000fc00000000000 */
        /* <DEDUP_REMOVED lines=8> */
.L_x_772:


//--------------------- .text._Z12breakerdelayiiifffffPfS_S_S_S_S_S_S_ --------------------------
	.section	.text._Z12breakerdelayiiifffffPfS_S_S_S_S_S_S_,"ax",@progbits
	.align	128
        .global         _Z12breakerdelayiiifffffPfS_S_S_S_S_S_S_
        .type           _Z12breakerdelayiiifffffPfS_S_S_S_S_S_S_,@function
        .size           _Z12breakerdelayiiifffffPfS_S_S_S_S_S_S_,(.L_x_775 - _Z12breakerdelayiiifffffPfS_S_S_S_S_S_S_)
        .other          _Z12breakerdelayiiifffffPfS_S_S_S_S_S_S_,@"STO_CUDA_ENTRY STV_DEFAULT"
_Z12breakerdelayiiifffffPfS_S_S_S_S_S_S_:
.text._Z12breakerdelayiiifffffPfS_S_S_S_S_S_S_:
        /* <DEDUP_REMOVED lines=11> */
[----:B------:R-:W0:Y:S08]  /*00b0*/  LDC.64 R12, c[0x0][0x3b0] ;  /* 0x0000ec00ff0c7b82 */ /* 0x000e300000000a00 */
[----:B------:R-:W0:Y:S01]  /*00c0*/  LDC.64 R14, c[0x0][0x3c8] ;  /* 0x0000f200ff0e7b82 */ /* 0x000e220000000a00 */
[----:B--2---:R-:W-:-:S04]  /*00d0*/  IMAD R7, R0, UR7, R9 ;  /* 0x0000000700077c24 */ /* 0x004fc8000f8e0209 */
[----:B-1----:R-:W-:-:S03]  /*00e0*/  IMAD R6, R7, UR8, R6 ;  /* 0x0000000807067c24 */ /* 0x002fc6000f8e0206 */
[----:B------:R-:W1:Y:S01]  /*00f0*/  LDC.64 R2, c[0x0][0x3c0] ;  /* 0x0000f000ff027b82 */ /* 0x000e620000000a00 */
[----:B----4-:R-:W-:-:S06]  /*0100*/  IMAD.WIDE.U32 R4, R6, 0x4, R4 ;  /* 0x0000000406047825 */ /* 0x010fcc00078e0004 */
[----:B---3--:R-:W2:Y:S01]  /*0110*/  LDG.E R4, desc[UR4][R4.64] ;  /* 0x0000000404047981 */ /* 0x008ea2000c1e1900 */
[C---:B0-----:R-:W-:Y:S01]  /*0120*/  IMAD.WIDE.U32 R12, R6.reuse, 0x4, R12 ;  /* 0x00000004060c7825 */ /* 0x041fe200078e000c */
[----:B------:R-:W0:Y:S05]  /*0130*/  LDC R0, c[0x0][0x390] ;  /* 0x0000e400ff007b82 */ /* 0x000e2a0000000800 */
[----:B------:R3:W5:Y:S01]  /*0140*/  LDG.E R12, desc[UR4][R12.64] ;  /* 0x000000040c0c7981 */ /* 0x000762000c1e1900 */
[----:B------:R-:W-:-:S06]  /*0150*/  IMAD.WIDE.U32 R14, R6, 0x4, R14 ;  /* 0x00000004060e7825 */ /* 0x000fcc00078e000e */
[----:B------:R3:W5:Y:S01]  /*0160*/  LDG.E R14, desc[UR4][R14.64] ;  /* 0x000000040e0e7981 */ /* 0x000762000c1e1900 */
[----:B-1----:R-:W-:-:S05]  /*0170*/  IMAD.WIDE.U32 R2, R6, 0x4, R2 ;  /* 0x0000000406027825 */ /* 0x002fca00078e0002 */
[----:B------:R3:W5:Y:S01]  /*0180*/  LDG.E R9, desc[UR4][R2.64] ;  /* 0x0000000402097981 */ /* 0x000762000c1e1900 */
[----:B0-----:R-:W-:-:S04]  /*0190*/  FMUL R0, R0, 0.20000000298023223877 ;  /* 0x3e4ccccd00007820 */ /* 0x001fc80000400000 */
[----:B------:R-:W-:Y:S01]  /*01a0*/  VIADD R7, R0, 0xf3000000 ;  /* 0xf300000000077836 */ /* 0x000fe20000000000 */
[----:B------:R3:W0:Y:S04]  /*01b0*/  MUFU.RSQ R11, R0 ;  /* 0x00000000000b7308 */ /* 0x0006280000001400 */
[----:B------:R-:W-:Y:S02]  /*01c0*/  ISETP.GT.U32.AND P0, PT, R7, 0x727fffff, PT ;  /* 0x727fffff0700780c */ /* 0x000fe40003f04070 */
[----:B--2---:R-:W-:-:S11]  /*01d0*/  FMNMX R7, R4, 0.20000000298023223877, !PT ;  /* 0x3e4ccccd04077809 */ /* 0x004fd60007800000 */
[----:B0--3--:R-:W-:Y:S05]  /*01e0*/  @!P0 BRA `(.L_x_14) ;  /* 0x00000000000c8947 */ /* 0x009fea0003800000 */
[----:B------:R-:W-:-:S07]  /*01f0*/  MOV R4, 0x210 ;  /* 0x0000021000047802 */ /* 0x000fce0000000f00 */
[----:B-----5:R-:W-:Y:S05]  /*0200*/  CALL.REL.NOINC `($__internal_2_$__cuda_sm20_sqrt_rn_f32_slowpath) ;  /* 0x0000001000b47944 */ /* 0x020fea0003c00000 */
[----:B------:R-:W-:Y:S05]  /*0210*/  BRA `(.L_x_15) ;  /* 0x0000000000107947 */ /* 0x000fea0003800000 */
.L_x_14:
[----:B------:R-:W-:Y:S01]  /*0220*/  FMUL.FTZ R3, R0, R11 ;  /* 0x0000000b00037220 */ /* 0x000fe20000410000 */
[----:B------:R-:W-:-:S03]  /*0230*/  FMUL.FTZ R11, R11, 0.5 ;  /* 0x3f0000000b0b7820 */ /* 0x000fc60000410000 */
[----:B------:R-:W-:-:S04]  /*0240*/  FFMA R0, -R3, R3, R0 ;  /* 0x0000000303007223 */ /* 0x000fc80000000100 */
[----:B------:R-:W-:-:S07]  /*0250*/  FFMA R0, R0, R11, R3 ;  /* 0x0000000b00007223 */ /* 0x000fce0000000003 */
.L_x_15:
[----:B------:R-:W0:Y:S01]  /*0260*/  LDCU UR6, c[0x0][0x398] ;  /* 0x00007300ff0677ac */ /* 0x000e220008000800 */
[----:B------:R-:W1:Y:S01]  /*0270*/  LDC.64 R2, c[0x0][0x3d8] ;  /* 0x0000f600ff027b82 */ /* 0x000e620000000a00 */
[----:B0-----:R-:W0:Y:S01]  /*0280*/  F2F.F64.F32 R4, UR6 ;  /* 0x0000000600047d10 */ /* 0x001e220008201800 */
[----:B------:R-:W-:Y:S01]  /*0290*/  IMAD.MOV.U32 R16, RZ, RZ, 0x1 ;  /* 0x00000001ff107424 */ /* 0x000fe200078e00ff */
[----:B------:R-:W-:Y:S01]  /*02a0*/  UMOV UR7, 0x400921fb ;  /* 0x400921fb00077882 */ /* 0x000fe20000000000 */
[----:B-1----:R-:W-:Y:S01]  /*02b0*/  IMAD.WIDE.U32 R2, R6, 0x4, R2 ;  /* 0x0000000406027825 */ /* 0x002fe200078e0002 */
[----:B------:R-:W-:-:S04]  /*02c0*/  UMOV UR6, 0x53c8d4f1 ;  /* 0x53c8d4f100067882 */ /* 0x000fc80000000000 */
[----:B------:R1:W5:Y:S01]  /*02d0*/  LDG.E R8, desc[UR4][R2.64] ;  /* 0x0000000402087981 */ /* 0x000362000c1e1900 */
[----:B------:R-:W-:Y:S01]  /*02e0*/  BSSY.RECONVERGENT B0, `(.L_x_16) ;  /* 0x0000015000007945 */ /* 0x000fe20003800200 */
[----:B-----5:R-:W-:Y:S01]  /*02f0*/  FMNMX R9, R9, R0, !PT ;  /* 0x0000000009097209 */ /* 0x020fe20007800000 */
[----:B0-----:R-:W0:Y:S02]  /*0300*/  MUFU.RCP64H R17, R5 ;  /* 0x0000000500117308 */ /* 0x001e240000001800 */
[----:B0-----:R-:W-:-:S08]  /*0310*/  DFMA R10, -R4, R16, 1 ;  /* 0x3ff00000040a742b */ /* 0x001fd00000000110 */
[----:B------:R-:W-:Y:S02]  /*0320*/  DFMA R18, R10, R10, R10 ;  /* 0x0000000a0a12722b */ /* 0x000fe4000000000a */
[----:B------:R-:W0:Y:S06]  /*0330*/  F2F.F64.F32 R10, R12 ;  /* 0x0000000c000a7310 */ /* 0x000e2c0000201800 */
[----:B------:R-:W-:-:S08]  /*0340*/  DFMA R18, R16, R18, R16 ;  /* 0x000000121012722b */ /* 0x000fd00000000010 */
[----:B------:R-:W-:Y:S02]  /*0350*/  DFMA R16, -R4, R18, 1 ;  /* 0x3ff000000410742b */ /* 0x000fe40000000112 */
[----:B0-----:R-:W-:-:S06]  /*0360*/  DMUL R10, R10, UR6 ;  /* 0x000000060a0a7c28 */ /* 0x001fcc0008000000 */
[----:B------:R-:W-:-:S04]  /*0370*/  DFMA R16, R18, R16, R18 ;  /* 0x000000101210722b */ /* 0x000fc80000000012 */
[----:B------:R-:W-:-:S04]  /*0380*/  FSETP.GEU.AND P1, PT, |R11|, 6.5827683646048100446e-37, PT ;  /* 0x036000000b00780b */ /* 0x000fc80003f2e200 */
[----:B-1----:R-:W-:-:S08]  /*0390*/  DMUL R2, R10, R16 ;  /* 0x000000100a027228 */ /* 0x002fd00000000000 */
[----:B------:R-:W-:-:S08]  /*03a0*/  DFMA R18, -R4, R2, R10 ;  /* 0x000000020412722b */ /* 0x000fd0000000010a */
[----:B------:R-:W-:-:S10]  /*03b0*/  DFMA R2, R16, R18, R2 ;  /* 0x000000121002722b */ /* 0x000fd40000000002 */
[----:B------:R-:W-:-:S05]  /*03c0*/  FFMA R13, RZ, R5, R3 ;  /* 0x00000005ff0d7223 */ /* 0x000fca0000000003 */
[----:B------:R-:W-:-:S13]  /*03d0*/  FSETP.GT.AND P0, PT, |R13|, 1.469367938527859385e-39, PT ;  /* 0x001000000d00780b */ /* 0x000fda0003f04200 */
[----:B------:R-:W-:Y:S05]  /*03e0*/  @P0 BRA P1, `(.L_x_17) ;  /* 0x0000000000100947 */ /* 0x000fea0000800000 */
[----:B------:R-:W-:Y:S01]  /*03f0*/  MOV R0, R10 ;  /* 0x0000000a00007202 */ /* 0x000fe20000000f00 */
[----:B------:R-:W-:Y:S01]  /*0400*/  IMAD.MOV.U32 R13, RZ, RZ, R11 ;  /* 0x000000ffff0d7224 */ /* 0x000fe200078e000b */
[----:B------:R-:W-:-:S07]  /*0410*/  MOV R22, 0x430 ;  /* 0x0000043000167802 */ /* 0x000fce0000000f00 */
[----:B------:R-:W-:Y:S05]  /*0420*/  CALL.REL.NOINC `($__internal_1_$__cuda_sm20_div_rn_f64_full) ;  /* 0x0000000800b47944 */ /* 0x000fea0003c00000 */
.L_x_17:
[----:B------:R-:W-:Y:S05]  /*0430*/  BSYNC.RECONVERGENT B0 ;  /* 0x0000000000007941 */ /* 0x000fea0003800200 */
.L_x_16:
[----:B------:R-:W-:Y:S01]  /*0440*/  FMNMX R14, R14, 0.0099999997764825820923, !PT ;  /* 0x3c23d70a0e0e7809 */ /* 0x000fe20007800000 */
[----:B------:R-:W-:Y:S01]  /*0450*/  IMAD.MOV.U32 R5, RZ, RZ, 0x42fc0000 ;  /* 0x42fc0000ff057424 */ /* 0x000fe200078e00ff */
[----:B------:R-:W-:Y:S01]  /*0460*/  FSETP.GEU.AND P1, PT, |R3|, 6.5827683646048100446e-37, PT ;  /* 0x036000000300780b */ /* 0x000fe20003f2e200 */
[----:B------:R-:W-:Y:S01]  /*0470*/  IMAD.MOV.U32 R11, RZ, RZ, 0x363d0ada ;  /* 0x363d0adaff0b7424 */ /* 0x000fe200078e00ff */
[----:B------:R-:W-:Y:S01]  /*0480*/  BSSY.RECONVERGENT B0, `(.L_x_18) ;  /* 0x0000030000007945 */ /* 0x000fe20003800200 */
[----:B------:R-:W-:-:S05]  /*0490*/  FMUL R14, R7, R14 ;  /* 0x0000000e070e7220 */ /* 0x000fca0000400000 */
[----:B------:R-:W-:-:S05]  /*04a0*/  FMNMX R14, R14, 10, PT ;  /* 0x412000000e0e7809 */ /* 0x000fca0003800000 */
[----:B------:R-:W-:-:S06]  /*04b0*/  FMUL R0, |R14|, 1.4426950216293334961 ;  /* 0x3fb8aa3b0e007820 */ /* 0x000fcc0000400200 */
[----:B------:R-:W0:Y:S02]  /*04c0*/  FRND.TRUNC R0, R0 ;  /* 0x0000000000007307 */ /* 0x000e24000020d000 */
[----:B0-----:R-:W-:Y:S02]  /*04d0*/  FSETP.GT.AND P0, PT, |R0|, 126, PT ;  /* 0x42fc00000000780b */ /* 0x001fe40003f04200 */
[----:B------:R-:W-:-:S04]  /*04e0*/  LOP3.LUT R5, R5, 0x80000000, R0, 0xb8, !PT ;  /* 0x8000000005057812 */ /* 0x000fc800078eb800 */
[----:B------:R-:W-:Y:S01]  /*04f0*/  FSEL R5, R5, R0, P0 ;  /* 0x0000000005057208 */ /* 0x000fe20000000000 */
[C---:B------:R-:W-:Y:S01]  /*0500*/  FMUL R0, R14.reuse, R14 ;  /* 0x0000000e0e007220 */ /* 0x040fe20000400000 */
[----:B------:R-:W-:-:S03]  /*0510*/  FSETP.GE.AND P0, PT, |R14|, 1, PT ;  /* 0x3f8000000e00780b */ /* 0x000fc60003f06200 */
[----:B------:R-:W-:Y:S01]  /*0520*/  FFMA R4, R5, -0.69314718246459960938, |R14| ;  /* 0xbf31721805047823 */ /* 0x000fe2000000040e */
[----:B------:R-:W-:-:S03]  /*0530*/  FFMA R11, R0, R11, 0.00019836159481201320887 ;  /* 0x394fff49000b7423 */ /* 0x000fc6000000000b */
[C---:B------:R-:W-:Y:S01]  /*0540*/  FFMA R4, R5.reuse, 1.9046542121259335545e-09, R4 ;  /* 0x3102e30805047823 */ /* 0x040fe20000000004 */
[----:B------:R-:W-:Y:S01]  /*0550*/  FADD R5, R5, 12583037 ;  /* 0x4b40007d05057421 */ /* 0x000fe20000000000 */
[----:B------:R-:W-:Y:S02]  /*0560*/  FFMA R11, R0, R11, 0.0083333496004343032837 ;  /* 0x3c08889a000b7423 */ /* 0x000fe4000000000b */
[----:B------:R-:W-:Y:S02]  /*0570*/  FMUL R4, R4, 1.4426950216293334961 ;  /* 0x3fb8aa3b04047820 */ /* 0x000fe40000400000 */
[----:B------:R-:W-:Y:S01]  /*0580*/  SHF.L.U32 R5, R5, 0x17, RZ ;  /* 0x0000001705057819 */ /* 0x000fe200000006ff */
[----:B------:R-:W-:-:S03]  /*0590*/  FFMA R11, R0, R11, 0.16666667163372039795 ;  /* 0x3e2aaaab000b7423 */ /* 0x000fc6000000000b */
[----:B------:R-:W0:Y:S01]  /*05a0*/  MUFU.EX2 R4, R4 ;  /* 0x0000000400047308 */ /* 0x000e220000000800 */
[----:B------:R-:W-:-:S04]  /*05b0*/  FMUL R11, R0, R11 ;  /* 0x0000000b000b7220 */ /* 0x000fc80000400000 */
[----:B------:R-:W-:Y:S01]  /*05c0*/  FFMA R11, R14, R11, R14 ;  /* 0x0000000b0e0b7223 */ /* 0x000fe2000000000e */
[----:B0-----:R-:W-:Y:S01]  /*05d0*/  FMUL R5, R5, R4 ;  /* 0x0000000405057220 */ /* 0x001fe20000400000 */
[----:B------:R-:W-:-:S03]  /*05e0*/  IMAD.MOV.U32 R4, RZ, RZ, 0x1 ;  /* 0x00000001ff047424 */ /* 0x000fc600078e00ff */
[----:B------:R-:W0:Y:S02]  /*05f0*/  MUFU.RCP R10, R5 ;  /* 0x00000005000a7308 */ /* 0x000e240000001000 */
[----:B0-----:R-:W-:-:S04]  /*0600*/  FMUL.FTZ R0, R10, -0.125 ;  /* 0xbe0000000a007820 */ /* 0x001fc80000410000 */
[----:B------:R-:W-:-:S05]  /*0610*/  FFMA R0, R5, 2, R0 ;  /* 0x4000000005007823 */ /* 0x000fca0000000000 */
[----:B------:R-:W-:-:S06]  /*0620*/  FSEL R11, |R0|, R11, P0 ;  /* 0x0000000b000b7208 */ /* 0x000fcc0000000200 */
[----:B------:R-:W0:Y:S08]  /*0630*/  F2F.F64.F32 R10, R11 ;  /* 0x0000000b000a7310 */ /* 0x000e300000201800 */
[----:B0-----:R-:W0:Y:S02]  /*0640*/  MUFU.RCP64H R5, R11 ;  /* 0x0000000b00057308 */ /* 0x001e240000001800 */
[----:B0-----:R-:W-:-:S08]  /*0650*/  DFMA R12, -R10, R4, 1 ;  /* 0x3ff000000a0c742b */ /* 0x001fd00000000104 */
[----:B------:R-:W-:-:S08]  /*0660*/  DFMA R12, R12, R12, R12 ;  /* 0x0000000c0c0c722b */ /* 0x000fd0000000000c */
[----:B------:R-:W-:-:S08]  /*0670*/  DFMA R12, R4, R12, R4 ;  /* 0x0000000c040c722b */ /* 0x000fd00000000004 */
[----:B------:R-:W-:-:S08]  /*0680*/  DFMA R4, -R10, R12, 1 ;  /* 0x3ff000000a04742b */ /* 0x000fd0000000010c */
[----:B------:R-:W-:-:S08]  /*0690*/  DFMA R4, R12, R4, R12 ;  /* 0x000000040c04722b */ /* 0x000fd0000000000c */
[----:B------:R-:W-:-:S08]  /*06a0*/  DMUL R12, R4, R2 ;  /* 0x00000002040c7228 */ /* 0x000fd00000000000 */
[----:B------:R-:W-:-:S08]  /*06b0*/  DFMA R14, -R10, R12, R2 ;  /* 0x0000000c0a0e722b */ /* 0x000fd00000000102 */
[----:B------:R-:W-:-:S10]  /*06c0*/  DFMA R4, R4, R14, R12 ;  /* 0x0000000e0404722b */ /* 0x000fd4000000000c */
[----:B------:R-:W-:-:S05]  /*06d0*/  FFMA R0, RZ, R11, R5 ;  /* 0x0000000bff007223 */ /* 0x000fca0000000005 */
[----:B------:R-:W-:-:S13]  /*06e0*/  FSETP.GT.AND P0, PT, |R0|, 1.469367938527859385e-39, PT ;  /* 0x001000000000780b */ /* 0x000fda0003f04200 */
[----:B------:R-:W-:Y:S05]  /*06f0*/  @P0 BRA P1, `(.L_x_19) ;  /* 0x0000000000200947 */ /* 0x000fea0000800000 */
[----:B------:R-:W-:Y:S01]  /*0700*/  MOV R0, R2 ;  /* 0x0000000200007202 */ /* 0x000fe20000000f00 */
[----:B------:R-:W-:Y:S01]  /*0710*/  IMAD.MOV.U32 R13, RZ, RZ, R3 ;  /* 0x000000ffff0d7224 */ /* 0x000fe200078e0003 */
[----:B------:R-:W-:Y:S01]  /*0720*/  MOV R5, R11 ;  /* 0x0000000b00057202 */ /* 0x000fe20000000f00 */
[----:B------:R-:W-:Y:S01]  /*0730*/  IMAD.MOV.U32 R4, RZ, RZ, R10 ;  /* 0x000000ffff047224 */ /* 0x000fe200078e000a */
[----:B------:R-:W-:-:S07]  /*0740*/  MOV R22, 0x760 ;  /* 0x0000076000167802 */ /* 0x000fce0000000f00 */
[----:B------:R-:W-:Y:S05]  /*0750*/  CALL.REL.NOINC `($__internal_1_$__cuda_sm20_div_rn_f64_full) ;  /* 0x0000000400e87944 */ /* 0x000fea0003c00000 */
[----:B------:R-:W-:Y:S02]  /*0760*/  IMAD.MOV.U32 R4, RZ, RZ, R2 ;  /* 0x000000ffff047224 */ /* 0x000fe400078e0002 */
[----:B------:R-:W-:-:S07]  /*0770*/  IMAD.MOV.U32 R5, RZ, RZ, R3 ;  /* 0x000000ffff057224 */ /* 0x000fce00078e0003 */
.L_x_19:
[----:B------:R-:W-:Y:S05]  /*0780*/  BSYNC.RECONVERGENT B0 ;  /* 0x0000000000007941 */ /* 0x000fea0003800200 */
.L_x_18:
[----:B------:R-:W0:Y:S01]  /*0790*/  F2F.F32.F64 R0, R4 ;  /* 0x0000000400007310 */ /* 0x000e220000301000 */
[----:B------:R-:W-:Y:S01]  /*07a0*/  MOV R3, 0x3f3504f3 ;  /* 0x3f3504f300037802 */ /* 0x000fe20000000f00 */
[----:B------:R-:W-:Y:S01]  /*07b0*/  IMAD.MOV.U32 R2, RZ, RZ, 0x3fb504f3 ;  /* 0x3fb504f3ff027424 */ /* 0x000fe200078e00ff */
[----:B------:R-:W-:Y:S03]  /*07c0*/  BSSY.RECONVERGENT B0, `(.L_x_20) ;  /* 0x000000c000007945 */ /* 0x000fe60003800200 */
[----:B------:R-:W-:-:S04]  /*07d0*/  FFMA R2, R3, -R2, 1 ;  /* 0x3f80000003027423 */ /* 0x000fc80000000802 */
[----:B------:R-:W-:Y:S01]  /*07e0*/  FFMA R3, R2, R3, 0.70710676908493041992 ;  /* 0x3f3504f302037423 */ /* 0x000fe20000000003 */
[----:B0-----:R-:W0:Y:S03]  /*07f0*/  FCHK P0, R0, 1.4142135381698608398 ;  /* 0x3fb504f300007902 */ /* 0x001e260000000000 */
[----:B------:R-:W-:-:S04]  /*0800*/  FFMA R2, R0, R3, RZ ;  /* 0x0000000300027223 */ /* 0x000fc800000000ff */
[----:B------:R-:W-:-:S04]  /*0810*/  FFMA R10, R2, -1.4142135381698608398, R0 ;  /* 0xbfb504f3020a7823 */ /* 0x000fc80000000000 */
[----:B------:R-:W-:Y:S01]  /*0820*/  FFMA R11, R3, R10, R2 ;  /* 0x0000000a030b7223 */ /* 0x000fe20000000002 */
[----:B0-----:R-:W-:Y:S06]  /*0830*/  @!P0 BRA `(.L_x_21) ;  /* 0x0000000000108947 */ /* 0x001fec0003800000 */
[----:B------:R-:W-:Y:S01]  /*0840*/  IMAD.MOV.U32 R3, RZ, RZ, 0x3fb504f3 ;  /* 0x3fb504f3ff037424 */ /* 0x000fe200078e00ff */
[----:B------:R-:W-:-:S07]  /*0850*/  MOV R4, 0x870 ;  /* 0x0000087000047802 */ /* 0x000fce0000000f00 */
[----:B------:R-:W-:Y:S05]  /*0860*/  CALL.REL.NOINC `($__internal_3_$__cuda_sm3x_div_rn_noftz_f32_slowpath) ;  /* 0x0000000c007c7944 */ /* 0x000fea0003c00000 */
[----:B------:R-:W-:-:S07]  /*0870*/  MOV R11, R3 ;  /* 0x00000003000b7202 */ /* 0x000fce0000000f00 */
.L_x_21:
[----:B------:R-:W-:Y:S05]  /*0880*/  BSYNC.RECONVERGENT B0 ;  /* 0x0000000000007941 */ /* 0x000fea0003800200 */
.L_x_20:
[----:B------:R-:W0:Y:S08]  /*0890*/  LDC.64 R2, c[0x0][0x3a0] ;  /* 0x0000e800ff027b82 */ /* 0x000e300000000a00 */
[----:B------:R-:W1:Y:S01]  /*08a0*/  LDC.64 R4, c[0x0][0x3b8] ;  /* 0x0000ee00ff047b82 */ /* 0x000e620000000a00 */
[----:B0-----:R-:W-:-:S05]  /*08b0*/  IMAD.WIDE.U32 R2, R6, 0x4, R2 ;  /* 0x0000000406027825 */ /* 0x001fca00078e0002 */
[----:B------:R0:W-:Y:S01]  /*08c0*/  STG.E desc[UR4][R2.64], R11 ;  /* 0x0000000b02007986 */ /* 0x0001e2000c101904 */
[----:B-1----:R-:W-:-:S05]  /*08d0*/  IMAD.WIDE.U32 R4, R6, 0x4, R4 ;  /* 0x0000000406047825 */ /* 0x002fca00078e0004 */
[----:B------:R-:W2:Y:S01]  /*08e0*/  LDG.E R0, desc[UR4][R4.64] ;  /* 0x0000000404007981 */ /* 0x000ea2000c1e1900 */
[----:B------:R-:W1:Y:S01]  /*08f0*/  MUFU.RCP R10, R9 ;  /* 0x00000009000a7308 */ /* 0x000e620000001000 */
[----:B------:R-:W-:Y:S01]  /*0900*/  BSSY.RECONVERGENT B0, `(.L_x_22) ;  /* 0x000000c000007945 */ /* 0x000fe20003800200 */
[----:B-1----:R-:W-:-:S04]  /*0910*/  FFMA R13, -R9, R10, 1 ;  /* 0x3f800000090d7423 */ /* 0x002fc8000000010a */
[----:B------:R-:W-:Y:S02]  /*0920*/  FFMA R13, R10, R13, R10 ;  /* 0x0000000d0a0d7223 */ /* 0x000fe4000000000a */
[----:B--2---:R-:W1:Y:S02]  /*0930*/  FCHK P0, R0, R9 ;  /* 0x0000000900007302 */ /* 0x004e640000000000 */
[----:B------:R-:W-:-:S04]  /*0940*/  FFMA R10, R0, R13, RZ ;  /* 0x0000000d000a7223 */ /* 0x000fc800000000ff */
[----:B------:R-:W-:-:S04]  /*0950*/  FFMA R12, -R9, R10, R0 ;  /* 0x0000000a090c7223 */ /* 0x000fc80000000100 */
[----:B------:R-:W-:Y:S01]  /*0960*/  FFMA R13, R13, R12, R10 ;  /* 0x0000000c0d0d7223 */ /* 0x000fe2000000000a */
[----:B01----:R-:W-:Y:S06]  /*0970*/  @!P0 BRA `(.L_x_23) ;  /* 0x0000000000108947 */ /* 0x003fec0003800000 */
[----:B------:R-:W-:Y:S01]  /*0980*/  IMAD.MOV.U32 R3, RZ, RZ, R9 ;  /* 0x000000ffff037224 */ /* 0x000fe200078e0009 */
[----:B------:R-:W-:-:S07]  /*0990*/  MOV R4, 0x9b0 ;  /* 0x000009b000047802 */ /* 0x000fce0000000f00 */
[----:B------:R-:W-:Y:S05]  /*09a0*/  CALL.REL.NOINC `($__internal_3_$__cuda_sm3x_div_rn_noftz_f32_slowpath) ;  /* 0x0000000c002c7944 */ /* 0x000fea0003c00000 */
[----:B------:R-:W-:-:S07]  /*09b0*/  IMAD.MOV.U32 R13, RZ, RZ, R3 ;  /* 0x000000ffff0d7224 */ /* 0x000fce00078e0003 */
.L_x_23:
[----:B------:R-:W-:Y:S05]  /*09c0*/  BSYNC.RECONVERGENT B0 ;  /* 0x0000000000007941 */ /* 0x000fea0003800200 */
.L_x_22:
[----:B------:R-:W0:Y:S01]  /*09d0*/  LDC R5, c[0x0][0x394] ;  /* 0x0000e500ff057b82 */ /* 0x000e220000000800 */
[----:B------:R-:W-:Y:S01]  /*09e0*/  BSSY.RECONVERGENT B0, `(.L_x_24) ;  /* 0x000000f000007945 */ /* 0x000fe20003800200 */
[----:B0-----:R-:W0:Y:S08]  /*09f0*/  MUFU.RCP R0, R5 ;  /* 0x0000000500007308 */ /* 0x001e300000001000 */
[----:B------:R-:W1:Y:S01]  /*0a00*/  FCHK P0, R13, R5 ;  /* 0x000000050d007302 */ /* 0x000e620000000000 */
[----:B0-----:R-:W-:-:S04]  /*0a10*/  FFMA R3, R0, -R5, 1 ;  /* 0x3f80000000037423 */ /* 0x001fc80000000805 */
[----:B------:R-:W-:-:S04]  /*0a20*/  FFMA R0, R0, R3, R0 ;  /* 0x0000000300007223 */ /* 0x000fc80000000000 */
[----:B------:R-:W-:-:S04]  /*0a30*/  FFMA R2, R0, R13, RZ ;  /* 0x0000000d00027223 */ /* 0x000fc800000000ff */
[----:B------:R-:W-:-:S04]  /*0a40*/  FFMA R3, R2, -R5, R13 ;  /* 0x8000000502037223 */ /* 0x000fc8000000000d */
[----:B------:R-:W-:Y:S01]  /*0a50*/  FFMA R4, R0, R3, R2 ;  /* 0x0000000300047223 */ /* 0x000fe20000000002 */
[----:B-1----:R-:W-:Y:S06]  /*0a60*/  @!P0 BRA `(.L_x_25) ;  /* 0x0000000000188947 */ /* 0x002fec0003800000 */
[----:B------:R-:W0:Y:S01]  /*0a70*/  LDCU UR6, c[0x0][0x394] ;  /* 0x00007280ff0677ac */ /* 0x000e220008000800 */
[----:B------:R-:W-:Y:S02]  /*0a80*/  MOV R0, R13 ;  /* 0x0000000d00007202 */ /* 0x000fe40000000f00 */
[----:B------:R-:W-:Y:S01]  /*0a90*/  MOV R4, 0xac0 ;  /* 0x00000ac000047802 */ /* 0x000fe20000000f00 */
[----:B0-----:R-:W-:-:S07]  /*0aa0*/  IMAD.U32 R3, RZ, RZ, UR6 ;  /* 0x00000006ff037e24 */ /* 0x001fce000f8e00ff */
[----:B------:R-:W-:Y:S05]  /*0ab0*/  CALL.REL.NOINC `($__internal_3_$__cuda_sm3x_div_rn_noftz_f32_slowpath) ;  /* 0x0000000800e87944 */ /* 0x000fea0003c00000 */
[----:B------:R-:W-:-:S07]  /*0ac0*/  IMAD.MOV.U32 R4, RZ, RZ, R3 ;  /* 0x000000ffff047224 */ /* 0x000fce00078e0003 */
.L_x_25:
[----:B------:R-:W-:Y:S05]  /*0ad0*/  BSYNC.RECONVERGENT B0 ;  /* 0x0000000000007941 */ /* 0x000fea0003800200 */
.L_x_24:
[----:B------:R-:W0:Y:S01]  /*0ae0*/  MUFU.RCP R0, R7 ;  /* 0x0000000700007308 */ /* 0x000e220000001000 */
[----:B------:R-:W-:Y:S07]  /*0af0*/  BSSY.RECONVERGENT B0, `(.L_x_26) ;  /* 0x000000d000007945 */ /* 0x000fee0003800200 */
[----:B------:R-:W1:Y:S01]  /*0b00*/  FCHK P0, R4, R7 ;  /* 0x0000000704007302 */ /* 0x000e620000000000 */
[----:B0-----:R-:W-:-:S04]  /*0b10*/  FFMA R3, -R7, R0, 1 ;  /* 0x3f80000007037423 */ /* 0x001fc80000000100 */
[----:B------:R-:W-:-:S04]  /*0b20*/  FFMA R0, R0, R3, R0 ;  /* 0x0000000300007223 */ /* 0x000fc80000000000 */
[----:B------:R-:W-:-:S04]  /*0b30*/  FFMA R3, R0, R4, RZ ;  /* 0x0000000400037223 */ /* 0x000fc800000000ff */
[----:B------:R-:W-:-:S04]  /*0b40*/  FFMA R2, -R7, R3, R4 ;  /* 0x0000000307027223 */ /* 0x000fc80000000104 */
[----:B------:R-:W-:Y:S01]  /*0b50*/  FFMA R2, R0, R2, R3 ;  /* 0x0000000200027223 */ /* 0x000fe20000000003 */
[----:B-1----:R-:W-:Y:S06]  /*0b60*/  @!P0 BRA `(.L_x_27) ;  /* 0x0000000000148947 */ /* 0x002fec0003800000 */
[----:B------:R-:W-:Y:S01]  /*0b70*/  MOV R0, R4 ;  /* 0x0000000400007202 */ /* 0x000fe20000000f00 */
[----:B------:R-:W-:Y:S01]  /*0b80*/  IMAD.MOV.U32 R3, RZ, RZ, R7 ;  /* 0x000000ffff037224 */ /* 0x000fe200078e0007 */
[----:B------:R-:W-:-:S07]  /*0b90*/  MOV R4, 0xbb0 ;  /* 0x00000bb000047802 */ /* 0x000fce0000000f00 */
[----:B------:R-:W-:Y:S05]  /*0ba0*/  CALL.REL.NOINC `($__internal_3_$__cuda_sm3x_div_rn_noftz_f32_slowpath) ;  /* 0x0000000800ac7944 */ /* 0x000fea0003c00000 */
[----:B------:R-:W-:-:S07]  /*0bb0*/  IMAD.MOV.U32 R2, RZ, RZ, R3 ;  /* 0x000000ffff027224 */ /* 0x000fce00078e0003 */
.L_x_27:
[----:B------:R-:W-:Y:S05]  /*0bc0*/  BSYNC.RECONVERGENT B0 ;  /* 0x0000000000007941 */ /* 0x000fea0003800200 */
.L_x_26:
[----:B------:R-:W0:Y:S01]  /*0bd0*/  MUFU.RCP R0, R9 ;  /* 0x0000000900007308 */ /* 0x000e220000001000 */
[----:B------:R-:W-:Y:S01]  /*0be0*/  FADD R8, R8, R8 ;  /* 0x0000000808087221 */ /* 0x000fe20000000000 */
[----:B------:R-:W-:Y:S06]  /*0bf0*/  BSSY.RECONVERGENT B0, `(.L_x_28) ;  /* 0x000000c000007945 */ /* 0x000fec0003800200 */
        /* <DEDUP_REMOVED lines=11> */
.L_x_29:
[----:B------:R-:W-:Y:S05]  /*0cb0*/  BSYNC.RECONVERGENT B0 ;  /* 0x0000000000007941 */ /* 0x000fea0003800200 */
.L_x_28:
        /* <DEDUP_REMOVED lines=11> */
[----:B------:R-:W-:Y:S01]  /*0d70*/  IMAD.MOV.U32 R0, RZ, RZ, R3 ;  /* 0x000000ffff007224 */ /* 0x000fe200078e0003 */
[----:B------:R-:W-:Y:S02]  /*0d80*/  MOV R4, 0xdb0 ;  /* 0x00000db000047802 */ /* 0x000fe40000000f00 */
[----:B0-----:R-:W-:-:S07]  /*0d90*/  MOV R3, UR6 ;  /* 0x0000000600037c02 */ /* 0x001fce0008000f00 */
[----:B------:R-:W-:Y:S05]  /*0da0*/  CALL.REL.NOINC `($__internal_3_$__cuda_sm3x_div_rn_noftz_f32_slowpath) ;  /* 0x00000008002c7944 */ /* 0x000fea0003c00000 */
[----:B------:R-:W-:-:S07]  /*0db0*/  IMAD.MOV.U32 R4, RZ, RZ, R3 ;  /* 0x000000ffff047224 */ /* 0x000fce00078e0003 */
.L_x_31:
[----:B------:R-:W-:Y:S05]  /*0dc0*/  BSYNC.RECONVERGENT B0 ;  /* 0x0000000000007941 */ /* 0x000fea0003800200 */
.L_x_30:
        /* <DEDUP_REMOVED lines=9> */
[----:B------:R-:W-:Y:S01]  /*0e60*/  IMAD.MOV.U32 R0, RZ, RZ, R4 ;  /* 0x000000ffff007224 */ /* 0x000fe200078e0004 */
[----:B------:R-:W-:Y:S02]  /*0e70*/  MOV R3, R7 ;  /* 0x0000000700037202 */ /* 0x000fe40000000f00 */
[----:B------:R-:W-:-:S07]  /*0e80*/  MOV R4, 0xea0 ;  /* 0x00000ea000047802 */ /* 0x000fce0000000f00 */
[----:B------:R-:W-:Y:S05]  /*0e90*/  CALL.REL.NOINC `($__internal_3_$__cuda_sm3x_div_rn_noftz_f32_slowpath) ;  /* 0x0000000400f07944 */ /* 0x000fea0003c00000 */
.L_x_33:
[----:B------:R-:W-:Y:S05]  /*0ea0*/  BSYNC.RECONVERGENT B0 ;  /* 0x0000000000007941 */ /* 0x000fea0003800200 */
.L_x_32:
[----:B------:R-:W0:Y:S01]  /*0eb0*/  LDC.64 R4, c[0x0][0x3a8] ;  /* 0x0000ea00ff047b82 */ /* 0x000e220000000a00 */
[----:B------:R-:W-:Y:S01]  /*0ec0*/  FADD R3, R3, R2 ;  /* 0x0000000203037221 */ /* 0x000fe20000000000 */
[----:B0-----:R-:W-:-:S05]  /*0ed0*/  IMAD.WIDE.U32 R6, R6, 0x4, R4 ;  /* 0x0000000406067825 */ /* 0x001fca00078e0004 */
[----:B------:R-:W-:Y:S01]  /*0ee0*/  STG.E desc[UR4][R6.64], R3 ;  /* 0x0000000306007986 */ /* 0x000fe2000c101904 */
[----:B------:R-:W-:Y:S05]  /*0ef0*/  EXIT ;  /* 0x000000000000794d */ /* 0x000fea0003800000 */
        .weak           $__internal_1_$__cuda_sm20_div_rn_f64_full
        .type           $__internal_1_$__cuda_sm20_div_rn_f64_full,@function
        .size           $__internal_1_$__cuda_sm20_div_rn_f64_full,($__internal_2_$__cuda_sm20_sqrt_rn_f32_slowpath - $__internal_1_$__cuda_sm20_div_rn_f64_full)
$__internal_1_$__cuda_sm20_div_rn_f64_full:
[C---:B------:R-:W-:Y:S01]  /*0f00*/  FSETP.GEU.AND P0, PT, |R5|.reuse, 1.469367938527859385e-39, PT ;  /* 0x001000000500780b */ /* 0x040fe20003f0e200 */
[----:B------:R-:W-:Y:S01]  /*0f10*/  IMAD.MOV.U32 R16, RZ, RZ, 0x1 ;  /* 0x00000001ff107424 */ /* 0x000fe200078e00ff */
[----:B------:R-:W-:Y:S01]  /*0f20*/  LOP3.LUT R2, R5, 0x800fffff, RZ, 0xc0, !PT ;  /* 0x800fffff05027812 */ /* 0x000fe200078ec0ff */
[----:B------:R-:W-:Y:S01]  /*0f30*/  IMAD.MOV.U32 R10, RZ, RZ, R0 ;  /* 0x000000ffff0a7224 */ /* 0x000fe200078e0000 */
[----:B------:R-:W-:Y:S01]  /*0f40*/  MOV R11, R13 ;  /* 0x0000000d000b7202 */ /* 0x000fe20000000f00 */
[----:B------:R-:W-:Y:S01]  /*0f50*/  BSSY.RECONVERGENT B1, `(.L_x_34) ;  /* 0x0000054000017945 */ /* 0x000fe20003800200 */
[----:B------:R-:W-:Y:S01]  /*0f60*/  LOP3.LUT R3, R2, 0x3ff00000, RZ, 0xfc, !PT ;  /* 0x3ff0000002037812 */ /* 0x000fe200078efcff */
[----:B------:R-:W-:Y:S01]  /*0f70*/  IMAD.MOV.U32 R2, RZ, RZ, R4 ;  /* 0x000000ffff027224 */ /* 0x000fe200078e0004 */
[C---:B------:R-:W-:Y:S02]  /*0f80*/  FSETP.GEU.AND P2, PT, |R11|.reuse, 1.469367938527859385e-39, PT ;  /* 0x001000000b00780b */ /* 0x040fe40003f4e200 */
[----:B------:R-:W-:-:S02]  /*0f90*/  LOP3.LUT R15, R11, 0x7ff00000, RZ, 0xc0, !PT ;  /* 0x7ff000000b0f7812 */ /* 0x000fc400078ec0ff */
[----:B------:R-:W-:Y:S01]  /*0fa0*/  LOP3.LUT R24, R5, 0x7ff00000, RZ, 0xc0, !PT ;  /* 0x7ff0000005187812 */ /* 0x000fe200078ec0ff */
[----:B------:R-:W-:Y:S02]  /*0fb0*/  @!P0 DMUL R2, R4, 8.98846567431157953865e+307 ;  /* 0x7fe0000004028828 */ /* 0x000fe40000000000 */
[----:B------:R-:W-:Y:S01]  /*0fc0*/  IMAD.MOV.U32 R23, RZ, RZ, R15 ;  /* 0x000000ffff177224 */ /* 0x000fe200078e000f */
[----:B------:R-:W-:-:S03]  /*0fd0*/  ISETP.GE.U32.AND P1, PT, R15, R24, PT ;  /* 0x000000180f00720c */ /* 0x000fc60003f26070 */
[----:B------:R-:W0:Y:S02]  /*0fe0*/  MUFU.RCP64H R17, R3 ;  /* 0x0000000300117308 */ /* 0x000e240000001800 */
[----:B------:R-:W-:Y:S02]  /*0ff0*/  @!P2 LOP3.LUT R0, R5, 0x7ff00000, RZ, 0xc0, !PT ;  /* 0x7ff000000500a812 */ /* 0x000fe400078ec0ff */
[----:B------:R-:W-:Y:S02]  /*1000*/  @!P0 LOP3.LUT R24, R3, 0x7ff00000, RZ, 0xc0, !PT ;  /* 0x7ff0000003188812 */ /* 0x000fe400078ec0ff */
[----:B------:R-:W-:Y:S01]  /*1010*/  @!P2 ISETP.GE.U32.AND P3, PT, R15, R0, PT ;  /* 0x000000000f00a20c */ /* 0x000fe20003f66070 */
[----:B------:R-:W-:-:S05]  /*1020*/  IMAD.MOV.U32 R0, RZ, RZ, 0x1ca00000 ;  /* 0x1ca00000ff007424 */ /* 0x000fca00078e00ff */
[----:B------:R-:W-:-:S04]  /*1030*/  @!P2 SEL R19, R0, 0x63400000, !P3 ;  /* 0x634000000013a807 */ /* 0x000fc80005800000 */
[----:B------:R-:W-:Y:S01]  /*1040*/  @!P2 LOP3.LUT R20, R19, 0x80000000, R11, 0xf8, !PT ;  /* 0x800000001314a812 */ /* 0x000fe200078ef80b */
[----:B0-----:R-:W-:-:S03]  /*1050*/  DFMA R12, R16, -R2, 1 ;  /* 0x3ff00000100c742b */ /* 0x001fc60000000802 */
[----:B------:R-:W-:Y:S01]  /*1060*/  @!P2 LOP3.LUT R21, R20, 0x100000, RZ, 0xfc, !PT ;  /* 0x001000001415a812 */ /* 0x000fe200078efcff */
[----:B------:R-:W-:-:S04]  /*1070*/  @!P2 IMAD.MOV.U32 R20, RZ, RZ, RZ ;  /* 0x000000ffff14a224 */ /* 0x000fc800078e00ff */
[----:B------:R-:W-:-:S08]  /*1080*/  DFMA R12, R12, R12, R12 ;  /* 0x0000000c0c0c722b */ /* 0x000fd0000000000c */
[----:B------:R-:W-:Y:S01]  /*1090*/  DFMA R16, R16, R12, R16 ;  /* 0x0000000c1010722b */ /* 0x000fe20000000010 */
[----:B------:R-:W-:Y:S02]  /*10a0*/  SEL R13, R0, 0x63400000, !P1 ;  /* 0x63400000000d7807 */ /* 0x000fe40004800000 */
[----:B------:R-:W-:Y:S02]  /*10b0*/  MOV R12, R10 ;  /* 0x0000000a000c7202 */ /* 0x000fe40000000f00 */
[----:B------:R-:W-:-:S03]  /*10c0*/  LOP3.LUT R13, R13, 0x800fffff, R11, 0xf8, !PT ;  /* 0x800fffff0d0d7812 */ /* 0x000fc600078ef80b */
[----:B------:R-:W-:-:S03]  /*10d0*/  DFMA R18, R16, -R2, 1 ;  /* 0x3ff000001012742b */ /* 0x000fc60000000802 */
[----:B------:R-:W-:-:S05]  /*10e0*/  @!P2 DFMA R12, R12, 2, -R20 ;  /* 0x400000000c0ca82b */ /* 0x000fca0000000814 */
[----:B------:R-:W-:-:S05]  /*10f0*/  DFMA R18, R16, R18, R16 ;  /* 0x000000121012722b */ /* 0x000fca0000000010 */
[----:B------:R-:W-:-:S03]  /*1100*/  @!P2 LOP3.LUT R23, R13, 0x7ff00000, RZ, 0xc0, !PT ;  /* 0x7ff000000d17a812 */ /* 0x000fc600078ec0ff */
[----:B------:R-:W-:Y:S01]  /*1110*/  DMUL R16, R18, R12 ;  /* 0x0000000c12107228 */ /* 0x000fe20000000000 */
[----:B------:R-:W-:-:S04]  /*1120*/  IADD3 R25, PT, PT, R23, -0x1, RZ ;  /* 0xffffffff17197810 */ /* 0x000fc80007ffe0ff */
[----:B------:R-:W-:Y:S01]  /*1130*/  ISETP.GT.U32.AND P0, PT, R25, 0x7feffffe, PT ;  /* 0x7feffffe1900780c */ /* 0x000fe20003f04070 */
[----:B------:R-:W-:Y:S02]  /*1140*/  VIADD R25, R24, 0xffffffff ;  /* 0xffffffff18197836 */ /* 0x000fe40000000000 */
[----:B------:R-:W-:-:S03]  /*1150*/  DFMA R20, R16, -R2, R12 ;  /* 0x800000021014722b */ /* 0x000fc6000000000c */
[----:B------:R-:W-:-:S05]  /*1160*/  ISETP.GT.U32.OR P0, PT, R25, 0x7feffffe, P0 ;  /* 0x7feffffe1900780c */ /* 0x000fca0000704470 */
[----:B------:R-:W-:-:S08]  /*1170*/  DFMA R20, R18, R20, R16 ;  /* 0x000000141214722b */ /* 0x000fd00000000010 */
[----:B------:R-:W-:Y:S05]  /*1180*/  @P0 BRA `(.L_x_35) ;  /* 0x00000000006c0947 */ /* 0x000fea0003800000 */
[----:B------:R-:W-:-:S04]  /*1190*/  LOP3.LUT R16, R5, 0x7ff00000, RZ, 0xc0, !PT ;  /* 0x7ff0000005107812 */ /* 0x000fc800078ec0ff */
[CC--:B------:R-:W-:Y:S02]  /*11a0*/  VIADDMNMX R10, R15.reuse, -R16.reuse, 0xb9600000, !PT ;  /* 0xb96000000f0a7446 */ /* 0x0c0fe40007800910 */
[----:B------:R-:W-:Y:S02]  /*11b0*/  ISETP.GE.U32.AND P0, PT, R15, R16, PT ;  /* 0x000000100f00720c */ /* 0x000fe40003f06070 */
[----:B------:R-:W-:Y:S02]  /*11c0*/  VIMNMX R10, PT, PT, R10, 0x46a00000, PT ;  /* 0x46a000000a0a7848 */ /* 0x000fe40003fe0100 */
[----:B------:R-:W-:-:S05]  /*11d0*/  SEL R11, R0, 0x63400000, !P0 ;  /* 0x63400000000b7807 */ /* 0x000fca0004000000 */
[----:B------:R-:W-:Y:S02]  /*11e0*/  IMAD.IADD R0, R10, 0x1, -R11 ;  /* 0x000000010a007824 */ /* 0x000fe400078e0a0b */
[----:B------:R-:W-:-:S03]  /*11f0*/  IMAD.MOV.U32 R10, RZ, RZ, RZ ;  /* 0x000000ffff0a7224 */ /* 0x000fc600078e00ff */
[----:B------:R-:W-:-:S06]  /*1200*/  IADD3 R11, PT, PT, R0, 0x7fe00000, RZ ;  /* 0x7fe00000000b7810 */ /* 0x000fcc0007ffe0ff */
[----:B------:R-:W-:-:S10]  /*1210*/  DMUL R16, R20, R10 ;  /* 0x0000000a14107228 */ /* 0x000fd40000000000 */
[----:B------:R-:W-:-:S13]  /*1220*/  FSETP.GTU.AND P0, PT, |R17|, 1.469367938527859385e-39, PT ;  /* 0x001000001100780b */ /* 0x000fda0003f0c200 */
[----:B------:R-:W-:Y:S05]  /*1230*/  @P0 BRA `(.L_x_36) ;  /* 0x0000000000940947 */ /* 0x000fea0003800000 */
[----:B------:R-:W-:Y:S01]  /*1240*/  DFMA R2, R20, -R2, R12 ;  /* 0x800000021402722b */ /* 0x000fe2000000000c */
[----:B------:R-:W-:-:S09]  /*1250*/  IMAD.MOV.U32 R10, RZ, RZ, RZ ;  /* 0x000000ffff0a7224 */ /* 0x000fd200078e00ff */
[C---:B------:R-:W-:Y:S02]  /*1260*/  FSETP.NEU.AND P0, PT, R3.reuse, RZ, PT ;  /* 0x000000ff0300720b */ /* 0x040fe40003f0d000 */
[----:B------:R-:W-:-:S04]  /*1270*/  LOP3.LUT R5, R3, 0x80000000, R5, 0x48, !PT ;  /* 0x8000000003057812 */ /* 0x000fc800078e4805 */
[----:B------:R-:W-:-:S07]  /*1280*/  LOP3.LUT R11, R5, R11, RZ, 0xfc, !PT ;  /* 0x0000000b050b7212 */ /* 0x000fce00078efcff */
[----:B------:R-:W-:Y:S05]  /*1290*/  @!P0 BRA `(.L_x_36) ;  /* 0x00000000007c8947 */ /* 0x000fea0003800000 */
[----:B------:R-:W-:Y:S01]  /*12a0*/  IADD3 R3, PT, PT, -R0, RZ, RZ ;  /* 0x000000ff00037210 */ /* 0x000fe20007ffe1ff */
[----:B------:R-:W-:Y:S01]  /*12b0*/  IMAD.MOV.U32 R2, RZ, RZ, RZ ;  /* 0x000000ffff027224 */ /* 0x000fe200078e00ff */
[----:B------:R-:W-:-:S05]  /*12c0*/  DMUL.RP R10, R20, R10 ;  /* 0x0000000a140a7228 */ /* 0x000fca0000008000 */
[----:B------:R-:W-:-:S05]  /*12d0*/  DFMA R2, R16, -R2, R20 ;  /* 0x800000021002722b */ /* 0x000fca0000000014 */
[----:B------:R-:W-:Y:S02]  /*12e0*/  LOP3.LUT R5, R11, R5, RZ, 0x3c, !PT ;  /* 0x000000050b057212 */ /* 0x000fe400078e3cff */
[----:B------:R-:W-:-:S04]  /*12f0*/  IADD3 R2, PT, PT, -R0, -0x43300000, RZ ;  /* 0xbcd0000000027810 */ /* 0x000fc80007ffe1ff */
[----:B------:R-:W-:-:S04]  /*1300*/  FSETP.NEU.AND P0, PT, |R3|, R2, PT ;  /* 0x000000020300720b */ /* 0x000fc80003f0d200 */
[----:B------:R-:W-:Y:S02]  /*1310*/  FSEL R16, R10, R16, !P0 ;  /* 0x000000100a107208 */ /* 0x000fe40004000000 */
[----:B------:R-:W-:Y:S01]  /*1320*/  FSEL R17, R5, R17, !P0 ;  /* 0x0000001105117208 */ /* 0x000fe20004000000 */
[----:B------:R-:W-:Y:S06]  /*1330*/  BRA `(.L_x_36) ;  /* 0x0000000000547947 */ /* 0x000fec0003800000 */
.L_x_35:
[----:B------:R-:W-:-:S14]  /*1340*/  DSETP.NAN.AND P0, PT, R10, R10, PT ;  /* 0x0000000a0a00722a */ /* 0x000fdc0003f08000 */
[----:B------:R-:W-:Y:S05]  /*1350*/  @P0 BRA `(.L_x_37) ;  /* 0x0000000000440947 */ /* 0x000fea0003800000 */
[----:B------:R-:W-:-:S14]  /*1360*/  DSETP.NAN.AND P0, PT, R4, R4, PT ;  /* 0x000000040400722a */ /* 0x000fdc0003f08000 */
[----:B------:R-:W-:Y:S05]  /*1370*/  @P0 BRA `(.L_x_38) ;  /* 0x0000000000300947 */ /* 0x000fea0003800000 */
[----:B------:R-:W-:Y:S01]  /*1380*/  ISETP.NE.AND P0, PT, R23, R24, PT ;  /* 0x000000181700720c */ /* 0x000fe20003f05270 */
[----:B------:R-:W-:Y:S01]  /*1390*/  IMAD.MOV.U32 R16, RZ, RZ, 0x0 ;  /* 0x00000000ff107424 */ /* 0x000fe200078e00ff */
[----:B------:R-:W-:-:S11]  /*13a0*/  MOV R17, 0xfff80000 ;  /* 0xfff8000000117802 */ /* 0x000fd60000000f00 */
[----:B------:R-:W-:Y:S05]  /*13b0*/  @!P0 BRA `(.L_x_36) ;  /* 0x0000000000348947 */ /* 0x000fea0003800000 */
[----:B------:R-:W-:Y:S02]  /*13c0*/  ISETP.NE.AND P0, PT, R23, 0x7ff00000, PT ;  /* 0x7ff000001700780c */ /* 0x000fe40003f05270 */
[----:B------:R-:W-:Y:S02]  /*13d0*/  LOP3.LUT R17, R11, 0x80000000, R5, 0x48, !PT ;  /* 0x800000000b117812 */ /* 0x000fe400078e4805 */
[----:B------:R-:W-:-:S13]  /*13e0*/  ISETP.EQ.OR P0, PT, R24, RZ, !P0 ;  /* 0x000000ff1800720c */ /* 0x000fda0004702670 */
[----:B------:R-:W-:Y:S01]  /*13f0*/  @P0 LOP3.LUT R0, R17, 0x7ff00000, RZ, 0xfc, !PT ;  /* 0x7ff0000011000812 */ /* 0x000fe200078efcff */
[----:B------:R-:W-:Y:S02]  /*1400*/  @!P0 IMAD.MOV.U32 R16, RZ, RZ, RZ ;  /* 0x000000ffff108224 */ /* 0x000fe400078e00ff */
[----:B------:R-:W-:Y:S01]  /*1410*/  @P0 IMAD.MOV.U32 R16, RZ, RZ, RZ ;  /* 0x000000ffff100224 */ /* 0x000fe200078e00ff */
[----:B------:R-:W-:Y:S01]  /*1420*/  @P0 MOV R17, R0 ;  /* 0x0000000000110202 */ /* 0x000fe20000000f00 */
[----:B------:R-:W-:Y:S06]  /*1430*/  BRA `(.L_x_36) ;  /* 0x0000000000147947 */ /* 0x000fec0003800000 */
.L_x_38:
[----:B------:R-:W-:Y:S01]  /*1440*/  LOP3.LUT R17, R5, 0x80000, RZ, 0xfc, !PT ;  /* 0x0008000005117812 */ /* 0x000fe200078efcff */
[----:B------:R-:W-:Y:S01]  /*1450*/  IMAD.MOV.U32 R16, RZ, RZ, R4 ;  /* 0x000000ffff107224 */ /* 0x000fe200078e0004 */
[----:B------:R-:W-:Y:S06]  /*1460*/  BRA `(.L_x_36) ;  /* 0x0000000000087947 */ /* 0x000fec0003800000 */
.L_x_37:
[----:B------:R-:W-:Y:S01]  /*1470*/  LOP3.LUT R17, R11, 0x80000, RZ, 0xfc, !PT ;  /* 0x000800000b117812 */ /* 0x000fe200078efcff */
[----:B------:R-:W-:-:S07]  /*1480*/  IMAD.MOV.U32 R16, RZ, RZ, R10 ;  /* 0x000000ffff107224 */ /* 0x000fce00078e000a */
.L_x_36:
[----:B------:R-:W-:Y:S05]  /*1490*/  BSYNC.RECONVERGENT B1 ;  /* 0x0000000000017941 */ /* 0x000fea0003800200 */
.L_x_34:
[----:B------:R-:W-:Y:S01]  /*14a0*/  IMAD.MOV.U32 R23, RZ, RZ, 0x0 ;  /* 0x00000000ff177424 */ /* 0x000fe200078e00ff */
[----:B------:R-:W-:Y:S01]  /*14b0*/  MOV R2, R16 ;  /* 0x0000001000027202 */ /* 0x000fe20000000f00 */
[----:B------:R-:W-:Y:S02]  /*14c0*/  IMAD.MOV.U32 R3, RZ, RZ, R17 ;  /* 0x000000ffff037224 */ /* 0x000fe400078e0011 */
[----:B------:R-:W-:Y:S05]  /*14d0*/  RET.REL.NODEC R22 `(_Z12breakerdelayiiifffffPfS_S_S_S_S_S_S_) ;  /* 0xffffffe816c87950 */ /* 0x000fea0003c3ffff */
        .weak           $__internal_2_$__cuda_sm20_sqrt_rn_f32_slowpath
        .type           $__internal_2_$__cuda_sm20_sqrt_rn_f32_slowpath,@function
        .size           $__internal_2_$__cuda_sm20_sqrt_rn_f32_slowpath,($__internal_3_$__cuda_sm3x_div_rn_noftz_f32_slowpath - $__internal_2_$__cuda_sm20_sqrt_rn_f32_slowpath)
$__internal_2_$__cuda_sm20_sqrt_rn_f32_slowpath:
[----:B------:R-:W-:-:S13]  /*14e0*/  LOP3.LUT P0, RZ, R0, 0x7fffffff, RZ, 0xc0, !PT ;  /* 0x7fffffff00ff7812 */ /* 0x000fda000780c0ff */
[----:B------:R-:W-:Y:S01]  /*14f0*/  @!P0 MOV R2, R0 ;  /* 0x0000000000028202 */ /* 0x000fe20000000f00 */
[----:B------:R-:W-:Y:S06]  /*1500*/  @!P0 BRA `(.L_x_39) ;  /* 0x0000000000448947 */ /* 0x000fec0003800000 */
[----:B------:R-:W-:-:S13]  /*1510*/  FSETP.GEU.FTZ.AND P0, PT, R0, RZ, PT ;  /* 0x000000ff0000720b */ /* 0x000fda0003f1e000 */
[----:B------:R-:W-:Y:S01]  /*1520*/  @!P0 IMAD.MOV.U32 R2, RZ, RZ, 0x7fffffff ;  /* 0x7fffffffff028424 */ /* 0x000fe200078e00ff */
[----:B------:R-:W-:Y:S06]  /*1530*/  @!P0 BRA `(.L_x_39) ;  /* 0x0000000000388947 */ /* 0x000fec0003800000 */
[----:B------:R-:W-:-:S13]  /*1540*/  FSETP.GTU.FTZ.AND P0, PT, |R0|, +INF , PT ;  /* 0x7f8000000000780b */ /* 0x000fda0003f1c200 */
[----:B------:R-:W-:Y:S01]  /*1550*/  @P0 FADD.FTZ R2, R0, 1 ;  /* 0x3f80000000020421 */ /* 0x000fe20000010000 */
[----:B------:R-:W-:Y:S06]  /*1560*/  @P0 BRA `(.L_x_39) ;  /* 0x00000000002c0947 */ /* 0x000fec0003800000 */
[----:B------:R-:W-:-:S13]  /*1570*/  FSETP.NEU.FTZ.AND P0, PT, |R0|, +INF , PT ;  /* 0x7f8000000000780b */ /* 0x000fda0003f1d200 */
[----:B------:R-:W-:Y:S01]  /*1580*/  @!P0 MOV R2, R0 ;  /* 0x0000000000028202 */ /* 0x000fe20000000f00 */
[----:B------:R-:W-:Y:S06]  /*1590*/  @!P0 BRA `(.L_x_39) ;  /* 0x0000000000208947 */ /* 0x000fec0003800000 */
[----:B------:R-:W-:-:S04]  /*15a0*/  FFMA R0, R0, 1.84467440737095516160e+19, RZ ;  /* 0x5f80000000007823 */ /* 0x000fc800000000ff */
[----:B------:R-:W0:Y:S02]  /*15b0*/  MUFU.RSQ R3, R0 ;  /* 0x0000000000037308 */ /* 0x000e240000001400 */
[----:B0-----:R-:W-:Y:S01]  /*15c0*/  FMUL.FTZ R5, R0, R3 ;  /* 0x0000000300057220 */ /* 0x001fe20000410000 */
[----:B------:R-:W-:-:S03]  /*15d0*/  FMUL.FTZ R3, R3, 0.5 ;  /* 0x3f00000003037820 */ /* 0x000fc60000410000 */
[----:B------:R-:W-:-:S04]  /*15e0*/  FADD.FTZ R2, -R5, -RZ ;  /* 0x800000ff05027221 */ /* 0x000fc80000010100 */
[----:B------:R-:W-:-:S04]  /*15f0*/  FFMA R2, R5, R2, R0 ;  /* 0x0000000205027223 */ /* 0x000fc80000000000 */
[----:B------:R-:W-:-:S04]  /*1600*/  FFMA R2, R2, R3, R5 ;  /* 0x0000000302027223 */ /* 0x000fc80000000005 */
[----:B------:R-:W-:-:S07]  /*1610*/  FMUL.FTZ R2, R2, 2.3283064365386962891e-10 ;  /* 0x2f80000002027820 */ /* 0x000fce0000410000 */
.L_x_39:
[----:B------:R-:W-:Y:S01]  /*1620*/  IMAD.MOV.U32 R0, RZ, RZ, R2 ;  /* 0x000000ffff007224 */ /* 0x000fe200078e0002 */
[----:B------:R-:W-:Y:S01]  /*1630*/  MOV R2, R4 ;  /* 0x0000000400027202 */ /* 0x000fe20000000f00 */
[----:B------:R-:W-:-:S04]  /*1640*/  IMAD.MOV.U32 R3, RZ, RZ, 0x0 ;  /* 0x00000000ff037424 */ /* 0x000fc800078e00ff */
[----:B------:R-:W-:Y:S05]  /*1650*/  RET.REL.NODEC R2 `(_Z12breakerdelayiiifffffPfS_S_S_S_S_S_S_) ;  /* 0xffffffe802687950 */ /* 0x000fea0003c3ffff */
        .weak           $__internal_3_$__cuda_sm3x_div_rn_noftz_f32_slowpath
        .type           $__internal_3_$__cuda_sm3x_div_rn_noftz_f32_slowpath,@function
        .size           $__internal_3_$__cuda_sm3x_div_rn_noftz_f32_slowpath,(.L_x_775 - $__internal_3_$__cuda_sm3x_div_rn_noftz_f32_slowpath)
$__internal_3_$__cuda_sm3x_div_rn_noftz_f32_slowpath:
[----:B------:R-:W-:Y:S01]  /*1660*/  SHF.R.U32.HI R10, RZ, 0x17, R3 ;  /* 0x00000017ff0a7819 */ /* 0x000fe20000011603 */
[----:B------:R-:W-:Y:S01]  /*1670*/  BSSY.RECONVERGENT B1, `(.L_x_40) ;  /* 0x0000062000017945 */ /* 0x000fe20003800200 */
[----:B------:R-:W-:Y:S02]  /*1680*/  SHF.R.U32.HI R5, RZ, 0x17, R0 ;  /* 0x00000017ff057819 */ /* 0x000fe40000011600 */
[----:B------:R-:W-:Y:S02]  /*1690*/  LOP3.LUT R14, R10, 0xff, RZ, 0xc0, !PT ;  /* 0x000000ff0a0e7812 */ /* 0x000fe400078ec0ff */
[----:B------:R-:W-:Y:S02]  /*16a0*/  LOP3.LUT R12, R5, 0xff, RZ, 0xc0, !PT ;  /* 0x000000ff050c7812 */ /* 0x000fe400078ec0ff */
[----:B------:R-:W-:-:S03]  /*16b0*/  IADD3 R11, PT, PT, R14, -0x1, RZ ;  /* 0xffffffff0e0b7810 */ /* 0x000fc60007ffe0ff */
[----:B------:R-:W-:Y:S01]  /*16c0*/  VIADD R10, R12, 0xffffffff ;  /* 0xffffffff0c0a7836 */ /* 0x000fe20000000000 */
[----:B------:R-:W-:-:S04]  /*16d0*/  ISETP.GT.U32.AND P0, PT, R11, 0xfd, PT ;  /* 0x000000fd0b00780c */ /* 0x000fc80003f04070 */
[----:B------:R-:W-:-:S13]  /*16e0*/  ISETP.GT.U32.OR P0, PT, R10, 0xfd, P0 ;  /* 0x000000fd0a00780c */ /* 0x000fda0000704470 */
[----:B------:R-:W-:Y:S01]  /*16f0*/  @!P0 MOV R5, RZ ;  /* 0x000000ff00058202 */ /* 0x000fe20000000f00 */
        /* <DEDUP_REMOVED lines=19> */
[----:B------:R-:W-:Y:S01]  /*1830*/  @P0 IMAD.MOV.U32 R5, RZ, RZ, RZ ;  /* 0x000000ffff050224 */ /* 0x000fe200078e00ff */
[----:B------:R-:W-:Y:S01]  /*1840*/  @!P0 MOV R5, 0xffffffc0 ;  /* 0xffffffc000058802 */ /* 0x000fe20000000f00 */
[----:B------:R-:W-:Y:S01]  /*1850*/  @!P0 FFMA R0, R0, 1.84467440737095516160e+19, RZ ;  /* 0x5f80000000008823 */ /* 0x000fe200000000ff */
[----:B------:R-:W-:-:S03]  /*1860*/  @!P1 FFMA R3, R3, 1.84467440737095516160e+19, RZ ;  /* 0x5f80000003039823 */ /* 0x000fc600000000ff */
[----:B------:R-:W-:-:S07]  /*1870*/  @!P1 VIADD R5, R5, 0x40 ;  /* 0x0000004005059836 */ /* 0x000fce0000000000 */
.L_x_41:
[----:B------:R-:W-:Y:S01]  /*1880*/  LEA R10, R14, 0xc0800000, 0x17 ;  /* 0xc08000000e0a7811 */ /* 0x000fe200078eb8ff */
[----:B------:R-:W-:Y:S03]  /*1890*/  BSSY.RECONVERGENT B2, `(.L_x_46) ;  /* 0x0000036000027945 */ /* 0x000fe60003800200 */
[----:B------:R-:W-:Y:S01]  /*18a0*/  IADD3 R10, PT, PT, -R10, R3, RZ ;  /* 0x000000030a0a7210 */ /* 0x000fe20007ffe1ff */
[----:B------:R-:W-:-:S03]  /*18b0*/  VIADD R3, R12, 0xffffff81 ;  /* 0xffffff810c037836 */ /* 0x000fc60000000000 */
[----:B------:R0:W1:Y:S01]  /*18c0*/  MUFU.RCP R11, R10 ;  /* 0x0000000a000b7308 */ /* 0x0000620000001000 */
[----:B------:R-:W-:Y:S01]  /*18d0*/  FADD.FTZ R13, -R10, -RZ ;  /* 0x800000ff0a0d7221 */ /* 0x000fe20000010100 */
[C---:B------:R-:W-:Y:S01]  /*18e0*/  IMAD R0, R3.reuse, -0x800000, R0 ;  /* 0xff80000003007824 */ /* 0x040fe200078e0200 */
[----:B0-----:R-:W-:-:S04]  /*18f0*/  IADD3 R10, PT, PT, R3, 0x7f, -R14 ;  /* 0x0000007f030a7810 */ /* 0x001fc80007ffe80e */
[----:B------:R-:W-:Y:S01]  /*1900*/  IADD3 R10, PT, PT, R10, R5, RZ ;  /* 0x000000050a0a7210 */ /* 0x000fe20007ffe0ff */
[----:B-1----:R-:W-:-:S04]  /*1910*/  FFMA R12, R11, R13, 1 ;  /* 0x3f8000000b0c7423 */ /* 0x002fc8000000000d */
        /* <DEDUP_REMOVED lines=8> */
[----:B------:R-:W-:-:S05]  /*19a0*/  IMAD.IADD R13, R3, 0x1, R10 ;  /* 0x00000001030d7824 */ /* 0x000fca00078e020a */
[----:B------:R-:W-:-:S04]  /*19b0*/  IADD3 R3, PT, PT, R13, -0x1, RZ ;  /* 0xffffffff0d037810 */ /* 0x000fc80007ffe0ff */
        /* <DEDUP_REMOVED lines=15> */
[C---:B------:R-:W-:Y:S01]  /*1ab0*/  VIADD R12, R13.reuse, 0x20 ;  /* 0x000000200d0c7836 */ /* 0x040fe20000000000 */
[----:B------:R-:W-:Y:S02]  /*1ac0*/  IADD3 R11, PT, PT, -R13, RZ, RZ ;  /* 0x000000ff0d0b7210 */ /* 0x000fe40007ffe1ff */
[----:B------:R-:W-:-:S02]  /*1ad0*/  LOP3.LUT R5, R5, 0x800000, RZ, 0xfc, !PT ;  /* 0x0080000005057812 */ /* 0x000fc400078efcff */
[----:B------:R-:W-:Y:S02]  /*1ae0*/  FSETP.NEU.FTZ.AND P0, PT, R3, R10, PT ;  /* 0x0000000a0300720b */ /* 0x000fe40003f1d000 */
[----:B------:R-:W-:Y:S02]  /*1af0*/  SHF.L.U32 R12, R5, R12, RZ ;  /* 0x0000000c050c7219 */ /* 0x000fe400000006ff */
[----:B------:R-:W-:Y:S02]  /*1b00*/  SEL R10, R11, RZ, P2 ;  /* 0x000000ff0b0a7207 */ /* 0x000fe40001000000 */
[----:B------:R-:W-:Y:S02]  /*1b10*/  ISETP.NE.AND P1, PT, R12, RZ, P1 ;  /* 0x000000ff0c00720c */ /* 0x000fe40000f25270 */
[----:B------:R-:W-:Y:S02]  /*1b20*/  SHF.R.U32.HI R10, RZ, R10, R5 ;  /* 0x0000000aff0a7219 */ /* 0x000fe40000011605 */
[----:B------:R-:W-:-:S02]  /*1b30*/  PLOP3.LUT P0, PT, P0, P1, PT, 0xf8, 0x8f ;  /* 0x00000000008f781c */ /* 0x000fc40000703f70 */
[----:B------:R-:W-:Y:S02]  /*1b40*/  SHF.R.U32.HI R12, RZ, 0x1, R10 ;  /* 0x00000001ff0c7819 */ /* 0x000fe4000001160a */
[----:B------:R-:W-:-:S04]  /*1b50*/  SEL R3, RZ, 0x1, !P0 ;  /* 0x00000001ff037807 */ /* 0x000fc80004000000 */
[----:B------:R-:W-:-:S04]  /*1b60*/  LOP3.LUT R3, R3, 0x1, R12, 0xf8, !PT ;  /* 0x0000000103037812 */ /* 0x000fc800078ef80c */
[----:B------:R-:W-:-:S05]  /*1b70*/  LOP3.LUT R3, R3, R10, RZ, 0xc0, !PT ;  /* 0x0000000a03037212 */ /* 0x000fca00078ec0ff */
[----:B------:R-:W-:-:S05]  /*1b80*/  IMAD.IADD R3, R12, 0x1, R3 ;  /* 0x000000010c037824 */ /* 0x000fca00078e0203 */
[----:B------:R-:W-:Y:S01]  /*1b90*/  LOP3.LUT R0, R3, R0, RZ, 0xfc, !PT ;  /* 0x0000000003007212 */ /* 0x000fe200078efcff */
[----:B------:R-:W-:Y:S06]  /*1ba0*/  BRA `(.L_x_49) ;  /* 0x0000000000107947 */ /* 0x000fec0003800000 */
.L_x_48:
[----:B------:R-:W-:-:S04]  /*1bb0*/  LOP3.LUT R0, R0, 0x80000000, RZ, 0xc0, !PT ;  /* 0x8000000000007812 */ /* 0x000fc800078ec0ff */
[----:B------:R-:W-:Y:S01]  /*1bc0*/  LOP3.LUT R0, R0, 0x7f800000, RZ, 0xfc, !PT ;  /* 0x7f80000000007812 */ /* 0x000fe200078efcff */
[----:B------:R-:W-:Y:S06]  /*1bd0*/  BRA `(.L_x_49) ;  /* 0x0000000000047947 */ /* 0x000fec0003800000 */
.L_x_47:
[----:B------:R-:W-:-:S07]  /*1be0*/  LEA R0, R10, R0, 0x17 ;  /* 0x000000000a007211 */ /* 0x000fce00078eb8ff */
.L_x_49:
[----:B------:R-:W-:Y:S05]  /*1bf0*/  BSYNC.RECONVERGENT B2 ;  /* 0x0000000000027941 */ /* 0x000fea0003800200 */
.L_x_46:
[----:B------:R-:W-:Y:S05]  /*1c00*/  BRA `(.L_x_50) ;  /* 0x0000000000207947 */ /* 0x000fea0003800000 */
.L_x_45:
[----:B------:R-:W-:-:S04]  /*1c10*/  LOP3.LUT R0, R3, 0x80000000, R0, 0x48, !PT ;  /* 0x8000000003007812 */ /* 0x000fc800078e4800 */
[----:B------:R-:W-:Y:S01]  /*1c20*/  LOP3.LUT R0, R0, 0x7f800000, RZ, 0xfc, !PT ;  /* 0x7f80000000007812 */ /* 0x000fe200078efcff */
[----:B------:R-:W-:Y:S06]  /*1c30*/  BRA `(.L_x_50) ;  /* 0x0000000000147947 */ /* 0x000fec0003800000 */
.L_x_44:
[----:B------:R-:W-:Y:S01]  /*1c40*/  LOP3.LUT R0, R3, 0x80000000, R0, 0x48, !PT ;  /* 0x8000000003007812 */ /* 0x000fe200078e4800 */
[----:B------:R-:W-:Y:S06]  /*1c50*/  BRA `(.L_x_50) ;  /* 0x00000000000c7947 */ /* 0x000fec0003800000 */
.L_x_43:
[----:B------:R-:W0:Y:S01]  /*1c60*/  MUFU.RSQ R0, -QNAN ;  /* 0xffc0000000007908 */ /* 0x000e220000001400 */
[----:B------:R-:W-:Y:S05]  /*1c70*/  BRA `(.L_x_50) ;  /* 0x0000000000047947 */ /* 0x000fea0003800000 */
.L_x_42:
[----:B------:R-:W-:-:S07]  /*1c80*/  FADD.FTZ R0, R0, R3 ;  /* 0x0000000300007221 */ /* 0x000fce0000010000 */
.L_x_50:
[----:B------:R-:W-:Y:S05]  /*1c90*/  BSYNC.RECONVERGENT B1 ;  /* 0x0000000000017941 */ /* 0x000fea0003800200 */
.L_x_40:
[----:B------:R-:W-:Y:S02]  /*1ca0*/  HFMA2 R5, -RZ, RZ, 0, 0 ;  /* 0x00000000ff057431 */ /* 0x000fe400000001ff */
[----:B0-----:R-:W-:Y:S02]  /*1cb0*/  IMAD.MOV.U32 R3, RZ, RZ, R0 ;  /* 0x000000ffff037224 */ /* 0x001fe400078e0000 */
[----:B------:R-:W-:Y:S05]  /*1cc0*/  RET.REL.NODEC R4 `(_Z12breakerdelayiiifffffPfS_S_S_S_S_S_S_) ;  /* 0xffffffe004cc7950 */ /* 0x000fea0003c3ffff */
.L_x_51:
        /* <DEDUP_REMOVED lines=11> */
.L_x_775:


//--------------------- .text._Z8wavforceiiiffPfS_S_S_S_S_ --------------------------
	.section	.text._Z8wavforceiiiffPfS_S_S_S_S_,"ax",@progbits
	.align	128
        .global         _Z8wavforceiiiffPfS_S_S_S_S_
        .type           _Z8wavforceiiiffPfS_S_S_S_S_,@function
        .size           _Z8wavforceiiiffPfS_S_S_S_S_,(.L_x_776 - _Z8wavforceiiiffPfS_S_S_S_S_)
        .other          _Z8wavforceiiiffPfS_S_S_S_S_,@"STO_CUDA_ENTRY STV_DEFAULT"
_Z8wavforceiiiffPfS_S_S_S_S_:
.text._Z8wavforceiiiffPfS_S_S_S_S_:
[----:B------:R-:W-:Y:S01]  /*0000*/  LDC R1, c[0x0][0x37c] ;  /* 0x0000df00ff017b82 */ /* 0x000fe20000000800 */
[----:B------:R-:W0:Y:S07]  /*0010*/  S2R R9, SR_TID.X ;  /* 0x0000000000097919 */ /* 0x000e2e0000002100 */
[----:B------:R-:W0:Y:S01]  /*0020*/  S2UR UR4, SR_CTAID.X ;  /* 0x00000000000479c3 */ /* 0x000e220000002500 */
[----:B------:R-:W1:Y:S01]  /*0030*/  LDCU.64 UR12, c[0x0][0x358] ;  /* 0x00006b00ff0c77ac */ /* 0x000e620008000a00 */
[----:B------:R-:W2:Y:S06]  /*0040*/  S2R R14, SR_TID.Y ;  /* 0x00000000000e7919 */ /* 0x000eac0000002200 */
[----:B------:R-:W0:Y:S08]  /*0050*/  LDC R6, c[0x0][0x360] ;  /* 0x0000d800ff067b82 */ /* 0x000e300000000800 */
[----:B------:R-:W3:Y:S08]  /*0060*/  LDC.64 R10, c[0x0][0x380] ;  /* 0x0000e000ff0a7b82 */ /* 0x000ef00000000a00 */
[----:B------:R-:W2:Y:S08]  /*0070*/  S2UR UR5, SR_CTAID.Y ;  /* 0x00000000000579c3 */ /* 0x000eb00000002600 */
[----:B------:R-:W2:Y:S01]  /*0080*/  LDC R7, c[0x0][0x364] ;  /* 0x0000d900ff077b82 */ /* 0x000ea20000000800 */
[----:B0-----:R-:W-:Y:S01]  /*0090*/  IMAD R6, R6, UR4, R9 ;  /* 0x0000000406067c24 */ /* 0x001fe2000f8e0209 */
[----:B---3--:R-:W-:-:S06]  /*00a0*/  IADD3 R5, PT, PT, R10, -0x1, RZ ;  /* 0xffffffff0a057810 */ /* 0x008fcc0007ffe0ff */
[----:B------:R-:W0:Y:S01]  /*00b0*/  LDC.64 R12, c[0x0][0x398] ;  /* 0x0000e600ff0c7b82 */ /* 0x000e220000000a00 */
[----:B------:R-:W-:Y:S01]  /*00c0*/  VIADD R21, R11, 0xffffffff ;  /* 0xffffffff0b157836 */ /* 0x000fe20000000000 */
[----:B------:R-:W-:-:S06]  /*00d0*/  ISETP.NE.AND P0, PT, R6, R5, PT ;  /* 0x000000050600720c */ /* 0x000fcc0003f05270 */
[----:B------:R-:W3:Y:S01]  /*00e0*/  LDC.64 R2, c[0x0][0x3a0] ;  /* 0x0000e800ff027b82 */ /* 0x000ee20000000a00 */
[----:B--2---:R-:W-:-:S06]  /*00f0*/  IMAD R7, R7, UR5, R14 ;  /* 0x0000000507077c24 */ /* 0x004fcc000f8e020e */
[----:B------:R-:W-:Y:S01]  /*0100*/  @P0 IADD3 R5, PT, PT, R6, 0x1, RZ ;  /* 0x0000000106050810 */ /* 0x000fe20007ffe0ff */
[C---:B------:R-:W-:Y:S01]  /*0110*/  IMAD R4, R7.reuse, R10, R6 ;  /* 0x0000000a07047224 */ /* 0x040fe200078e0206 */
[----:B------:R-:W-:-:S03]  /*0120*/  ISETP.NE.AND P1, PT, R7, R21, PT ;  /* 0x000000150700720c */ /* 0x000fc60003f25270 */
[C---:B------:R-:W-:Y:S01]  /*0130*/  IMAD R19, R7.reuse, R10, R5 ;  /* 0x0000000a07137224 */ /* 0x040fe200078e0205 */
[----:B------:R-:W-:Y:S01]  /*0140*/  VIMNMX.U32 R8, PT, PT, R7, 0x1, !PT ;  /* 0x0000000107087848 */ /* 0x000fe20007fe0000 */
[----:B0-----:R-:W-:-:S04]  /*0150*/  IMAD.WIDE.U32 R16, R4, 0x4, R12 ;  /* 0x0000000404107825 */ /* 0x001fc800078e000c */
[----:B------:R-:W-:Y:S01]  /*0160*/  IMAD.WIDE.U32 R12, R19, 0x4, R12 ;  /* 0x00000004130c7825 */ /* 0x000fe200078e000c */
[----:B------:R-:W-:Y:S01]  /*0170*/  IADD3 R11, PT, PT, R8, -0x1, RZ ;  /* 0xffffffff080b7810 */ /* 0x000fe20007ffe0ff */
[----:B-1----:R-:W2:Y:S02]  /*0180*/  LDG.E R15, desc[UR12][R16.64] ;  /* 0x0000000c100f7981 */ /* 0x002ea4000c1e1900 */
[----:B------:R-:W-:Y:S02]  /*0190*/  @P1 VIADD R21, R7, 0x1 ;  /* 0x0000000107151836 */ /* 0x000fe40000000000 */
[----:B------:R0:W4:Y:S01]  /*01a0*/  LDG.E R0, desc[UR12][R12.64] ;  /* 0x0000000c0c007981 */ /* 0x000122000c1e1900 */
[-CC-:B------:R-:W-:Y:S02]  /*01b0*/  IMAD R23, R11, R10.reuse, R6.reuse ;  /* 0x0000000a0b177224 */ /* 0x180fe400078e0206 */
[----:B------:R-:W-:Y:S01]  /*01c0*/  IMAD R27, R21, R10, R6 ;  /* 0x0000000a151b7224 */ /* 0x000fe200078e0206 */
[----:B0-----:R-:W0:Y:S01]  /*01d0*/  LDC.64 R12, c[0x0][0x3a8] ;  /* 0x0000ea00ff0c7b82 */ /* 0x001e220000000a00 */
[----:B------:R-:W-:-:S02]  /*01e0*/  VIMNMX.U32 R6, PT, PT, R6, 0x1, !PT ;  /* 0x0000000106067848 */ /* 0x000fc40007fe0000 */
[----:B---3--:R-:W-:-:S04]  /*01f0*/  IMAD.WIDE.U32 R28, R27, 0x4, R2 ;  /* 0x000000041b1c7825 */ /* 0x008fc800078e0002 */
[-CC-:B------:R-:W-:Y:S01]  /*0200*/  IMAD R25, R21, R10.reuse, R5.reuse ;  /* 0x0000000a15197224 */ /* 0x180fe200078e0205 */
[----:B------:R1:W3:Y:S01]  /*0210*/  LDG.E R8, desc[UR12][R28.64] ;  /* 0x0000000c1c087981 */ /* 0x0002e2000c1e1900 */
[----:B------:R-:W-:Y:S02]  /*0220*/  IMAD R5, R11, R10, R5 ;  /* 0x0000000a0b057224 */ /* 0x000fe400078e0205 */
[----:B------:R-:W-:-:S04]  /*0230*/  IMAD.WIDE.U32 R24, R25, 0x4, R2 ;  /* 0x0000000419187825 */ /* 0x000fc800078e0002 */
[----:B------:R-:W-:Y:S02]  /*0240*/  VIADD R18, R6, 0xffffffff ;  /* 0xffffffff06127836 */ /* 0x000fe40000000000 */
[----:B------:R-:W-:-:S04]  /*0250*/  IMAD.WIDE.U32 R22, R23, 0x4, R2 ;  /* 0x0000000417167825 */ /* 0x000fc800078e0002 */
[----:B------:R-:W-:Y:S01]  /*0260*/  IMAD.WIDE.U32 R16, R5, 0x4, R2 ;  /* 0x0000000405107825 */ /* 0x000fe200078e0002 */
[----:B------:R-:W5:Y:S03]  /*0270*/  LDG.E R11, desc[UR12][R22.64] ;  /* 0x0000000c160b7981 */ /* 0x000f66000c1e1900 */
[----:B-1----:R-:W-:Y:S01]  /*0280*/  IMAD R29, R7, R10, R18 ;  /* 0x0000000a071d7224 */ /* 0x002fe200078e0212 */
[----:B------:R-:W5:Y:S01]  /*0290*/  LDG.E R5, desc[UR12][R24.64] ;  /* 0x0000000c18057981 */ /* 0x000f62000c1e1900 */
[----:B0-----:R-:W-:-:S03]  /*02a0*/  IMAD.WIDE.U32 R6, R4, 0x4, R12 ;  /* 0x0000000404067825 */ /* 0x001fc600078e000c */
[----:B------:R-:W5:Y:S01]  /*02b0*/  LDG.E R16, desc[UR12][R16.64] ;  /* 0x0000000c10107981 */ /* 0x000f62000c1e1900 */
[----:B------:R-:W-:Y:S02]  /*02c0*/  IMAD R10, R21, R10, R18 ;  /* 0x0000000a150a7224 */ /* 0x000fe400078e0212 */
[----:B------:R-:W-:Y:S01]  /*02d0*/  IMAD.WIDE.U32 R12, R27, 0x4, R12 ;  /* 0x000000041b0c7825 */ /* 0x000fe200078e000c */
[----:B------:R-:W5:Y:S03]  /*02e0*/  LDG.E R6, desc[UR12][R6.64] ;  /* 0x0000000c06067981 */ /* 0x000f66000c1e1900 */
[--C-:B------:R-:W-:Y:S02]  /*02f0*/  IMAD.WIDE.U32 R18, R19, 0x4, R2.reuse ;  /* 0x0000000413127825 */ /* 0x100fe400078e0002 */
[----:B------:R-:W5:Y:S02]  /*0300*/  LDG.E R13, desc[UR12][R12.64] ;  /* 0x0000000c0c0d7981 */ /* 0x000f64000c1e1900 */
[----:B------:R-:W-:-:S02]  /*0310*/  IMAD.WIDE.U32 R20, R29, 0x4, R2 ;  /* 0x000000041d147825 */ /* 0x000fc400078e0002 */
[----:B------:R-:W5:Y:S02]  /*0320*/  LDG.E R18, desc[UR12][R18.64] ;  /* 0x0000000c12127981 */ /* 0x000f64000c1e1900 */
[----:B------:R-:W-:Y:S02]  /*0330*/  IMAD.WIDE.U32 R2, R10, 0x4, R2 ;  /* 0x000000040a027825 */ /* 0x000fe400078e0002 */
[----:B------:R-:W5:Y:S04]  /*0340*/  LDG.E R20, desc[UR12][R20.64] ;  /* 0x0000000c14147981 */ /* 0x000f68000c1e1900 */
[----:B------:R0:W5:Y:S01]  /*0350*/  LDG.E R10, desc[UR12][R2.64] ;  /* 0x0000000c020a7981 */ /* 0x000162000c1e1900 */
[----:B------:R-:W1:Y:S01]  /*0360*/  S2UR UR11, SR_CgaCtaId ;  /* 0x00000000000b79c3 */ /* 0x000e620000008800 */
[----:B------:R-:W-:-:S02]  /*0370*/  UMOV UR4, 0x400 ;  /* 0x0000040000047882 */ /* 0x000fc40000000000 */
[----:B------:R-:W-:Y:S02]  /*0380*/  UIADD3 UR5, UPT, UPT, UR4, 0x400, URZ ;  /* 0x0000040004057890 */ /* 0x000fe4000fffe0ff */
[----:B------:R-:W-:-:S03]  /*0390*/  UIADD3 UR6, UPT, UPT, UR4, 0x800, URZ ;  /* 0x0000080004067890 */ /* 0x000fc6000fffe0ff */
[----:B0-----:R-:W0:Y:S01]  /*03a0*/  LDC R3, c[0x0][0x38c] ;  /* 0x0000e300ff037b82 */ /* 0x001e220000000800 */
[----:B------:R-:W-:Y:S02]  /*03b0*/  UIADD3 UR7, UPT, UPT, UR4, 0xc00, URZ ;  /* 0x00000c0004077890 */ /* 0x000fe4000fffe0ff */
[----:B------:R-:W-:Y:S02]  /*03c0*/  UIADD3 UR8, UPT, UPT, UR4, 0x1000, URZ ;  /* 0x0000100004087890 */ /* 0x000fe4000fffe0ff */
[----:B------:R-:W-:Y:S02]  /*03d0*/  UIADD3 UR9, UPT, UPT, UR4, 0x1400, URZ ;  /* 0x0000140004097890 */ /* 0x000fe4000fffe0ff */
[----:B-1----:R-:W-:Y:S02]  /*03e0*/  ULEA UR10, UR11, UR4, 0x18 ;  /* 0x000000040b0a7291 */ /* 0x002fe4000f8ec0ff */
[----:B------:R-:W-:Y:S02]  /*03f0*/  ULEA UR5, UR11, UR5, 0x18 ;  /* 0x000000050b057291 */ /* 0x000fe4000f8ec0ff */
[----:B------:R-:W-:-:S02]  /*0400*/  ULEA UR6, UR11, UR6, 0x18 ;  /* 0x000000060b067291 */ /* 0x000fc4000f8ec0ff */
[C---:B------:R-:W-:Y:S01]  /*0410*/  LEA R7, R9.reuse, UR10, 0x6 ;  /* 0x0000000a09077c11 */ /* 0x040fe2000f8e30ff */
[----:B------:R-:W-:Y:S01]  /*0420*/  ULEA UR7, UR11, UR7, 0x18 ;  /* 0x000000070b077291 */ /* 0x000fe2000f8ec0ff */
[C---:B------:R-:W-:Y:S01]  /*0430*/  LEA R17, R9.reuse, UR5, 0x6 ;  /* 0x0000000509117c11 */ /* 0x040fe2000f8e30ff */
[----:B------:R-:W-:Y:S01]  /*0440*/  ULEA UR8, UR11, UR8, 0x18 ;  /* 0x000000080b087291 */ /* 0x000fe2000f8ec0ff */
[C---:B------:R-:W-:Y:S01]  /*0450*/  LEA R2, R14.reuse, R7, 0x2 ;  /* 0x000000070e027211 */ /* 0x040fe200078e10ff */
[----:B------:R-:W-:Y:S01]  /*0460*/  UIADD3 UR10, UPT, UPT, UR4, 0x1800, URZ ;  /* 0x00001800040a7890 */ /* 0x000fe2000fffe0ff */
[C---:B------:R-:W-:Y:S01]  /*0470*/  LEA R7, R9.reuse, UR6, 0x6 ;  /* 0x0000000609077c11 */ /* 0x040fe2000f8e30ff */
[----:B------:R-:W-:Y:S01]  /*0480*/  UIADD3 UR5, UPT, UPT, UR4, 0x1c00, URZ ;  /* 0x00001c0004057890 */ /* 0x000fe2000fffe0ff */
[C---:B------:R-:W-:Y:S01]  /*0490*/  LEA R19, R9.reuse, UR7, 0x6 ;  /* 0x0000000709137c11 */ /* 0x040fe2000f8e30ff */
[----:B------:R-:W-:Y:S01]  /*04a0*/  ULEA UR9, UR11, UR9, 0x18 ;  /* 0x000000090b097291 */ /* 0x000fe2000f8ec0ff */
[C---:B------:R-:W-:Y:S01]  /*04b0*/  IMAD R17, R14.reuse, 0x4, R17 ;  /* 0x000000040e117824 */ /* 0x040fe200078e0211 */
[----:B------:R-:W-:Y:S01]  /*04c0*/  UIADD3 UR6, UPT, UPT, UR4, 0x2000, URZ ;  /* 0x0000200004067890 */ /* 0x000fe2000fffe0ff */
[----:B------:R-:W-:Y:S01]  /*04d0*/  LEA R21, R9, UR8, 0x6 ;  /* 0x0000000809157c11 */ /* 0x000fe2000f8e30ff */
[----:B------:R-:W-:Y:S01]  /*04e0*/  UIADD3 UR7, UPT, UPT, UR4, 0x2400, URZ ;  /* 0x0000240004077890 */ /* 0x000fe2000fffe0ff */
[----:B------:R-:W-:Y:S01]  /*04f0*/  LEA R7, R14, R7, 0x2 ;  /* 0x000000070e077211 */ /* 0x000fe200078e10ff */
[----:B------:R-:W-:-:S02]  /*0500*/  UIADD3 UR8, UPT, UPT, UR4, 0x2800, URZ ;  /* 0x0000280004087890 */ /* 0x000fc4000fffe0ff */
[----:B------:R-:W-:Y:S02]  /*0510*/  ULEA UR10, UR11, UR10, 0x18 ;  /* 0x0000000a0b0a7291 */ /* 0x000fe4000f8ec0ff */
[----:B------:R-:W-:Y:S02]  /*0520*/  ULEA UR5, UR11, UR5, 0x18 ;  /* 0x000000050b057291 */ /* 0x000fe4000f8ec0ff */
[----:B------:R-:W-:Y:S02]  /*0530*/  ULEA UR6, UR11, UR6, 0x18 ;  /* 0x000000060b067291 */ /* 0x000fe4000f8ec0ff */
[----:B------:R-:W-:Y:S01]  /*0540*/  ULEA UR7, UR11, UR7, 0x18 ;  /* 0x000000070b077291 */ /* 0x000fe2000f8ec0ff */
[C---:B------:R-:W-:Y:S01]  /*0550*/  LEA R23, R9.reuse, UR9, 0x6 ;  /* 0x0000000909177c11 */ /* 0x040fe2000f8e30ff */
[C---:B------:R-:W-:Y:S01]  /*0560*/  IMAD R12, R14.reuse, 0x4, R19 ;  /* 0x000000040e0c7824 */ /* 0x040fe200078e0213 */
[----:B------:R-:W-:Y:S01]  /*0570*/  ULEA UR8, UR11, UR8, 0x18 ;  /* 0x000000080b087291 */ /* 0x000fe2000f8ec0ff */
[----:B0-----:R-:W0:Y:S01]  /*0580*/  MUFU.RCP R22, R3 ;  /* 0x0000000300167308 */ /* 0x001e220000001000 */
[----:B------:R-:W-:Y:S01]  /*0590*/  LEA R19, R9, UR6, 0x6 ;  /* 0x0000000609137c11 */ /* 0x000fe2000f8e30ff */
[----:B------:R-:W-:-:S03]  /*05a0*/  IMAD R23, R14, 0x4, R23 ;  /* 0x000000040e177824 */ /* 0x000fc600078e0217 */
[----:B------:R-:W-:Y:S02]  /*05b0*/  LEA R25, R9, UR8, 0x6 ;  /* 0x0000000809197c11 */ /* 0x000fe4000f8e30ff */
[C---:B------:R-:W-:Y:S02]  /*05c0*/  LEA R19, R14.reuse, R19, 0x2 ;  /* 0x000000130e137211 */ /* 0x040fe400078e10ff */
[C---:B------:R-:W-:Y:S01]  /*05d0*/  LEA R25, R14.reuse, R25, 0x2 ;  /* 0x000000190e197211 */ /* 0x040fe200078e10ff */
[----:B------:R-:W-:Y:S01]  /*05e0*/  BSSY.RECONVERGENT B0, `(.L_x_52) ;  /* 0x0000029000007945 */ /* 0x000fe20003800200 */
[----:B--2---:R1:W-:Y:S04]  /*05f0*/  STS [R2], R15 ;  /* 0x0000000f02007388 */ /* 0x0043e80000000800 */
[----:B----4-:R2:W-:Y:S01]  /*0600*/  STS [R17], R0 ;  /* 0x0000000011007388 */ /* 0x0105e20000000800 */
[----:B-1----:R-:W-:-:S02]  /*0610*/  LEA R2, R14, R21, 0x2 ;  /* 0x000000150e027211 */ /* 0x002fc400078e10ff */
[C---:B------:R-:W-:Y:S02]  /*0620*/  LEA R21, R9.reuse, UR7, 0x6 ;  /* 0x0000000709157c11 */ /* 0x040fe4000f8e30ff */
[C---:B--2---:R-:W-:Y:S01]  /*0630*/  LEA R17, R9.reuse, UR5, 0x6 ;  /* 0x0000000509117c11 */ /* 0x044fe2000f8e30ff */
[----:B---3--:R1:W-:Y:S02]  /*0640*/  STS [R7], R8 ;  /* 0x0000000807007388 */ /* 0x0083e40000000800 */
[----:B------:R-:W-:Y:S01]  /*0650*/  IMAD R21, R14, 0x4, R21 ;  /* 0x000000040e157824 */ /* 0x000fe200078e0215 */
[----:B-1----:R-:W-:-:S04]  /*0660*/  LEA R7, R9, UR10, 0x6 ;  /* 0x0000000a09077c11 */ /* 0x002fc8000f8e30ff */
[C---:B------:R-:W-:Y:S01]  /*0670*/  LEA R7, R14.reuse, R7, 0x2 ;  /* 0x000000070e077211 */ /* 0x040fe200078e10ff */
[----:B-----5:R-:W-:Y:S04]  /*0680*/  STS [R12], R5 ;  /* 0x000000050c007388 */ /* 0x020fe80000000800 */
[----:B------:R1:W-:Y:S04]  /*0690*/  STS [R2], R11 ;  /* 0x0000000b02007388 */ /* 0x0003e80000000800 */
[----:B------:R-:W-:Y:S01]  /*06a0*/  STS [R23], R16 ;  /* 0x0000001017007388 */ /* 0x000fe20000000800 */
[----:B-1----:R-:W-:-:S03]  /*06b0*/  IMAD R2, R14, 0x4, R17 ;  /* 0x000000040e027824 */ /* 0x002fc600078e0211 */
[----:B------:R1:W-:Y:S01]  /*06c0*/  STS [R7], R6 ;  /* 0x0000000607007388 */ /* 0x0003e20000000800 */
[----:B------:R-:W-:-:S03]  /*06d0*/  FADD R0, -R15, R0 ;  /* 0x000000000f007221 */ /* 0x000fc60000000100 */
[----:B------:R2:W-:Y:S04]  /*06e0*/  STS [R2], R13 ;  /* 0x0000000d02007388 */ /* 0x0005e80000000800 */
[----:B------:R3:W-:Y:S04]  /*06f0*/  STS [R19], R18 ;  /* 0x0000001213007388 */ /* 0x0007e80000000800 */
[----:B------:R3:W-:Y:S01]  /*0700*/  STS [R21], R20 ;  /* 0x0000001415007388 */ /* 0x0007e20000000800 */
[----:B------:R-:W4:Y:S03]  /*0710*/  FCHK P0, -R0, R3 ;  /* 0x0000000300007302 */ /* 0x000f260000000100 */
[----:B------:R3:W-:Y:S01]  /*0720*/  STS [R25], R10 ;  /* 0x0000000a19007388 */ /* 0x0007e20000000800 */
[----:B------:R-:W-:Y:S01]  /*0730*/  UIADD3 UR5, UPT, UPT, UR4, 0x2c00, URZ ;  /* 0x00002c0004057890 */ /* 0x000fe2000fffe0ff */
[----:B0-----:R-:W-:Y:S01]  /*0740*/  FFMA R17, R22, -R3, 1 ;  /* 0x3f80000016117423 */ /* 0x001fe20000000803 */
[----:B------:R-:W-:-:S02]  /*0750*/  UIADD3 UR4, UPT, UPT, UR4, 0x3000, URZ ;  /* 0x0000300004047890 */ /* 0x000fc4000fffe0ff */
[----:B------:R-:W-:Y:S01]  /*0760*/  ULEA UR5, UR11, UR5, 0x18 ;  /* 0x000000050b057291 */ /* 0x000fe2000f8ec0ff */
[----:B------:R-:W-:Y:S01]  /*0770*/  FFMA R17, R22, R17, R22 ;  /* 0x0000001116117223 */ /* 0x000fe20000000016 */
[----:B------:R-:W-:-:S03]  /*0780*/  ULEA UR4, UR11, UR4, 0x18 ;  /* 0x000000040b047291 */ /* 0x000fc6000f8ec0ff */
[----:B------:R-:W-:Y:S01]  /*0790*/  FFMA R12, -R0, R17, RZ ;  /* 0x00000011000c7223 */ /* 0x000fe200000001ff */
[C---:B-1----:R-:W-:Y:S02]  /*07a0*/  LEA R7, R9.reuse, UR5, 0x6 ;  /* 0x0000000509077c11 */ /* 0x042fe4000f8e30ff */
[----:B------:R-:W-:Y:S01]  /*07b0*/  LEA R15, R9, UR4, 0x6 ;  /* 0x00000004090f7c11 */ /* 0x000fe2000f8e30ff */
[----:B--2---:R-:W-:Y:S02]  /*07c0*/  FFMA R2, R12, -R3, -R0 ;  /* 0x800000030c027223 */ /* 0x004fe40000000800 */
[C---:B------:R-:W-:Y:S01]  /*07d0*/  IMAD R9, R14.reuse, 0x4, R7 ;  /* 0x000000040e097824 */ /* 0x040fe200078e0207 */
[----:B------:R-:W-:Y:S01]  /*07e0*/  LEA R14, R14, R15, 0x2 ;  /* 0x0000000f0e0e7211 */ /* 0x000fe200078e10ff */
[----:B------:R-:W-:Y:S01]  /*07f0*/  FFMA R12, R17, R2, R12 ;  /* 0x00000002110c7223 */ /* 0x000fe2000000000c */
[----:B---34-:R-:W-:Y:S06]  /*0800*/  @!P0 BRA `(.L_x_53) ;  /* 0x0000000000188947 */ /* 0x018fec0003800000 */
[----:B------:R-:W0:Y:S01]  /*0810*/  LDCU UR4, c[0x0][0x38c] ;  /* 0x00007180ff0477ac */ /* 0x000e220008000800 */
[----:B------:R-:W-:Y:S01]  /*0820*/  FADD R0, -R0, -RZ ;  /* 0x800000ff00007221 */ /* 0x000fe20000000100 */
[----:B------:R-:W-:Y:S01]  /*0830*/  MOV R2, 0x860 ;  /* 0x0000086000027802 */ /* 0x000fe20000000f00 */
[----:B0-----:R-:W-:-:S07]  /*0840*/  IMAD.U32 R3, RZ, RZ, UR4 ;  /* 0x00000004ff037e24 */ /* 0x001fce000f8e00ff */
[----:B------:R-:W-:Y:S05]  /*0850*/  CALL.REL.NOINC `($__internal_4_$__cuda_sm3x_div_rn_noftz_f32_slowpath) ;  /* 0x0000000400187944 */ /* 0x000fea0003c00000 */
[----:B------:R-:W-:-:S07]  /*0860*/  MOV R12, R0 ;  /* 0x00000000000c7202 */ /* 0x000fce0000000f00 */
.L_x_53:
[----:B------:R-:W-:Y:S05]  /*0870*/  BSYNC.RECONVERGENT B0 ;  /* 0x0000000000007941 */ /* 0x000fea0003800200 */
.L_x_52:
[----:B------:R-:W0:Y:S01]  /*0880*/  LDC R7, c[0x0][0x38c] ;  /* 0x0000e300ff077b82 */ /* 0x000e220000000800 */
[----:B------:R-:W-:Y:S01]  /*0890*/  FADD R8, R8, R5 ;  /* 0x0000000508087221 */ /* 0x000fe20000000000 */
[----:B------:R-:W-:Y:S03]  /*08a0*/  BSSY.RECONVERGENT B0, `(.L_x_54) ;  /* 0x0000011000007945 */ /* 0x000fe60003800200 */
[----:B------:R-:W-:-:S04]  /*08b0*/  FADD R11, -R11, R8 ;  /* 0x000000080b0b7221 */ /* 0x000fc80000000100 */
[----:B------:R-:W-:-:S04]  /*08c0*/  FADD R0, -R16, R11 ;  /* 0x0000000b10007221 */ /* 0x000fc80000000100 */
[----:B------:R-:W-:Y:S01]  /*08d0*/  FMUL R0, R0, 0.5 ;  /* 0x3f00000000007820 */ /* 0x000fe20000400000 */
[----:B0-----:R-:W-:-:S04]  /*08e0*/  FADD R7, R7, R7 ;  /* 0x0000000707077221 */ /* 0x001fc80000000000 */
[----:B------:R-:W0:Y:S08]  /*08f0*/  MUFU.RCP R2, R7 ;  /* 0x0000000700027308 */ /* 0x000e300000001000 */
        /* <DEDUP_REMOVED lines=8> */
[----:B------:R-:W-:-:S07]  /*0980*/  MOV R2, 0x9a0 ;  /* 0x000009a000027802 */ /* 0x000fce0000000f00 */
[----:B------:R-:W-:Y:S05]  /*0990*/  CALL.REL.NOINC `($__internal_4_$__cuda_sm3x_div_rn_noftz_f32_slowpath) ;  /* 0x0000000000c87944 */ /* 0x000fea0003c00000 */
[----:B------:R-:W-:-:S07]  /*09a0*/  MOV R3, R0 ;  /* 0x0000000000037202 */ /* 0x000fce0000000f00 */
.L_x_55:
[----:B------:R-:W-:Y:S05]  /*09b0*/  BSYNC.RECONVERGENT B0 ;  /* 0x0000000000007941 */ /* 0x000fea0003800200 */
.L_x_54:
[----:B------:R-:W0:Y:S01]  /*09c0*/  LDC R2, c[0x0][0x38c] ;  /* 0x0000e300ff027b82 */ /* 0x000e220000000800 */
[----:B------:R-:W-:Y:S01]  /*09d0*/  FADD R12, -R3, R12 ;  /* 0x0000000c030c7221 */ /* 0x000fe20000000100 */
[----:B------:R-:W-:Y:S01]  /*09e0*/  FADD R13, -R6, R13 ;  /* 0x0000000d060d7221 */ /* 0x000fe20000000100 */
[----:B------:R-:W-:Y:S03]  /*09f0*/  BSSY.RECONVERGENT B0, `(.L_x_56) ;  /* 0x0000010000007945 */ /* 0x000fe60003800200 */
[----:B------:R1:W-:Y:S01]  /*0a00*/  STS [R9], R12 ;  /* 0x0000000c09007388 */ /* 0x0003e20000000800 */
[----:B0-----:R-:W0:Y:S08]  /*0a10*/  MUFU.RCP R11, R2 ;  /* 0x00000002000b7308 */ /* 0x001e300000001000 */
[----:B------:R-:W2:Y:S01]  /*0a20*/  FCHK P0, -R13, R2 ;  /* 0x000000020d007302 */ /* 0x000ea20000000100 */
[----:B0-----:R-:W-:-:S04]  /*0a30*/  FFMA R0, R11, -R2, 1 ;  /* 0x3f8000000b007423 */ /* 0x001fc80000000802 */
[----:B------:R-:W-:-:S04]  /*0a40*/  FFMA R0, R11, R0, R11 ;  /* 0x000000000b007223 */ /* 0x000fc8000000000b */
[----:B------:R-:W-:-:S04]  /*0a50*/  FFMA R6, R0, -R13, RZ ;  /* 0x8000000d00067223 */ /* 0x000fc800000000ff */
[----:B------:R-:W-:-:S04]  /*0a60*/  FFMA R3, R6, -R2, -R13 ;  /* 0x8000000206037223 */ /* 0x000fc8000000080d */
[----:B------:R-:W-:Y:S01]  /*0a70*/  FFMA R6, R0, R3, R6 ;  /* 0x0000000300067223 */ /* 0x000fe20000000006 */
[----:B-12---:R-:W-:Y:S06]  /*0a80*/  @!P0 BRA `(.L_x_57) ;  /* 0x0000000000188947 */ /* 0x006fec0003800000 */
[----:B------:R-:W0:Y:S01]  /*0a90*/  LDCU UR4, c[0x0][0x38c] ;  /* 0x00007180ff0477ac */ /* 0x000e220008000800 */
[----:B------:R-:W-:Y:S01]  /*0aa0*/  FADD R0, -R13, -RZ ;  /* 0x800000ff0d007221 */ /* 0x000fe20000000100 */
[----:B------:R-:W-:Y:S01]  /*0ab0*/  MOV R2, 0xae0 ;  /* 0x00000ae000027802 */ /* 0x000fe20000000f00 */
[----:B0-----:R-:W-:-:S07]  /*0ac0*/  IMAD.U32 R3, RZ, RZ, UR4 ;  /* 0x00000004ff037e24 */ /* 0x001fce000f8e00ff */
[----:B------:R-:W-:Y:S05]  /*0ad0*/  CALL.REL.NOINC `($__internal_4_$__cuda_sm3x_div_rn_noftz_f32_slowpath) ;  /* 0x0000000000787944 */ /* 0x000fea0003c00000 */
[----:B------:R-:W-:-:S07]  /*0ae0*/  MOV R6, R0 ;  /* 0x0000000000067202 */ /* 0x000fce0000000f00 */
.L_x_57:
[----:B------:R-:W-:Y:S05]  /*0af0*/  BSYNC.RECONVERGENT B0 ;  /* 0x0000000000007941 */ /* 0x000fea0003800200 */
.L_x_56:
[----:B------:R-:W0:Y:S01]  /*0b00*/  MUFU.RCP R0, R7 ;  /* 0x0000000700007308 */ /* 0x000e220000001000 */
[----:B------:R-:W-:Y:S01]  /*0b10*/  FADD R5, R5, R18 ;  /* 0x0000001205057221 */ /* 0x000fe20000000000 */
[----:B------:R-:W-:Y:S03]  /*0b20*/  BSSY.RECONVERGENT B0, `(.L_x_58) ;  /* 0x0000010000007945 */ /* 0x000fe60003800200 */
[----:B------:R-:W-:-:S04]  /*0b30*/  FADD R5, -R20, R5 ;  /* 0x0000000514057221 */ /* 0x000fc80000000100 */
[----:B------:R-:W-:-:S04]  /*0b40*/  FADD R5, -R10, R5 ;  /* 0x000000050a057221 */ /* 0x000fc80000000100 */
[----:B------:R-:W-:-:S04]  /*0b50*/  FMUL R2, R5, 0.5 ;  /* 0x3f00000005027820 */ /* 0x000fc80000400000 */
        /* <DEDUP_REMOVED lines=10> */
[----:B------:R-:W-:Y:S05]  /*0c00*/  CALL.REL.NOINC `($__internal_4_$__cuda_sm3x_div_rn_noftz_f32_slowpath) ;  /* 0x00000000002c7944 */ /* 0x000fea0003c00000 */
[----:B------:R-:W-:-:S07]  /*0c10*/  IMAD.MOV.U32 R5, RZ, RZ, R0 ;  /* 0x000000ffff057224 */ /* 0x000fce00078e0000 */
.L_x_59:
[----:B------:R-:W-:Y:S05]  /*0c20*/  BSYNC.RECONVERGENT B0 ;  /* 0x0000000000007941 */ /* 0x000fea0003800200 */
.L_x_58:
[----:B------:R-:W0:Y:S01]  /*0c30*/  LDC.64 R2, c[0x0][0x3b0] ;  /* 0x0000ec00ff027b82 */ /* 0x000e220000000a00 */
[----:B------:R-:W-:-:S05]  /*0c40*/  FADD R7, -R5, R6 ;  /* 0x0000000605077221 */ /* 0x000fca0000000100 */
[----:B------:R-:W-:Y:S02]  /*0c50*/  STS [R14], R7 ;  /* 0x000000070e007388 */ /* 0x000fe40000000800 */
[----:B------:R-:W1:Y:S01]  /*0c60*/  LDC.64 R8, c[0x0][0x3b8] ;  /* 0x0000ee00ff087b82 */ /* 0x000e620000000a00 */
[----:B0-----:R-:W-:-:S05]  /*0c70*/  IMAD.WIDE.U32 R2, R4, 0x4, R2 ;  /* 0x0000000404027825 */ /* 0x001fca00078e0002 */
[----:B------:R-:W-:Y:S01]  /*0c80*/  STG.E desc[UR12][R2.64], R12 ;  /* 0x0000000c02007986 */ /* 0x000fe2000c10190c */
[----:B-1----:R-:W-:-:S05]  /*0c90*/  IMAD.WIDE.U32 R4, R4, 0x4, R8 ;  /* 0x0000000404047825 */ /* 0x002fca00078e0008 */
[----:B------:R-:W-:Y:S01]  /*0ca0*/  STG.E desc[UR12][R4.64], R7 ;  /* 0x0000000704007986 */ /* 0x000fe2000c10190c */
[----:B------:R-:W-:Y:S05]  /*0cb0*/  EXIT ;  /* 0x000000000000794d */ /* 0x000fea0003800000 */
        .weak           $__internal_4_$__cuda_sm3x_div_rn_noftz_f32_slowpath
        .type           $__internal_4_$__cuda_sm3x_div_rn_noftz_f32_slowpath,@function
        .size           $__internal_4_$__cuda_sm3x_div_rn_noftz_f32_slowpath,(.L_x_776 - $__internal_4_$__cuda_sm3x_div_rn_noftz_f32_slowpath)
$__internal_4_$__cuda_sm3x_div_rn_noftz_f32_slowpath:
        /* <DEDUP_REMOVED lines=34> */
.L_x_61:
[----:B------:R-:W-:Y:S01]  /*0ee0*/  LEA R24, R15, 0xc0800000, 0x17 ;  /* 0xc08000000f187811 */ /* 0x000fe200078eb8ff */
[----:B------:R-:W-:Y:S01]  /*0ef0*/  VIADD R22, R22, 0xffffff81 ;  /* 0xffffff8116167836 */ /* 0x000fe20000000000 */
[----:B------:R-:W-:Y:S02]  /*0f00*/  BSSY.RECONVERGENT B2, `(.L_x_66) ;  /* 0x0000035000027945 */ /* 0x000fe40003800200 */
[----:B------:R-:W-:Y:S01]  /*0f10*/  IADD3 R21, PT, PT, -R24, R3, RZ ;  /* 0x0000000318157210 */ /* 0x000fe20007ffe1ff */
[C---:B------:R-:W-:Y:S01]  /*0f20*/  IMAD R0, R22.reuse, -0x800000, R0 ;  /* 0xff80000016007824 */ /* 0x040fe200078e0200 */
[----:B------:R-:W-:Y:S02]  /*0f30*/  IADD3 R22, PT, PT, R22, 0x7f, -R15 ;  /* 0x0000007f16167810 */ /* 0x000fe40007ffe80f */
[----:B------:R-:W0:Y:S01]  /*0f40*/  MUFU.RCP R24, R21 ;  /* 0x0000001500187308 */ /* 0x000e220000001000 */
[----:B------:R-:W-:Y:S01]  /*0f50*/  FADD.FTZ R3, -R21, -RZ ;  /* 0x800000ff15037221 */ /* 0x000fe20000010100 */
[----:B------:R-:W-:-:S03]  /*0f60*/  IADD3 R22, PT, PT, R22, R17, RZ ;  /* 0x0000001116167210 */ /* 0x000fc60007ffe0ff */
        /* <DEDUP_REMOVED lines=8> */
[----:B------:R-:W-:-:S04]  /*0ff0*/  LOP3.LUT R15, R15, 0xff, RZ, 0xc0, !PT ;  /* 0x000000ff0f0f7812 */ /* 0x000fc800078ec0ff */
[----:B------:R-:W-:-:S05]  /*1000*/  IADD3 R15, PT, PT, R15, R22, RZ ;  /* 0x000000160f0f7210 */ /* 0x000fca0007ffe0ff */
        /* <DEDUP_REMOVED lines=10> */
[-CC-:B------:R-:W-:Y:S01]  /*10b0*/  FFMA.RZ R17, R19, R3.reuse, R24.reuse ;  /* 0x0000000313117223 */ /* 0x180fe2000000c018 */
[C---:B------:R-:W-:Y:S02]  /*10c0*/  IADD3 R22, PT, PT, R15.reuse, 0x20, RZ ;  /* 0x000000200f167810 */ /* 0x040fe40007ffe0ff */
[----:B------:R-:W-:Y:S02]  /*10d0*/  ISETP.NE.AND P2, PT, R15, RZ, PT ;  /* 0x000000ff0f00720c */ /* 0x000fe40003f45270 */
[----:B------:R-:W-:Y:S01]  /*10e0*/  LOP3.LUT R21, R17, 0x7fffff, RZ, 0xc0, !PT ;  /* 0x007fffff11157812 */ /* 0x000fe200078ec0ff */
[CCC-:B------:R-:W-:Y:S01]  /*10f0*/  FFMA.RP R17, R19.reuse, R3.reuse, R24.reuse ;  /* 0x0000000313117223 */ /* 0x1c0fe20000008018 */
[----:B------:R-:W-:Y:S01]  /*1100*/  FFMA.RM R24, R19, R3, R24 ;  /* 0x0000000313187223 */ /* 0x000fe20000004018 */
[----:B------:R-:W-:Y:S02]  /*1110*/  ISETP.NE.AND P1, PT, R15, RZ, PT ;  /* 0x000000ff0f00720c */ /* 0x000fe40003f25270 */
[----:B------:R-:W-:-:S02]  /*1120*/  LOP3.LUT R21, R21, 0x800000, RZ, 0xfc, !PT ;  /* 0x0080000015157812 */ /* 0x000fc400078efcff */
[----:B------:R-:W-:Y:S02]  /*1130*/  IADD3 R15, PT, PT, -R15, RZ, RZ ;  /* 0x000000ff0f0f7210 */ /* 0x000fe40007ffe1ff */
[----:B------:R-:W-:Y:S02]  /*1140*/  SHF.L.U32 R22, R21, R22, RZ ;  /* 0x0000001615167219 */ /* 0x000fe400000006ff */
[----:B------:R-:W-:Y:S02]  /*1150*/  FSETP.NEU.FTZ.AND P0, PT, R17, R24, PT ;  /* 0x000000181100720b */ /* 0x000fe40003f1d000 */
[----:B------:R-:W-:Y:S02]  /*1160*/  SEL R24, R15, RZ, P2 ;  /* 0x000000ff0f187207 */ /* 0x000fe40001000000 */
[----:B------:R-:W-:Y:S02]  /*1170*/  ISETP.NE.AND P1, PT, R22, RZ, P1 ;  /* 0x000000ff1600720c */ /* 0x000fe40000f25270 */
[----:B------:R-:W-:-:S02]  /*1180*/  SHF.R.U32.HI R24, RZ, R24, R21 ;  /* 0x00000018ff187219 */ /* 0x000fc40000011615 */
[----:B------:R-:W-:Y:S02]  /*1190*/  PLOP3.LUT P0, PT, P0, P1, PT, 0xf8, 0x8f ;  /* 0x00000000008f781c */ /* 0x000fe40000703f70 */
[----:B------:R-:W-:Y:S02]  /*11a0*/  SHF.R.U32.HI R22, RZ, 0x1, R24 ;  /* 0x00000001ff167819 */ /* 0x000fe40000011618 */
[----:B------:R-:W-:-:S04]  /*11b0*/  SEL R3, RZ, 0x1, !P0 ;  /* 0x00000001ff037807 */ /* 0x000fc80004000000 */
[----:B------:R-:W-:-:S04]  /*11c0*/  LOP3.LUT R3, R3, 0x1, R22, 0xf8, !PT ;  /* 0x0000000103037812 */ /* 0x000fc800078ef816 */
[----:B------:R-:W-:-:S05]  /*11d0*/  LOP3.LUT R3, R3, R24, RZ, 0xc0, !PT ;  /* 0x0000001803037212 */ /* 0x000fca00078ec0ff */
[----:B------:R-:W-:-:S05]  /*11e0*/  IMAD.IADD R3, R22, 0x1, R3 ;  /* 0x0000000116037824 */ /* 0x000fca00078e0203 */
[----:B------:R-:W-:Y:S01]  /*11f0*/  LOP3.LUT R0, R3, R0, RZ, 0xfc, !PT ;  /* 0x0000000003007212 */ /* 0x000fe200078efcff */
[----:B------:R-:W-:Y:S06]  /*1200*/  BRA `(.L_x_69) ;  /* 0x0000000000107947 */ /* 0x000fec0003800000 */
.L_x_68:
[----:B------:R-:W-:-:S04]  /*1210*/  LOP3.LUT R0, R0, 0x80000000, RZ, 0xc0, !PT ;  /* 0x8000000000007812 */ /* 0x000fc800078ec0ff */
[----:B------:R-:W-:Y:S01]  /*1220*/  LOP3.LUT R0, R0, 0x7f800000, RZ, 0xfc, !PT ;  /* 0x7f80000000007812 */ /* 0x000fe200078efcff */
[----:B------:R-:W-:Y:S06]  /*1230*/  BRA `(.L_x_69) ;  /* 0x0000000000047947 */ /* 0x000fec0003800000 */
.L_x_67:
[----:B------:R-:W-:-:S07]  /*1240*/  LEA R0, R22, R0, 0x17 ;  /* 0x0000000016007211 */ /* 0x000fce00078eb8ff */
.L_x_69:
[----:B------:R-:W-:Y:S05]  /*1250*/  BSYNC.RECONVERGENT B2 ;  /* 0x0000000000027941 */ /* 0x000fea0003800200 */
.L_x_66:
[----:B------:R-:W-:Y:S05]  /*1260*/  BRA `(.L_x_70) ;  /* 0x0000000000207947 */ /* 0x000fea0003800000 */
.L_x_65:
[----:B------:R-:W-:-:S04]  /*1270*/  LOP3.LUT R0, R3, 0x80000000, R0, 0x48, !PT ;  /* 0x8000000003007812 */ /* 0x000fc800078e4800 */
[----:B------:R-:W-:Y:S01]  /*1280*/  LOP3.LUT R0, R0, 0x7f800000, RZ, 0xfc, !PT ;  /* 0x7f80000000007812 */ /* 0x000fe200078efcff */
[----:B------:R-:W-:Y:S06]  /*1290*/  BRA `(.L_x_70) ;  /* 0x0000000000147947 */ /* 0x000fec0003800000 */
.L_x_64:
[----:B------:R-:W-:Y:S01]  /*12a0*/  LOP3.LUT R0, R3, 0x80000000, R0, 0x48, !PT ;  /* 0x8000000003007812 */ /* 0x000fe200078e4800 */
[----:B------:R-:W-:Y:S06]  /*12b0*/  BRA `(.L_x_70) ;  /* 0x00000000000c7947 */ /* 0x000fec0003800000 */
.L_x_63:
[----:B------:R-:W0:Y:S01]  /*12c0*/  MUFU.RSQ R0, -QNAN ;  /* 0xffc0000000007908 */ /* 0x000e220000001400 */
[----:B------:R-:W-:Y:S05]  /*12d0*/  BRA `(.L_x_70) ;  /* 0x0000000000047947 */ /* 0x000fea0003800000 */
.L_x_62:
[----:B------:R-:W-:-:S07]  /*12e0*/  FADD.FTZ R0, R0, R3 ;  /* 0x0000000300007221 */ /* 0x000fce0000010000 */
.L_x_70:
[----:B------:R-:W-:Y:S05]  /*12f0*/  BSYNC.RECONVERGENT B1 ;  /* 0x0000000000017941 */ /* 0x000fea0003800200 */
.L_x_60:
[----:B------:R-:W-:-:S04]  /*1300*/  HFMA2 R3, -RZ, RZ, 0, 0 ;  /* 0x00000000ff037431 */ /* 0x000fc800000001ff */
[----:B0-----:R-:W-:Y:S05]  /*1310*/  RET.REL.NODEC R2 `(_Z8wavforceiiiffPfS_S_S_S_S_) ;  /* 0xffffffec02387950 */ /* 0x001fea0003c3ffff */
.L_x_71:
        /* <DEDUP_REMOVED lines=14> */
.L_x_776:


//--------------------- .text._Z9radstressiiiffPfS_S_S_S_S_S_S_S_ --------------------------
	.section	.text._Z9radstressiiiffPfS_S_S_S_S_S_S_S_,"ax",@progbits
	.align	128
        .global         _Z9radstressiiiffPfS_S_S_S_S_S_S_S_
        .type           _Z9radstressiiiffPfS_S_S_S_S_S_S_S_,@function
        .size           _Z9radstressiiiffPfS_S_S_S_S_S_S_S_,(.L_x_777 - _Z9radstressiiiffPfS_S_S_S_S_S_S_S_)
        .other          _Z9radstressiiiffPfS_S_S_S_S_S_S_S_,@"STO_CUDA_ENTRY STV_DEFAULT"
_Z9radstressiiiffPfS_S_S_S_S_S_S_S_:
.text._Z9radstressiiiffPfS_S_S_S_S_S_S_S_:
[----:B------:R-:W-:Y:S01]  /*0000*/  LDC R1, c[0x0][0x37c] ;  /* 0x0000df00ff017b82 */ /* 0x000fe20000000800 */
[----:B------:R-:W0:Y:S07]  /*0010*/  S2R R4, SR_TID.Y ;  /* 0x0000000000047919 */ /* 0x000e2e0000002200 */
[----:B------:R-:W1:Y:S01]  /*0020*/  S2UR UR4, SR_CTAID.Y ;  /* 0x00000000000479c3 */ /* 0x000e620000002600 */
[----:B------:R-:W2:Y:S01]  /*0030*/  LDCU UR7, c[0x0][0x380] ;  /* 0x00007000ff0777ac */ /* 0x000ea20008000800 */
[----:B------:R-:W3:Y:S01]  /*0040*/  S2R R5, SR_TID.X ;  /* 0x0000000000057919 */ /* 0x000ee20000002100 */
[----:B------:R-:W4:Y:S05]  /*0050*/  LDCU.64 UR16, c[0x0][0x358] ;  /* 0x00006b00ff1077ac */ /* 0x000f2a0008000a00 */
[----:B------:R-:W3:Y:S01]  /*0060*/  LDC R0, c[0x0][0x360] ;  /* 0x0000d800ff007b82 */ /* 0x000ee20000000800 */
[----:B------:R-:W1:Y:S07]  /*0070*/  LDCU UR5, c[0x0][0x364] ;  /* 0x00006c80ff0577ac */ /* 0x000e6e0008000800 */
[----:B------:R-:W3:Y:S08]  /*0080*/  S2UR UR6, SR_CTAID.X ;  /* 0x00000000000679c3 */ /* 0x000ef00000002500 */
[----:B------:R-:W5:Y:S01]  /*0090*/  LDC.64 R8, c[0x0][0x3c0] ;  /* 0x0000f000ff087b82 */ /* 0x000f620000000a00 */
[----:B-1----:R-:W-:-:S07]  /*00a0*/  UIMAD UR4, UR4, UR5, URZ ;  /* 0x00000005040472a4 */ /* 0x002fce000f8e02ff */
[----:B------:R-:W1:Y:S01]  /*00b0*/  LDC.64 R2, c[0x0][0x3b8] ;  /* 0x0000ee00ff027b82 */ /* 0x000e620000000a00 */
[----:B0-----:R-:W-:Y:S01]  /*00c0*/  IADD3 R6, PT, PT, R4, UR4, RZ ;  /* 0x0000000404067c10 */ /* 0x001fe2000fffe0ff */
[----:B---3--:R-:W-:-:S04]  /*00d0*/  IMAD R29, R0, UR6, R5 ;  /* 0x00000006001d7c24 */ /* 0x008fc8000f8e0205 */
[----:B--2---:R-:W-:-:S04]  /*00e0*/  IMAD R0, R6, UR7, R29 ;  /* 0x0000000706007c24 */ /* 0x004fc8000f8e021d */
[----:B-----5:R-:W-:-:S06]  /*00f0*/  IMAD.WIDE.U32 R8, R0, 0x4, R8 ;  /* 0x0000000400087825 */ /* 0x020fcc00078e0008 */
[----:B----4-:R-:W2:Y:S01]  /*0100*/  LDG.E R9, desc[UR16][R8.64] ;  /* 0x0000001008097981 */ /* 0x010ea2000c1e1900 */
[----:B-1----:R-:W-:-:S06]  /*0110*/  IMAD.WIDE.U32 R2, R0, 0x4, R2 ;  /* 0x0000000400027825 */ /* 0x002fcc00078e0002 */
[----:B------:R-:W3:Y:S01]  /*0120*/  LDG.E R2, desc[UR16][R2.64] ;  /* 0x0000001002027981 */ /* 0x000ee2000c1e1900 */
[----:B------:R-:W-:Y:S01]  /*0130*/  BSSY.RECONVERGENT B0, `(.L_x_72) ;  /* 0x000000c000007945 */ /* 0x000fe20003800200 */
[----:B--2---:R-:W0:Y:S08]  /*0140*/  MUFU.RCP R10, R9 ;  /* 0x00000009000a7308 */ /* 0x004e300000001000 */
[----:B---3--:R-:W1:Y:S01]  /*0150*/  FCHK P0, R2, R9 ;  /* 0x0000000902007302 */ /* 0x008e620000000000 */
[----:B0-----:R-:W-:-:S04]  /*0160*/  FFMA R7, -R9, R10, 1 ;  /* 0x3f80000009077423 */ /* 0x001fc8000000010a */
[----:B------:R-:W-:-:S04]  /*0170*/  FFMA R7, R10, R7, R10 ;  /* 0x000000070a077223 */ /* 0x000fc8000000000a */
[----:B------:R-:W-:-:S04]  /*0180*/  FFMA R18, R2, R7, RZ ;  /* 0x0000000702127223 */ /* 0x000fc800000000ff */
[----:B------:R-:W-:-:S04]  /*0190*/  FFMA R10, -R9, R18, R2 ;  /* 0x00000012090a7223 */ /* 0x000fc80000000102 */
[----:B------:R-:W-:Y:S01]  /*01a0*/  FFMA R18, R7, R10, R18 ;  /* 0x0000000a07127223 */ /* 0x000fe20000000012 */
[----:B-1----:R-:W-:Y:S06]  /*01b0*/  @!P0 BRA `(.L_x_73) ;  /* 0x00000000000c8947 */ /* 0x002fec0003800000 */
[----:B------:R-:W-:-:S07]  /*01c0*/  MOV R8, 0x1e0 ;  /* 0x000001e000087802 */ /* 0x000fce0000000f00 */
[----:B------:R-:W-:Y:S05]  /*01d0*/  CALL.REL.NOINC `($__internal_5_$__cuda_sm3x_div_rn_noftz_f32_slowpath) ;  /* 0x0000000c00b07944 */ /* 0x000fea0003c00000 */
[----:B------:R-:W-:-:S07]  /*01e0*/  MOV R18, R3 ;  /* 0x0000000300127202 */ /* 0x000fce0000000f00 */
.L_x_73:
[----:B------:R-:W-:Y:S05]  /*01f0*/  BSYNC.RECONVERGENT B0 ;  /* 0x0000000000007941 */ /* 0x000fea0003800200 */
.L_x_72:
[----:B------:R-:W0:Y:S01]  /*0200*/  S2UR UR6, SR_CgaCtaId ;  /* 0x00000000000679c3 */ /* 0x000e220000008800 */
[----:B------:R-:W-:Y:S01]  /*0210*/  UMOV UR5, 0x400 ;  /* 0x0000040000057882 */ /* 0x000fe20000000000 */
[----:B------:R-:W1:Y:S01]  /*0220*/  LDCU UR9, c[0x0][0x388] ;  /* 0x00007100ff0977ac */ /* 0x000e620008000800 */
[----:B------:R-:W-:Y:S01]  /*0230*/  HFMA2 R24, -RZ, RZ, 0, 0 ;  /* 0x00000000ff187431 */ /* 0x000fe200000001ff */
[----:B------:R-:W-:Y:S01]  /*0240*/  MOV R17, RZ ;  /* 0x000000ff00117202 */ /* 0x000fe20000000f00 */
[----:B------:R-:W-:Y:S01]  /*0250*/  HFMA2 R23, -RZ, RZ, 0, 0 ;  /* 0x00000000ff177431 */ /* 0x000fe200000001ff */
[----:B------:R-:W-:Y:S01]  /*0260*/  MOV R33, RZ ;  /* 0x000000ff00217202 */ /* 0x000fe20000000f00 */
[----:B------:R-:W-:Y:S01]  /*0270*/  HFMA2 R28, -RZ, RZ, 0, 0 ;  /* 0x00000000ff1c7431 */ /* 0x000fe200000001ff */
[----:B------:R-:W-:Y:S01]  /*0280*/  MOV R20, RZ ;  /* 0x000000ff00147202 */ /* 0x000fe20000000f00 */
[----:B------:R-:W-:Y:S01]  /*0290*/  HFMA2 R19, -RZ, RZ, 0, 0 ;  /* 0x00000000ff137431 */ /* 0x000fe200000001ff */
[----:B-1----:R-:W-:-:S02]  /*02a0*/  UISETP.GE.AND UP0, UPT, UR9, 0x1, UPT ;  /* 0x000000010900788c */ /* 0x002fc4000bf06270 */
[----:B0-----:R-:W-:-:S06]  /*02b0*/  ULEA UR5, UR6, UR5, 0x18 ;  /* 0x0000000506057291 */ /* 0x001fcc000f8ec0ff */
[----:B------:R-:W-:-:S04]  /*02c0*/  LEA R5, R5, UR5, 0x6 ;  /* 0x0000000505057c11 */ /* 0x000fc8000f8e30ff */
[----:B------:R-:W-:-:S05]  /*02d0*/  LEA R5, R4, R5, 0x2 ;  /* 0x0000000504057211 */ /* 0x000fca00078e10ff */
[----:B------:R0:W-:Y:S01]  /*02e0*/  STS [R5], R18 ;  /* 0x0000001205007388 */ /* 0x0001e20000000800 */
[----:B------:R-:W-:Y:S05]  /*02f0*/  BRA.U !UP0, `(.L_x_74) ;  /* 0x0000000d08187547 */ /* 0x000fea000b800000 */
[----:B------:R-:W1:Y:S01]  /*0300*/  LDC.64 R2, c[0x0][0x380] ;  /* 0x0000e000ff027b82 */ /* 0x000e620000000a00 */
[----:B------:R-:W-:Y:S01]  /*0310*/  UISETP.GE.U32.AND UP1, UPT, UR9, 0x4, UPT ;  /* 0x000000040900788c */ /* 0x000fe2000bf26070 */
[----:B------:R-:W-:Y:S01]  /*0320*/  MOV R19, RZ ;  /* 0x000000ff00137202 */ /* 0x000fe20000000f00 */
[----:B------:R-:W-:Y:S01]  /*0330*/  ULOP3.LUT UR14, UR9, 0x3, URZ, 0xc0, !UPT ;  /* 0x00000003090e7892 */ /* 0x000fe2000f8ec0ff */
[----:B------:R-:W-:Y:S02]  /*0340*/  CS2R R24, SRZ ;  /* 0x0000000000187805 */ /* 0x000fe4000001ff00 */
[----:B------:R-:W-:Y:S02]  /*0350*/  MOV R20, RZ ;  /* 0x000000ff00147202 */ /* 0x000fe40000000f00 */
[----:B------:R-:W-:Y:S01]  /*0360*/  MOV R28, RZ ;  /* 0x000000ff001c7202 */ /* 0x000fe20000000f00 */
[----:B------:R-:W-:Y:S01]  /*0370*/  UISETP.NE.AND UP0, UPT, UR14, URZ, UPT ;  /* 0x000000ff0e00728c */ /* 0x000fe2000bf05270 */
[----:B------:R-:W-:-:S02]  /*0380*/  MOV R33, RZ ;  /* 0x000000ff00217202 */ /* 0x000fc40000000f00 */
[----:B------:R-:W-:Y:S02]  /*0390*/  MOV R23, RZ ;  /* 0x000000ff00177202 */ /* 0x000fe40000000f00 */
[----:B------:R-:W-:Y:S01]  /*03a0*/  MOV R17, RZ ;  /* 0x000000ff00117202 */ /* 0x000fe20000000f00 */
[----:B-1----:R-:W-:Y:S01]  /*03b0*/  IMAD R22, R2, R3, RZ ;  /* 0x0000000302167224 */ /* 0x002fe200078e02ff */
[----:B------:R-:W-:Y:S06]  /*03c0*/  BRA.U !UP1, `(.L_x_75) ;  /* 0x0000000509b07547 */ /* 0x000fec000b800000 */
[----:B------:R-:W1:Y:S01]  /*03d0*/  LDCU.64 UR10, c[0x0][0x3b0] ;  /* 0x00007600ff0a77ac */ /* 0x000e620008000a00 */
[C---:B------:R-:W-:Y:S01]  /*03e0*/  IMAD R31, R3.reuse, 0x3, R6 ;  /* 0x00000003031f7824 */ /* 0x040fe200078e0206 */
[C---:B------:R-:W-:Y:S01]  /*03f0*/  LEA R6, R3.reuse, R6, 0x1 ;  /* 0x0000000603067211 */ /* 0x040fe200078e08ff */
[----:B------:R-:W2:Y:S01]  /*0400*/  LDCU.64 UR12, c[0x0][0x3a8] ;  /* 0x00007500ff0c77ac */ /* 0x000ea20008000a00 */
[----:B------:R-:W-:Y:S01]  /*0410*/  IADD3 R3, PT, PT, R3, UR4, R4 ;  /* 0x0000000403037c10 */ /* 0x000fe2000fffe004 */
[-CC-:B------:R-:W-:Y:S01]  /*0420*/  IMAD R31, R31, R2.reuse, R29.reuse ;  /* 0x000000021f1f7224 */ /* 0x180fe200078e021d */
[----:B------:R-:W-:Y:S01]  /*0430*/  MOV R19, RZ ;  /* 0x000000ff00137202 */ /* 0x000fe20000000f00 */
[--C-:B------:R-:W-:Y:S01]  /*0440*/  IMAD R27, R6, R2, R29.reuse ;  /* 0x00000002061b7224 */ /* 0x100fe200078e021d */
[----:B------:R-:W-:Y:S01]  /*0450*/  MOV R21, R0 ;  /* 0x0000000000157202 */ /* 0x000fe20000000f00 */
[----:B------:R-:W-:Y:S01]  /*0460*/  IMAD R29, R3, R2, R29 ;  /* 0x00000002031d7224 */ /* 0x000fe200078e021d */
[----:B-1----:R-:W-:-:S02]  /*0470*/  UIADD3 UR7, UP1, UPT, UR10, 0x8, URZ ;  /* 0x000000080a077890 */ /* 0x002fc4000ff3e0ff */
[----:B------:R-:W-:Y:S02]  /*0480*/  ULOP3.LUT UR10, UR9, 0x7ffffffc, URZ, 0xc0, !UPT ;  /* 0x7ffffffc090a7892 */ /* 0x000fe4000f8ec0ff */
[----:B------:R-:W-:Y:S02]  /*0490*/  UIADD3.X UR8, UPT, UPT, URZ, UR11, URZ, UP1, !UPT ;  /* 0x0000000bff087290 */ /* 0x000fe40008ffe4ff */
[----:B--2---:R-:W-:Y:S01]  /*04a0*/  UIADD3 UR5, UP1, UPT, UR12, 0x8, URZ ;  /* 0x000000080c057890 */ /* 0x004fe2000ff3e0ff */
[----:B------:R-:W-:Y:S01]  /*04b0*/  MOV R11, UR7 ;  /* 0x00000007000b7c02 */ /* 0x000fe20008000f00 */
[----:B------:R-:W-:Y:S02]  /*04c0*/  UIADD3 UR11, UPT, UPT, -UR10, URZ, URZ ;  /* 0x000000ff0a0b7290 */ /* 0x000fe4000fffe1ff */
[----:B------:R-:W-:Y:S01]  /*04d0*/  MOV R25, UR10 ;  /* 0x0000000a00197c02 */ /* 0x000fe20008000f00 */
[----:B------:R-:W-:Y:S01]  /*04e0*/  UIADD3.X UR6, UPT, UPT, URZ, UR13, URZ, UP1, !UPT ;  /* 0x0000000dff067290 */ /* 0x000fe20008ffe4ff */
[----:B------:R-:W-:-:S02]  /*04f0*/  MOV R32, UR8 ;  /* 0x0000000800207c02 */ /* 0x000fc40008000f00 */
[----:B------:R-:W-:-:S03]  /*0500*/  MOV R4, UR5 ;  /* 0x0000000500047c02 */ /* 0x000fc60008000f00 */
[----:B0-----:R-:W-:-:S07]  /*0510*/  MOV R5, UR6 ;  /* 0x0000000600057c02 */ /* 0x001fce0008000f00 */
.L_x_76:
[----:B------:R-:W0:Y:S01]  /*0520*/  LDC.64 R6, c[0x0][0x398] ;  /* 0x0000e600ff067b82 */ /* 0x000e220000000a00 */
[----:B------:R-:W2:Y:S07]  /*0530*/  LDG.E R26, desc[UR16][R4.64+-0x8] ;  /* 0xfffff810041a7981 */ /* 0x000eae000c1e1900 */
[----:B------:R-:W1:Y:S01]  /*0540*/  LDC.64 R2, c[0x0][0x3a0] ;  /* 0x0000e800ff027b82 */ /* 0x000e620000000a00 */
[----:B0-----:R-:W-:-:S05]  /*0550*/  IMAD.WIDE.U32 R8, R21, 0x4, R6 ;  /* 0x0000000415087825 */ /* 0x001fca00078e0006 */
[----:B------:R0:W3:Y:S01]  /*0560*/  LDG.E R30, desc[UR16][R8.64] ;  /* 0x00000010081e7981 */ /* 0x0000e2000c1e1900 */
[----:B-1----:R-:W-:-:S06]  /*0570*/  IMAD.WIDE.U32 R14, R21, 0x4, R2 ;  /* 0x00000004150e7825 */ /* 0x002fcc00078e0002 */
[----:B------:R-:W4:Y:S01]  /*0580*/  LDG.E R15, desc[UR16][R14.64] ;  /* 0x000000100e0f7981 */ /* 0x000f22000c1e1900 */
[----:B0-----:R-:W-:Y:S02]  /*0590*/  MOV R8, R11 ;  /* 0x0000000b00087202 */ /* 0x001fe40000000f00 */
[----:B------:R-:W-:Y:S02]  /*05a0*/  MOV R9, R32 ;  /* 0x0000002000097202 */ /* 0x000fe40000000f00 */
[----:B------:R-:W5:Y:S04]  /*05b0*/  LDG.E R32, desc[UR16][R4.64+-0x4] ;  /* 0xfffffc1004207981 */ /* 0x000f68000c1e1900 */
[----:B------:R-:W5:Y:S01]  /*05c0*/  LDG.E R35, desc[UR16][R8.64+-0x8] ;  /* 0xfffff81008237981 */ /* 0x000f62000c1e1900 */
[----:B------:R-:W-:-:S03]  /*05d0*/  IMAD.WIDE.U32 R10, R29, 0x4, R6 ;  /* 0x000000041d0a7825 */ /* 0x000fc600078e0006 */
[----:B------:R-:W5:Y:S01]  /*05e0*/  LDG.E R36, desc[UR16][R8.64+-0x4] ;  /* 0xfffffc1008247981 */ /* 0x000f62000c1e1900 */
[----:B------:R-:W-:-:S03]  /*05f0*/  IMAD.WIDE.U32 R12, R27, 0x4, R6 ;  /* 0x000000041b0c7825 */ /* 0x000fc600078e0006 */
[----:B------:R-:W5:Y:S04]  /*0600*/  LDG.E R10, desc[UR16][R10.64] ;  /* 0x000000100a0a7981 */ /* 0x000f68000c1e1900 */
[----:B------:R-:W5:Y:S01]  /*0610*/  LDG.E R12, desc[UR16][R12.64] ;  /* 0x000000100c0c7981 */ /* 0x000f62000c1e1900 */
[----:B------:R-:W-:-:S06]  /*0620*/  IMAD.WIDE.U32 R6, R31, 0x4, R6 ;  /* 0x000000041f067825 */ /* 0x000fcc00078e0006 */
[----:B------:R-:W5:Y:S04]  /*0630*/  LDG.E R6, desc[UR16][R6.64] ;  /* 0x0000001006067981 */ /* 0x000f68000c1e1900 */
[----:B------:R-:W5:Y:S04]  /*0640*/  LDG.E R13, desc[UR16][R4.64] ;  /* 0x00000010040d7981 */ /* 0x000f68000c1e1900 */
[----:B------:R-:W5:Y:S01]  /*0650*/  LDG.E R7, desc[UR16][R4.64+0x4] ;  /* 0x0000041004077981 */ /* 0x000f62000c1e1900 */
[----:B--2---:R-:W-:-:S04]  /*0660*/  FMUL R37, R26, R26 ;  /* 0x0000001a1a257220 */ /* 0x004fc80000400000 */
[----:B------:R-:W-:-:S04]  /*0670*/  FADD R34, R37, 1 ;  /* 0x3f80000025227421 */ /* 0x000fc80000000000 */
[----:B---3--:R-:W-:Y:S01]  /*0680*/  FFMA R34, R30, R34, R17 ;  /* 0x000000221e227223 */ /* 0x008fe20000000011 */
[----:B------:R-:W-:-:S06]  /*0690*/  IMAD.WIDE.U32 R16, R29, 0x4, R2 ;  /* 0x000000041d107825 */ /* 0x000fcc00078e0002 */
[----:B------:R0:W2:Y:S01]  /*06a0*/  LDG.E R16, desc[UR16][R16.64] ;  /* 0x0000001010107981 */ /* 0x0000a2000c1e1900 */
[----:B----4-:R-:W-:-:S03]  /*06b0*/  FFMA R37, R37, R15, R28 ;  /* 0x0000000f25257223 */ /* 0x010fc6000000001c */
[----:B------:R-:W3:Y:S01]  /*06c0*/  LDG.E R28, desc[UR16][R8.64+0x4] ;  /* 0x00000410081c7981 */ /* 0x000ee2000c1e1900 */
[-C--:B-----5:R-:W-:Y:S01]  /*06d0*/  FMUL R14, R26, R35.reuse ;  /* 0x000000231a0e7220 */ /* 0x0a0fe20000400000 */
[----:B------:R-:W-:-:S03]  /*06e0*/  FMUL R26, R35, R35 ;  /* 0x00000023231a7220 */ /* 0x000fc60000400000 */
[-C--:B------:R-:W-:Y:S02]  /*06f0*/  FFMA R35, R14, R15.reuse, R20 ;  /* 0x0000000f0e237223 */ /* 0x080fe40000000014 */
[----:B------:R1:W4:Y:S01]  /*0700*/  LDG.E R20, desc[UR16][R8.64] ;  /* 0x0000001008147981 */ /* 0x000322000c1e1900 */
[----:B------:R-:W-:Y:S01]  /*0710*/  FFMA R23, R30, R14, R23 ;  /* 0x0000000e1e177223 */ /* 0x000fe20000000017 */
[----:B------:R-:W-:Y:S01]  /*0720*/  FFMA R19, R26, R15, R19 ;  /* 0x0000000f1a137223 */ /* 0x000fe20000000013 */
[----:B------:R-:W-:-:S04]  /*0730*/  IMAD.WIDE.U32 R14, R27, 0x4, R2 ;  /* 0x000000041b0e7825 */ /* 0x000fc800078e0002 */
[----:B------:R-:W-:Y:S02]  /*0740*/  IMAD.WIDE.U32 R2, R31, 0x4, R2 ;  /* 0x000000041f027825 */ /* 0x000fe400078e0002 */
[----:B------:R-:W5:Y:S04]  /*0750*/  LDG.E R14, desc[UR16][R14.64] ;  /* 0x000000100e0e7981 */ /* 0x000f68000c1e1900 */
[----:B------:R2:W3:Y:S01]  /*0760*/  LDG.E R2, desc[UR16][R2.64] ;  /* 0x0000001002027981 */ /* 0x0004e2000c1e1900 */
[----:B0-----:R-:W-:Y:S01]  /*0770*/  FADD R17, R30, R24 ;  /* 0x000000181e117221 */ /* 0x001fe20000000000 */
[----:B------:R-:W-:Y:S01]  /*0780*/  FMUL R24, R32, R32 ;  /* 0x0000002020187220 */ /* 0x000fe20000400000 */
[----:B------:R-:W-:-:S03]  /*0790*/  FADD R26, R26, 1 ;  /* 0x3f8000001a1a7421 */ /* 0x000fc60000000000 */
[----:B------:R-:W-:Y:S01]  /*07a0*/  FADD R11, R24, 1 ;  /* 0x3f800000180b7421 */ /* 0x000fe20000000000 */
[----:B------:R-:W-:-:S03]  /*07b0*/  FFMA R33, R30, R26, R33 ;  /* 0x0000001a1e217223 */ /* 0x000fc60000000021 */
[----:B------:R-:W-:Y:S01]  /*07c0*/  FFMA R34, R10, R11, R34 ;  /* 0x0000000b0a227223 */ /* 0x000fe20000000022 */
[----:B------:R-:W-:Y:S01]  /*07d0*/  IADD3 R11, P0, PT, R8, 0x10, RZ ;  /* 0x00000010080b7810 */ /* 0x000fe20007f1e0ff */
[----:B-1----:R-:W-:Y:S01]  /*07e0*/  FMUL R8, R13, R13 ;  /* 0x0000000d0d087220 */ /* 0x002fe20000400000 */
[----:B------:R-:W-:-:S04]  /*07f0*/  UIADD3 UR11, UPT, UPT, UR11, 0x4, URZ ;  /* 0x000000040b0b7890 */ /* 0x000fc8000fffe0ff */
[----:B------:R-:W-:Y:S01]  /*0800*/  UISETP.NE.AND UP1, UPT, UR11, URZ, UPT ;  /* 0x000000ff0b00728c */ /* 0x000fe2000bf25270 */
[C---:B------:R-:W-:Y:S02]  /*0810*/  LEA R21, R22.reuse, R21, 0x2 ;  /* 0x0000001516157211 */ /* 0x040fe400078e10ff */
[C---:B------:R-:W-:Y:S02]  /*0820*/  LEA R31, R22.reuse, R31, 0x2 ;  /* 0x0000001f161f7211 */ /* 0x040fe400078e10ff */
[C---:B------:R-:W-:Y:S02]  /*0830*/  LEA R27, R22.reuse, R27, 0x2 ;  /* 0x0000001b161b7211 */ /* 0x040fe400078e10ff */
[----:B------:R-:W-:Y:S01]  /*0840*/  LEA R29, R22, R29, 0x2 ;  /* 0x0000001d161d7211 */ /* 0x000fe200078e10ff */
[----:B--2---:R-:W-:Y:S01]  /*0850*/  FFMA R37, R24, R16, R37 ;  /* 0x0000001018257223 */ /* 0x004fe20000000025 */
[-C--:B------:R-:W-:Y:S01]  /*0860*/  FMUL R24, R32, R36.reuse ;  /* 0x0000002420187220 */ /* 0x080fe20000400000 */
[----:B------:R-:W-:-:S03]  /*0870*/  FMUL R36, R36, R36 ;  /* 0x0000002424247220 */ /* 0x000fc60000400000 */
[-C--:B------:R-:W-:Y:S01]  /*0880*/  FFMA R35, R24, R16.reuse, R35 ;  /* 0x0000001018237223 */ /* 0x080fe20000000023 */
[C---:B------:R-:W-:Y:S01]  /*0890*/  FADD R3, R36.reuse, 1 ;  /* 0x3f80000024037421 */ /* 0x040fe20000000000 */
[----:B------:R-:W-:Y:S01]  /*08a0*/  FFMA R19, R36, R16, R19 ;  /* 0x0000001024137223 */ /* 0x000fe20000000013 */
[----:B------:R-:W-:Y:S01]  /*08b0*/  IADD3.X R32, PT, PT, RZ, R9, RZ, P0, !PT ;  /* 0x00000009ff207210 */ /* 0x000fe200007fe4ff */
[C---:B------:R-:W-:Y:S01]  /*08c0*/  FFMA R23, R10.reuse, R24, R23 ;  /* 0x000000180a177223 */ /* 0x040fe20000000017 */
[----:B------:R-:W-:Y:S01]  /*08d0*/  FFMA R33, R10, R3, R33 ;  /* 0x000000030a217223 */ /* 0x000fe20000000021 */
[----:B------:R-:W-:Y:S01]  /*08e0*/  FADD R3, R17, R10 ;  /* 0x0000000a11037221 */ /* 0x000fe20000000000 */
[----:B------:R-:W-:Y:S01]  /*08f0*/  FADD R9, R8, 1 ;  /* 0x3f80000008097421 */ /* 0x000fe20000000000 */
[-C--:B----4-:R-:W-:Y:S01]  /*0900*/  FMUL R16, R20, R20.reuse ;  /* 0x0000001414107220 */ /* 0x090fe20000400000 */
[----:B------:R-:W-:-:S03]  /*0910*/  FMUL R20, R13, R20 ;  /* 0x000000140d147220 */ /* 0x000fc60000400000 */
[----:B------:R-:W-:Y:S01]  /*0920*/  FADD R10, R16, 1 ;  /* 0x3f800000100a7421 */ /* 0x000fe20000000000 */
[C---:B------:R-:W-:Y:S01]  /*0930*/  FFMA R17, R12.reuse, R9, R34 ;  /* 0x000000090c117223 */ /* 0x040fe20000000022 */
[----:B------:R-:W-:Y:S01]  /*0940*/  FADD R3, R3, R12 ;  /* 0x0000000c03037221 */ /* 0x000fe20000000000 */
[C---:B------:R-:W-:Y:S01]  /*0950*/  FFMA R23, R12.reuse, R20, R23 ;  /* 0x000000140c177223 */ /* 0x040fe20000000017 */
[----:B------:R-:W-:Y:S01]  /*0960*/  FFMA R33, R12, R10, R33 ;  /* 0x0000000a0c217223 */ /* 0x000fe20000000021 */
[----:B-----5:R-:W-:Y:S01]  /*0970*/  FFMA R19, R16, R14, R19 ;  /* 0x0000000e10137223 */ /* 0x020fe20000000013 */
[----:B---3--:R-:W-:Y:S01]  /*0980*/  FMUL R12, R28, R28 ;  /* 0x0000001c1c0c7220 */ /* 0x008fe20000400000 */
[C---:B------:R-:W-:Y:S01]  /*0990*/  FMUL R10, R7.reuse, R7 ;  /* 0x00000007070a7220 */ /* 0x040fe20000400000 */
[-C--:B------:R-:W-:Y:S01]  /*09a0*/  FFMA R37, R8, R14.reuse, R37 ;  /* 0x0000000e08257223 */ /* 0x080fe20000000025 */
[----:B------:R-:W-:Y:S01]  /*09b0*/  FFMA R35, R20, R14, R35 ;  /* 0x0000000e14237223 */ /* 0x000fe20000000023 */
[----:B------:R-:W-:Y:S01]  /*09c0*/  FFMA R19, R12, R2, R19 ;  /* 0x000000020c137223 */ /* 0x000fe20000000013 */
[----:B------:R-:W-:Y:S01]  /*09d0*/  IADD3 R4, P0, PT, R4, 0x10, RZ ;  /* 0x0000001004047810 */ /* 0x000fe20007f1e0ff */
[----:B------:R-:W-:Y:S01]  /*09e0*/  FADD R8, R10, 1 ;  /* 0x3f8000000a087421 */ /* 0x000fe20000000000 */
[----:B------:R-:W-:Y:S01]  /*09f0*/  FMUL R14, R7, R28 ;  /* 0x0000001c070e7220 */ /* 0x000fe20000400000 */
[----:B------:R-:W-:Y:S01]  /*0a00*/  FADD R12, R12, 1 ;  /* 0x3f8000000c0c7421 */ /* 0x000fe20000000000 */
[----:B------:R-:W-:Y:S01]  /*0a10*/  IADD3.X R5, PT, PT, RZ, R5, RZ, P0, !PT ;  /* 0x00000005ff057210 */ /* 0x000fe200007fe4ff */
[----:B------:R-:W-:Y:S01]  /*0a20*/  FFMA R28, R10, R2, R37 ;  /* 0x000000020a1c7223 */ /* 0x000fe20000000025 */
[----:B------:R-:W-:Y:S01]  /*0a30*/  FFMA R17, R6, R8, R17 ;  /* 0x0000000806117223 */ /* 0x000fe20000000011 */
[----:B------:R-:W-:Y:S01]  /*0a40*/  FFMA R20, R14, R2, R35 ;  /* 0x000000020e147223 */ /* 0x000fe20000000023 */
[C---:B------:R-:W-:Y:S01]  /*0a50*/  FFMA R23, R6.reuse, R14, R23 ;  /* 0x0000000e06177223 */ /* 0x040fe20000000017 */
[----:B------:R-:W-:Y:S01]  /*0a60*/  FADD R24, R3, R6 ;  /* 0x0000000603187221 */ /* 0x000fe20000000000 */
[----:B------:R-:W-:Y:S01]  /*0a70*/  FFMA R33, R6, R12, R33 ;  /* 0x0000000c06217223 */ /* 0x000fe20000000021 */
[----:B------:R-:W-:Y:S06]  /*0a80*/  BRA.U UP1, `(.L_x_76) ;  /* 0xfffffff901a47547 */ /* 0x000fec000b83ffff */
.L_x_75:
[----:B------:R-:W-:Y:S05]  /*0a90*/  BRA.U !UP0, `(.L_x_77) ;  /* 0x00000005082c7547 */ /* 0x000fea000b800000 */
[----:B------:R-:W-:Y:S02]  /*0aa0*/  UISETP.NE.AND UP0, UPT, UR14, 0x1, UPT ;  /* 0x000000010e00788c */ /* 0x000fe4000bf05270 */
[----:B------:R-:W-:-:S04]  /*0ab0*/  ULOP3.LUT UR5, UR9, 0x1, URZ, 0xc0, !UPT ;  /* 0x0000000109057892 */ /* 0x000fc8000f8ec0ff */
[----:B------:R-:W-:-:S03]  /*0ac0*/  UISETP.NE.U32.AND UP1, UPT, UR5, 0x1, UPT ;  /* 0x000000010500788c */ /* 0x000fc6000bf25070 */
[----:B------:R-:W-:Y:S08]  /*0ad0*/  BRA.U !UP0, `(.L_x_78) ;  /* 0x0000000108b47547 */ /* 0x000ff0000b800000 */
[----:B------:R-:W1:Y:S01]  /*0ae0*/  LDC.64 R10, c[0x0][0x3a8] ;  /* 0x0000ea00ff0a7b82 */ /* 0x000e620000000a00 */
[----:B------:R-:W-:-:S07]  /*0af0*/  IMAD R9, R22, R25, R0 ;  /* 0x0000001916097224 */ /* 0x000fce00078e0200 */
[----:B0-----:R-:W0:Y:S08]  /*0b00*/  LDC.64 R4, c[0x0][0x398] ;  /* 0x0000e600ff047b82 */ /* 0x001e300000000a00 */
[----:B------:R-:W2:Y:S08]  /*0b10*/  LDC.64 R6, c[0x0][0x3b0] ;  /* 0x0000ec00ff067b82 */ /* 0x000eb00000000a00 */
[----:B------:R-:W3:Y:S01]  /*0b20*/  LDC.64 R2, c[0x0][0x3a0] ;  /* 0x0000e800ff027b82 */ /* 0x000ee20000000a00 */
[----:B-1----:R-:W-:-:S05]  /*0b30*/  IMAD.WIDE.U32 R10, R25, 0x4, R10 ;  /* 0x00000004190a7825 */ /* 0x002fca00078e000a */
[----:B------:R-:W4:Y:S01]  /*0b40*/  LDG.E R12, desc[UR16][R10.64] ;  /* 0x000000100a0c7981 */ /* 0x000f22000c1e1900 */
[----:B0-----:R-:W-:Y:S01]  /*0b50*/  IMAD.WIDE.U32 R14, R9, 0x4, R4 ;  /* 0x00000004090e7825 */ /* 0x001fe200078e0004 */
[----:B------:R-:W-:Y:S02]  /*0b60*/  IADD3 R27, PT, PT, R22, R9, RZ ;  /* 0x00000009161b7210 */ /* 0x000fe40007ffe0ff */
[----:B------:R-:W5:Y:S04]  /*0b70*/  LDG.E R13, desc[UR16][R10.64+0x4] ;  /* 0x000004100a0d7981 */ /* 0x000f68000c1e1900 */
[----:B------:R4:W5:Y:S01]  /*0b80*/  LDG.E R14, desc[UR16][R14.64] ;  /* 0x000000100e0e7981 */ /* 0x000962000c1e1900 */
[----:B--2---:R-:W-:-:S05]  /*0b90*/  IMAD.WIDE.U32 R6, R25, 0x4, R6 ;  /* 0x0000000419067825 */ /* 0x004fca00078e0006 */
[----:B------:R-:W2:Y:S01]  /*0ba0*/  LDG.E R21, desc[UR16][R6.64] ;  /* 0x0000001006157981 */ /* 0x000ea2000c1e1900 */
[----:B---3--:R-:W-:-:S03]  /*0bb0*/  IMAD.WIDE.U32 R8, R9, 0x4, R2 ;  /* 0x0000000409087825 */ /* 0x008fc600078e0002 */
[----:B------:R-:W3:Y:S04]  /*0bc0*/  LDG.E R16, desc[UR16][R6.64+0x4] ;  /* 0x0000041006107981 */ /* 0x000ee8000c1e1900 */
[----:B------:R-:W3:Y:S01]  /*0bd0*/  LDG.E R9, desc[UR16][R8.64] ;  /* 0x0000001008097981 */ /* 0x000ee2000c1e1900 */
[----:B------:R-:W-:-:S04]  /*0be0*/  IMAD.WIDE.U32 R4, R27, 0x4, R4 ;  /* 0x000000041b047825 */ /* 0x000fc800078e0004 */
[----:B------:R-:W-:Y:S02]  /*0bf0*/  IMAD.WIDE.U32 R2, R27, 0x4, R2 ;  /* 0x000000041b027825 */ /* 0x000fe400078e0002 */
[----:B------:R-:W3:Y:S04]  /*0c00*/  LDG.E R4, desc[UR16][R4.64] ;  /* 0x0000001004047981 */ /* 0x000ee8000c1e1900 */
[----:B------:R3:W3:Y:S01]  /*0c10*/  LDG.E R27, desc[UR16][R2.64] ;  /* 0x00000010021b7981 */ /* 0x0006e2000c1e1900 */
[----:B------:R-:W-:Y:S01]  /*0c20*/  IADD3 R25, PT, PT, R25, 0x2, RZ ;  /* 0x0000000219197810 */ /* 0x000fe20007ffe0ff */
[----:B----4-:R-:W-:-:S04]  /*0c30*/  FMUL R15, R12, R12 ;  /* 0x0000000c0c0f7220 */ /* 0x010fc80000400000 */
[----:B------:R-:W-:-:S04]  /*0c40*/  FADD R10, R15, 1 ;  /* 0x3f8000000f0a7421 */ /* 0x000fc80000000000 */
[----:B-----5:R-:W-:Y:S01]  /*0c50*/  FFMA R17, R14, R10, R17 ;  /* 0x0000000a0e117223 */ /* 0x020fe20000000011 */
[----:B------:R-:W-:Y:S01]  /*0c60*/  FMUL R11, R13, R13 ;  /* 0x0000000d0d0b7220 */ /* 0x000fe20000400000 */
[-C--:B--2---:R-:W-:Y:S01]  /*0c70*/  FMUL R10, R21, R21.reuse ;  /* 0x00000015150a7220 */ /* 0x084fe20000400000 */
[----:B------:R-:W-:Y:S01]  /*0c80*/  FMUL R21, R12, R21 ;  /* 0x000000150c157220 */ /* 0x000fe20000400000 */
[----:B---3--:R-:W-:Y:S02]  /*0c90*/  FMUL R2, R16, R16 ;  /* 0x0000001010027220 */ /* 0x008fe40000400000 */
[CC--:B------:R-:W-:Y:S01]  /*0ca0*/  FFMA R19, R10.reuse, R9.reuse, R19 ;  /* 0x000000090a137223 */ /* 0x0c0fe20000000013 */
[----:B------:R-:W-:Y:S01]  /*0cb0*/  FADD R10, R10, 1 ;  /* 0x3f8000000a0a7421 */ /* 0x000fe20000000000 */
[----:B------:R-:W-:Y:S01]  /*0cc0*/  FADD R26, R11, 1 ;  /* 0x3f8000000b1a7421 */ /* 0x000fe20000000000 */
[----:B------:R-:W-:Y:S01]  /*0cd0*/  FFMA R28, R15, R9, R28 ;  /* 0x000000090f1c7223 */ /* 0x000fe2000000001c */
[----:B------:R-:W-:Y:S01]  /*0ce0*/  FADD R3, R24, R14 ;  /* 0x0000000e18037221 */ /* 0x000fe20000000000 */
[C---:B------:R-:W-:Y:S01]  /*0cf0*/  FFMA R23, R14.reuse, R21, R23 ;  /* 0x000000150e177223 */ /* 0x040fe20000000017 */
[----:B------:R-:W-:Y:S01]  /*0d00*/  FFMA R33, R14, R10, R33 ;  /* 0x0000000a0e217223 */ /* 0x000fe20000000021 */
[----:B------:R-:W-:Y:S01]  /*0d10*/  FMUL R13, R13, R16 ;  /* 0x000000100d0d7220 */ /* 0x000fe20000400000 */
[----:B------:R-:W-:Y:S01]  /*0d20*/  FADD R6, R2, 1 ;  /* 0x3f80000002067421 */ /* 0x000fe20000000000 */
[----:B------:R-:W-:Y:S01]  /*0d30*/  FFMA R20, R21, R9, R20 ;  /* 0x0000000915147223 */ /* 0x000fe20000000014 */
[C---:B------:R-:W-:Y:S01]  /*0d40*/  FFMA R17, R4.reuse, R26, R17 ;  /* 0x0000001a04117223 */ /* 0x040fe20000000011 */
[----:B------:R-:W-:Y:S01]  /*0d50*/  FADD R24, R3, R4 ;  /* 0x0000000403187221 */ /* 0x000fe20000000000 */
[C---:B------:R-:W-:Y:S01]  /*0d60*/  FFMA R23, R4.reuse, R13, R23 ;  /* 0x0000000d04177223 */ /* 0x040fe20000000017 */
[----:B------:R-:W-:Y:S01]  /*0d70*/  FFMA R33, R4, R6, R33 ;  /* 0x0000000604217223 */ /* 0x000fe20000000021 */
[-C--:B------:R-:W-:Y:S01]  /*0d80*/  FFMA R28, R11, R27.reuse, R28 ;  /* 0x0000001b0b1c7223 */ /* 0x080fe2000000001c */
[-C--:B------:R-:W-:Y:S01]  /*0d90*/  FFMA R19, R2, R27.reuse, R19 ;  /* 0x0000001b02137223 */ /* 0x080fe20000000013 */
[----:B------:R-:W-:-:S07]  /*0da0*/  FFMA R20, R13, R27, R20 ;  /* 0x0000001b0d147223 */ /* 0x000fce0000000014 */
.L_x_78:
[----:B------:R-:W-:Y:S05]  /*0db0*/  BRA.U UP1, `(.L_x_77) ;  /* 0x0000000101647547 */ /* 0x000fea000b800000 */
[----:B------:R-:W1:Y:S01]  /*0dc0*/  LDC.64 R8, c[0x0][0x3b0] ;  /* 0x0000ec00ff087b82 */ /* 0x000e620000000a00 */
[----:B------:R-:W-:-:S07]  /*0dd0*/  IMAD R11, R22, R25, R0 ;  /* 0x00000019160b7224 */ /* 0x000fce00078e0200 */
[----:B------:R-:W2:Y:S08]  /*0de0*/  LDC.64 R6, c[0x0][0x3a8] ;  /* 0x0000ea00ff067b82 */ /* 0x000eb00000000a00 */
[----:B0-----:R-:W0:Y:S08]  /*0df0*/  LDC.64 R4, c[0x0][0x3a0] ;  /* 0x0000e800ff047b82 */ /* 0x001e300000000a00 */
[----:B------:R-:W3:Y:S01]  /*0e00*/  LDC.64 R2, c[0x0][0x398] ;  /* 0x0000e600ff027b82 */ /* 0x000ee20000000a00 */
[----:B-1----:R-:W-:-:S06]  /*0e10*/  IMAD.WIDE.U32 R8, R25, 0x4, R8 ;  /* 0x0000000419087825 */ /* 0x002fcc00078e0008 */
[----:B------:R-:W4:Y:S01]  /*0e20*/  LDG.E R9, desc[UR16][R8.64] ;  /* 0x0000001008097981 */ /* 0x000f22000c1e1900 */
[----:B--2---:R-:W-:-:S06]  /*0e30*/  IMAD.WIDE.U32 R6, R25, 0x4, R6 ;  /* 0x0000000419067825 */ /* 0x004fcc00078e0006 */
[----:B------:R-:W2:Y:S01]  /*0e40*/  LDG.E R6, desc[UR16][R6.64] ;  /* 0x0000001006067981 */ /* 0x000ea2000c1e1900 */
[----:B0-----:R-:W-:-:S06]  /*0e50*/  IMAD.WIDE.U32 R4, R11, 0x4, R4 ;  /* 0x000000040b047825 */ /* 0x001fcc00078e0004 */
[----:B------:R-:W5:Y:S01]  /*0e60*/  LDG.E R4, desc[UR16][R4.64] ;  /* 0x0000001004047981 */ /* 0x000f62000c1e1900 */
[----:B---3--:R-:W-:-:S06]  /*0e70*/  IMAD.WIDE.U32 R2, R11, 0x4, R2 ;  /* 0x000000040b027825 */ /* 0x008fcc00078e0002 */
[----:B------:R-:W3:Y:S01]  /*0e80*/  LDG.E R2, desc[UR16][R2.64] ;  /* 0x0000001002027981 */ /* 0x000ee2000c1e1900 */
[-C--:B----4-:R-:W-:Y:S01]  /*0e90*/  FMUL R12, R9, R9.reuse ;  /* 0x00000009090c7220 */ /* 0x090fe20000400000 */
[C---:B--2---:R-:W-:Y:S01]  /*0ea0*/  FMUL R11, R6.reuse, R6 ;  /* 0x00000006060b7220 */ /* 0x044fe20000400000 */
[----:B------:R-:W-:-:S03]  /*0eb0*/  FMUL R7, R6, R9 ;  /* 0x0000000906077220 */ /* 0x000fc60000400000 */
[C---:B------:R-:W-:Y:S01]  /*0ec0*/  FADD R10, R11.reuse, 1 ;  /* 0x3f8000000b0a7421 */ /* 0x040fe20000000000 */
[CC--:B-----5:R-:W-:Y:S01]  /*0ed0*/  FFMA R19, R12.reuse, R4.reuse, R19 ;  /* 0x000000040c137223 */ /* 0x0e0fe20000000013 */
[----:B------:R-:W-:Y:S01]  /*0ee0*/  FADD R12, R12, 1 ;  /* 0x3f8000000c0c7421 */ /* 0x000fe20000000000 */
[-C--:B------:R-:W-:Y:S01]  /*0ef0*/  FFMA R28, R11, R4.reuse, R28 ;  /* 0x000000040b1c7223 */ /* 0x080fe2000000001c */
[----:B------:R-:W-:Y:S01]  /*0f00*/  FFMA R20, R7, R4, R20 ;  /* 0x0000000407147223 */ /* 0x000fe20000000014 */
[C---:B---3--:R-:W-:Y:S01]  /*0f10*/  FFMA R17, R2.reuse, R10, R17 ;  /* 0x0000000a02117223 */ /* 0x048fe20000000011 */
[----:B------:R-:W-:Y:S01]  /*0f20*/  FFMA R23, R2, R7, R23 ;  /* 0x0000000702177223 */ /* 0x000fe20000000017 */
[----:B------:R-:W-:Y:S01]  /*0f30*/  FADD R24, R24, R2 ;  /* 0x0000000218187221 */ /* 0x000fe20000000000 */
[----:B------:R-:W-:-:S07]  /*0f40*/  FFMA R33, R2, R12, R33 ;  /* 0x0000000c02217223 */ /* 0x000fce0000000021 */
.L_x_77:
[----:B------:R-:W-:-:S07]  /*0f50*/  FMUL R24, R24, 0.5 ;  /* 0x3f00000018187820 */ /* 0x000fce0000400000 */
.L_x_74:
[----:B------:R-:W1:Y:S01]  /*0f60*/  LDC.64 R6, c[0x0][0x3c8] ;  /* 0x0000f200ff067b82 */ /* 0x000e620000000a00 */
[----:B------:R-:W2:Y:S01]  /*0f70*/  LDCU UR5, c[0x0][0x390] ;  /* 0x00007200ff0577ac */ /* 0x000ea20008000800 */
[-CC-:B------:R-:W-:Y:S01]  /*0f80*/  FFMA R17, R17, R18.reuse, -R24.reuse ;  /* 0x0000001211117223 */ /* 0x180fe20000000818 */
[-C--:B------:R-:W-:Y:S01]  /*0f90*/  FFMA R24, R33, R18.reuse, -R24 ;  /* 0x0000001221187223 */ /* 0x080fe20000000818 */
[----:B0-----:R-:W-:-:S04]  /*0fa0*/  FMUL R18, R23, R18 ;  /* 0x0000001217127220 */ /* 0x001fc80000400000 */
[----:B------:R-:W0:Y:S08]  /*0fb0*/  LDC.64 R4, c[0x0][0x3d8] ;  /* 0x0000f600ff047b82 */ /* 0x000e300000000a00 */
[----:B------:R-:W3:Y:S01]  /*0fc0*/  LDC.64 R2, c[0x0][0x3d0] ;  /* 0x0000f400ff027b82 */ /* 0x000ee20000000a00 */
[----:B--2---:R-:W-:Y:S01]  /*0fd0*/  FMUL R17, R17, UR5 ;  /* 0x0000000511117c20 */ /* 0x004fe20008400000 */
[----:B------:R-:W-:Y:S01]  /*0fe0*/  FMUL R24, R24, UR5 ;  /* 0x0000000518187c20 */ /* 0x000fe20008400000 */
[----:B------:R-:W-:-:S02]  /*0ff0*/  FMUL R9, R18, UR5 ;  /* 0x0000000512097c20 */ /* 0x000fc40008400000 */
[----:B------:R-:W-:Y:S01]  /*1000*/  FFMA R17, R28, UR5, R17 ;  /* 0x000000051c117c23 */ /* 0x000fe20008000011 */
[----:B-1----:R-:W-:-:S04]  /*1010*/  IMAD.WIDE.U32 R6, R0, 0x4, R6 ;  /* 0x0000000400067825 */ /* 0x002fc800078e0006 */
[----:B------:R-:W-:Y:S01]  /*1020*/  FFMA R19, R19, UR5, R24 ;  /* 0x0000000513137c23 */ /* 0x000fe20008000018 */
[----:B------:R-:W-:Y:S01]  /*1030*/  FFMA R9, R20, UR5, R9 ;  /* 0x0000000514097c23 */ /* 0x000fe20008000009 */
[----:B------:R-:W-:Y:S01]  /*1040*/  STG.E desc[UR16][R6.64], R17 ;  /* 0x0000001106007986 */ /* 0x000fe2000c101910 */
[----:B0-----:R-:W-:-:S05]  /*1050*/  IMAD.WIDE.U32 R4, R0, 0x4, R4 ;  /* 0x0000000400047825 */ /* 0x001fca00078e0004 */
[----:B------:R-:W-:Y:S01]  /*1060*/  STG.E desc[UR16][R4.64], R19 ;  /* 0x0000001304007986 */ /* 0x000fe2000c101910 */
[----:B---3--:R-:W-:-:S05]  /*1070*/  IMAD.WIDE.U32 R2, R0, 0x4, R2 ;  /* 0x0000000400027825 */ /* 0x008fca00078e0002 */
[----:B------:R-:W-:Y:S01]  /*1080*/  STG.E desc[UR16][R2.64], R9 ;  /* 0x0000000902007986 */ /* 0x000fe2000c101910 */
[----:B------:R-:W-:Y:S05]  /*1090*/  EXIT ;  /* 0x000000000000794d */ /* 0x000fea0003800000 */
        .weak           $__internal_5_$__cuda_sm3x_div_rn_noftz_f32_slowpath
        .type           $__internal_5_$__cuda_sm3x_div_rn_noftz_f32_slowpath,@function
        .size           $__internal_5_$__cuda_sm3x_div_rn_noftz_f32_slowpath,(.L_x_777 - $__internal_5_$__cuda_sm3x_div_rn_noftz_f32_slowpath)
$__internal_5_$__cuda_sm3x_div_rn_noftz_f32_slowpath:
[----:B------:R-:W-:Y:S01]  /*10a0*/  SHF.R.U32.HI R7, RZ, 0x17, R9 ;  /* 0x00000017ff077819 */ /* 0x000fe20000011609 */
[----:B------:R-:W-:Y:S01]  /*10b0*/  BSSY.RECONVERGENT B1, `(.L_x_79) ;  /* 0x0000064000017945 */ /* 0x000fe20003800200 */
[----:B------:R-:W-:Y:S02]  /*10c0*/  SHF.R.U32.HI R3, RZ, 0x17, R2 ;  /* 0x00000017ff037819 */ /* 0x000fe40000011602 */
[----:B------:R-:W-:Y:S02]  /*10d0*/  LOP3.LUT R10, R7, 0xff, RZ, 0xc0, !PT ;  /* 0x000000ff070a7812 */ /* 0x000fe400078ec0ff */
[----:B------:R-:W-:Y:S02]  /*10e0*/  LOP3.LUT R7, R3, 0xff, RZ, 0xc0, !PT ;  /* 0x000000ff03077812 */ /* 0x000fe400078ec0ff */
[----:B------:R-:W-:Y:S02]  /*10f0*/  IADD3 R14, PT, PT, R10, -0x1, RZ ;  /* 0xffffffff0a0e7810 */ /* 0x000fe40007ffe0ff */
[----:B------:R-:W-:-:S02]  /*1100*/  IADD3 R13, PT, PT, R7, -0x1, RZ ;  /* 0xffffffff070d7810 */ /* 0x000fc40007ffe0ff */
[----:B------:R-:W-:Y:S02]  /*1110*/  ISETP.GT.U32.AND P0, PT, R14, 0xfd, PT ;  /* 0x000000fd0e00780c */ /* 0x000fe40003f04070 */
[----:B------:R-:W-:Y:S02]  /*1120*/  MOV R11, R2 ;  /* 0x00000002000b7202 */ /* 0x000fe40000000f00 */
[----:B------:R-:W-:-:S13]  /*1130*/  ISETP.GT.U32.OR P0, PT, R13, 0xfd, P0 ;  /* 0x000000fd0d00780c */ /* 0x000fda0000704470 */
[----:B------:R-:W-:Y:S01]  /*1140*/  @!P0 MOV R12, RZ ;  /* 0x000000ff000c8202 */ /* 0x000fe20000000f00 */
[----:B------:R-:W-:Y:S06]  /*1150*/  @!P0 BRA `(.L_x_80) ;  /* 0x0000000000608947 */ /* 0x000fec0003800000 */
[----:B------:R-:W-:Y:S02]  /*1160*/  FSETP.GTU.FTZ.AND P0, PT, |R2|, +INF , PT ;  /* 0x7f8000000200780b */ /* 0x000fe40003f1c200 */
[----:B------:R-:W-:Y:S02]  /*1170*/  FSETP.GTU.FTZ.AND P1, PT, |R9|, +INF , PT ;  /* 0x7f8000000900780b */ /* 0x000fe40003f3c200 */
[----:B------:R-:W-:Y:S02]  /*1180*/  MOV R3, R9 ;  /* 0x0000000900037202 */ /* 0x000fe40000000f00 */
        /* <DEDUP_REMOVED lines=16> */
[----:B------:R-:W-:Y:S01]  /*1290*/  @P0 MOV R12, RZ ;  /* 0x000000ff000c0202 */ /* 0x000fe20000000f00 */
[----:B------:R-:W-:Y:S01]  /*12a0*/  @!P0 FFMA R11, R2, 1.84467440737095516160e+19, RZ ;  /* 0x5f800000020b8823 */ /* 0x000fe200000000ff */
[----:B------:R-:W-:Y:S01]  /*12b0*/  @!P0 MOV R12, 0xffffffc0 ;  /* 0xffffffc0000c8802 */ /* 0x000fe20000000f00 */
[----:B------:R-:W-:-:S03]  /*12c0*/  @!P1 FFMA R9, R3, 1.84467440737095516160e+19, RZ ;  /* 0x5f80000003099823 */ /* 0x000fc600000000ff */
[----:B------:R-:W-:-:S07]  /*12d0*/  @!P1 IADD3 R12, PT, PT, R12, 0x40, RZ ;  /* 0x000000400c0c9810 */ /* 0x000fce0007ffe0ff */
.L_x_80:
[----:B------:R-:W-:Y:S01]  /*12e0*/  LEA R2, R10, 0xc0800000, 0x17 ;  /* 0xc08000000a027811 */ /* 0x000fe200078eb8ff */
[----:B------:R-:W-:Y:S01]  /*12f0*/  BSSY.RECONVERGENT B2, `(.L_x_85) ;  /* 0x0000036000027945 */ /* 0x000fe20003800200 */
[----:B------:R-:W-:Y:S02]  /*1300*/  IADD3 R7, PT, PT, R7, -0x7f, RZ ;  /* 0xffffff8107077810 */ /* 0x000fe40007ffe0ff */
[----:B------:R-:W-:-:S03]  /*1310*/  IADD3 R9, PT, PT, -R2, R9, RZ ;  /* 0x0000000902097210 */ /* 0x000fc60007ffe1ff */
[----:B------:R-:W-:Y:S01]  /*1320*/  IMAD R2, R7, -0x800000, R11 ;  /* 0xff80000007027824 */ /* 0x000fe200078e020b */
[----:B------:R-:W0:Y:S01]  /*1330*/  MUFU.RCP R3, R9 ;  /* 0x0000000900037308 */ /* 0x000e220000001000 */
[----:B------:R-:W-:Y:S01]  /*1340*/  FADD.FTZ R13, -R9, -RZ ;  /* 0x800000ff090d7221 */ /* 0x000fe20000010100 */
[----:B------:R-:W-:-:S04]  /*1350*/  IADD3 R7, PT, PT, R7, 0x7f, -R10 ;  /* 0x0000007f07077810 */ /* 0x000fc80007ffe80a */
[----:B------:R-:W-:Y:S01]  /*1360*/  IADD3 R7, PT, PT, R7, R12, RZ ;  /* 0x0000000c07077210 */ /* 0x000fe20007ffe0ff */
        /* <DEDUP_REMOVED lines=9> */
[----:B------:R-:W-:-:S04]  /*1400*/  IADD3 R12, PT, PT, R2, R7, RZ ;  /* 0x00000007020c7210 */ /* 0x000fc80007ffe0ff */
        /* <DEDUP_REMOVED lines=11> */
[----:B------:R-:W-:Y:S01]  /*14c0*/  IADD3 R10, PT, PT, R12, 0x20, RZ ;  /* 0x000000200c0a7810 */ /* 0x000fe20007ffe0ff */
[-CC-:B------:R-:W-:Y:S01]  /*14d0*/  FFMA.RM R7, R16, R14.reuse, R11.reuse ;  /* 0x0000000e10077223 */ /* 0x180fe2000000400b */
[----:B------:R-:W-:Y:S02]  /*14e0*/  ISETP.NE.AND P2, PT, R12, RZ, PT ;  /* 0x000000ff0c00720c */ /* 0x000fe40003f45270 */
[----:B------:R-:W-:Y:S01]  /*14f0*/  LOP3.LUT R9, R2, 0x7fffff, RZ, 0xc0, !PT ;  /* 0x007fffff02097812 */ /* 0x000fe200078ec0ff */
[----:B------:R-:W-:Y:S01]  /*1500*/  FFMA.RP R2, R16, R14, R11 ;  /* 0x0000000e10027223 */ /* 0x000fe2000000800b */
[C---:B------:R-:W-:Y:S02]  /*1510*/  ISETP.NE.AND P1, PT, R12.reuse, RZ, PT ;  /* 0x000000ff0c00720c */ /* 0x040fe40003f25270 */
[----:B------:R-:W-:Y:S02]  /*1520*/  LOP3.LUT R9, R9, 0x800000, RZ, 0xfc, !PT ;  /* 0x0080000009097812 */ /* 0x000fe400078efcff */
[----:B------:R-:W-:-:S02]  /*1530*/  IADD3 R11, PT, PT, -R12, RZ, RZ ;  /* 0x000000ff0c0b7210 */ /* 0x000fc40007ffe1ff */
[----:B------:R-:W-:Y:S02]  /*1540*/  SHF.L.U32 R10, R9, R10, RZ ;  /* 0x0000000a090a7219 */ /* 0x000fe400000006ff */
[----:B------:R-:W-:Y:S02]  /*1550*/  FSETP.NEU.FTZ.AND P0, PT, R2, R7, PT ;  /* 0x000000070200720b */ /* 0x000fe40003f1d000 */
[----:B------:R-:W-:Y:S02]  /*1560*/  SEL R2, R11, RZ, P2 ;  /* 0x000000ff0b027207 */ /* 0x000fe40001000000 */
[----:B------:R-:W-:Y:S02]  /*1570*/  ISETP.NE.AND P1, PT, R10, RZ, P1 ;  /* 0x000000ff0a00720c */ /* 0x000fe40000f25270 */
[----:B------:R-:W-:Y:S02]  /*1580*/  SHF.R.U32.HI R2, RZ, R2, R9 ;  /* 0x00000002ff027219 */ /* 0x000fe40000011609 */
[----:B------:R-:W-:-:S02]  /*1590*/  PLOP3.LUT P0, PT, P0, P1, PT, 0xf8, 0x8f ;  /* 0x00000000008f781c */ /* 0x000fc40000703f70 */
[----:B------:R-:W-:Y:S02]  /*15a0*/  SHF.R.U32.HI R10, RZ, 0x1, R2 ;  /* 0x00000001ff0a7819 */ /* 0x000fe40000011602 */
[----:B------:R-:W-:-:S04]  /*15b0*/  SEL R7, RZ, 0x1, !P0 ;  /* 0x00000001ff077807 */ /* 0x000fc80004000000 */
[----:B------:R-:W-:-:S04]  /*15c0*/  LOP3.LUT R7, R7, 0x1, R10, 0xf8, !PT ;  /* 0x0000000107077812 */ /* 0x000fc800078ef80a */
[----:B------:R-:W-:-:S04]  /*15d0*/  LOP3.LUT R7, R7, R2, RZ, 0xc0, !PT ;  /* 0x0000000207077212 */ /* 0x000fc800078ec0ff */
[----:B------:R-:W-:-:S04]  /*15e0*/  IADD3 R10, PT, PT, R10, R7, RZ ;  /* 0x000000070a0a7210 */ /* 0x000fc80007ffe0ff */
[----:B------:R-:W-:Y:S01]  /*15f0*/  LOP3.LUT R3, R10, R3, RZ, 0xfc, !PT ;  /* 0x000000030a037212 */ /* 0x000fe200078efcff */
[----:B------:R-:W-:Y:S06]  /*1600*/  BRA `(.L_x_88) ;  /* 0x0000000000107947 */ /* 0x000fec0003800000 */
.L_x_87:
[----:B------:R-:W-:-:S04]  /*1610*/  LOP3.LUT R3, R3, 0x80000000, RZ, 0xc0, !PT ;  /* 0x8000000003037812 */ /* 0x000fc800078ec0ff */
[----:B------:R-:W-:Y:S01]  /*1620*/  LOP3.LUT R3, R3, 0x7f800000, RZ, 0xfc, !PT ;  /* 0x7f80000003037812 */ /* 0x000fe200078efcff */
[----:B------:R-:W-:Y:S06]  /*1630*/  BRA `(.L_x_88) ;  /* 0x0000000000047947 */ /* 0x000fec0003800000 */
.L_x_86:
[----:B------:R-:W-:-:S07]  /*1640*/  LEA R3, R7, R3, 0x17 ;  /* 0x0000000307037211 */ /* 0x000fce00078eb8ff */
.L_x_88:
[----:B------:R-:W-:Y:S05]  /*1650*/  BSYNC.RECONVERGENT B2 ;  /* 0x0000000000027941 */ /* 0x000fea0003800200 */
.L_x_85:
[----:B------:R-:W-:Y:S05]  /*1660*/  BRA `(.L_x_89) ;  /* 0x0000000000207947 */ /* 0x000fea0003800000 */
.L_x_84:
[----:B------:R-:W-:-:S04]  /*1670*/  LOP3.LUT R3, R9, 0x80000000, R11, 0x48, !PT ;  /* 0x8000000009037812 */ /* 0x000fc800078e480b */
[----:B------:R-:W-:Y:S01]  /*1680*/  LOP3.LUT R3, R3, 0x7f800000, RZ, 0xfc, !PT ;  /* 0x7f80000003037812 */ /* 0x000fe200078efcff */
[----:B------:R-:W-:Y:S06]  /*1690*/  BRA `(.L_x_89) ;  /* 0x0000000000147947 */ /* 0x000fec0003800000 */
.L_x_83:
[----:B------:R-:W-:Y:S01]  /*16a0*/  LOP3.LUT R3, R9, 0x80000000, R11, 0x48, !PT ;  /* 0x8000000009037812 */ /* 0x000fe200078e480b */
[----:B------:R-:W-:Y:S06]  /*16b0*/  BRA `(.L_x_89) ;  /* 0x00000000000c7947 */ /* 0x000fec0003800000 */
.L_x_82:
[----:B------:R-:W0:Y:S01]  /*16c0*/  MUFU.RSQ R3, -QNAN ;  /* 0xffc0000000037908 */ /* 0x000e220000001400 */
[----:B------:R-:W-:Y:S05]  /*16d0*/  BRA `(.L_x_89) ;  /* 0x0000000000047947 */ /* 0x000fea0003800000 */
.L_x_81:
[----:B------:R-:W-:-:S07]  /*16e0*/  FADD.FTZ R3, R2, R3 ;  /* 0x0000000302037221 */ /* 0x000fce0000010000 */
.L_x_89:
[----:B------:R-:W-:Y:S05]  /*16f0*/  BSYNC.RECONVERGENT B1 ;  /* 0x0000000000017941 */ /* 0x000fea0003800200 */
.L_x_79:
[----:B------:R-:W-:-:S04]  /*1700*/  HFMA2 R9, -RZ, RZ, 0, 0 ;  /* 0x00000000ff097431 */ /* 0x000fc800000001ff */
[----:B0-----:R-:W-:Y:S05]  /*1710*/  RET.REL.NODEC R8 `(_Z9radstressiiiffPfS_S_S_S_S_S_S_S_) ;  /* 0xffffffe808387950 */ /* 0x001fea0003c3ffff */
.L_x_90:
        /* <DEDUP_REMOVED lines=14> */
.L_x_777:


//--------------------- .text._Z7meandiriiifffPfS_S_S_S_ --------------------------
	.section	.text._Z7meandiriiifffPfS_S_S_S_,"ax",@progbits
	.align	128
        .global         _Z7meandiriiifffPfS_S_S_S_
        .type           _Z7meandiriiifffPfS_S_S_S_,@function
        .size           _Z7meandiriiifffPfS_S_S_S_,(.L_x_779 - _Z7meandiriiifffPfS_S_S_S_)
        .other          _Z7meandiriiifffPfS_S_S_S_,@"STO_CUDA_ENTRY STV_DEFAULT"
_Z7meandiriiifffPfS_S_S_S_:
.text._Z7meandiriiifffPfS_S_S_S_:
[----:B------:R-:W-:Y:S01]  /*0000*/  LDC R1, c[0x0][0x37c] ;  /* 0x0000df00ff017b82 */ /* 0x000fe20000000800 */
[----:B------:R-:W0:Y:S07]  /*0010*/  S2R R14, SR_TID.Y ;  /* 0x00000000000e7919 */ /* 0x000e2e0000002200 */
[----:B------:R-:W1:Y:S01]  /*0020*/  LDC R0, c[0x0][0x388] ;  /* 0x0000e200ff007b82 */ /* 0x000e620000000800 */
[----:B------:R-:W2:Y:S01]  /*0030*/  LDCU UR10, c[0x0][0x380] ;  /* 0x00007000ff0a77ac */ /* 0x000ea20008000800 */
[----:B------:R-:W-:Y:S01]  /*0040*/  CS2R R18, SRZ ;  /* 0x0000000000127805 */ /* 0x000fe2000001ff00 */
[----:B------:R-:W3:Y:S01]  /*0050*/  S2R R4, SR_TID.X ;  /* 0x0000000000047919 */ /* 0x000ee20000002100 */
[----:B------:R-:W4:Y:S04]  /*0060*/  LDCU.64 UR8, c[0x0][0x358] ;  /* 0x00006b00ff0877ac */ /* 0x000f280008000a00 */
[----:B------:R-:W5:Y:S08]  /*0070*/  S2UR UR4, SR_CTAID.Y ;  /* 0x00000000000479c3 */ /* 0x000f700000002600 */
[----:B------:R-:W3:Y:S01]  /*0080*/  LDC R23, c[0x0][0x360] ;  /* 0x0000d800ff177b82 */ /* 0x000ee20000000800 */
[----:B------:R-:W5:Y:S07]  /*0090*/  LDCU UR5, c[0x0][0x364] ;  /* 0x00006c80ff0577ac */ /* 0x000f6e0008000800 */
[----:B------:R-:W3:Y:S01]  /*00a0*/  S2UR UR6, SR_CTAID.X ;  /* 0x00000000000679c3 */ /* 0x000ee20000002500 */
[----:B-1----:R-:W-:Y:S01]  /*00b0*/  ISETP.GE.AND P0, PT, R0, 0x1, PT ;  /* 0x000000010000780c */ /* 0x002fe20003f06270 */
[----:B-----5:R-:W-:-:S06]  /*00c0*/  UIMAD UR4, UR4, UR5, URZ ;  /* 0x00000005040472a4 */ /* 0x020fcc000f8e02ff */
[----:B0-----:R-:W-:Y:S01]  /*00d0*/  IADD3 R2, PT, PT, R14, UR4, RZ ;  /* 0x000000040e027c10 */ /* 0x001fe2000fffe0ff */
[----:B---3--:R-:W-:-:S04]  /*00e0*/  IMAD R23, R23, UR6, R4 ;  /* 0x0000000617177c24 */ /* 0x008fc8000f8e0204 */
[----:B--2---:R-:W-:Y:S01]  /*00f0*/  IMAD R4, R2, UR10, R23 ;  /* 0x0000000a02047c24 */ /* 0x004fe2000f8e0217 */
[----:B----4-:R-:W-:Y:S06]  /*0100*/  @!P0 BRA `(.L_x_91) ;  /* 0x0000000800548947 */ /* 0x010fec0003800000 */
[----:B------:R-:W0:Y:S01]  /*0110*/  LDC R3, c[0x0][0x384] ;  /* 0x0000e100ff037b82 */ /* 0x000e220000000800 */
[C---:B------:R-:W-:Y:S01]  /*0120*/  ISETP.GE.U32.AND P1, PT, R0.reuse, 0x8, PT ;  /* 0x000000080000780c */ /* 0x040fe20003f26070 */
[----:B------:R-:W-:Y:S01]  /*0130*/  HFMA2 R7, -RZ, RZ, 0, 0 ;  /* 0x00000000ff077431 */ /* 0x000fe200000001ff */
[----:B------:R-:W-:Y:S02]  /*0140*/  LOP3.LUT R5, R0, 0x7, RZ, 0xc0, !PT ;  /* 0x0000000700057812 */ /* 0x000fe400078ec0ff */
[----:B------:R-:W-:Y:S02]  /*0150*/  CS2R R18, SRZ ;  /* 0x0000000000127805 */ /* 0x000fe4000001ff00 */
[----:B------:R-:W-:Y:S01]  /*0160*/  ISETP.NE.AND P0, PT, R5, RZ, PT ;  /* 0x000000ff0500720c */ /* 0x000fe20003f05270 */
[----:B0-----:R-:W-:-:S06]  /*0170*/  IMAD R9, R3, UR10, RZ ;  /* 0x0000000a03097c24 */ /* 0x001fcc000f8e02ff */
[----:B------:R-:W-:Y:S06]  /*0180*/  @!P1 BRA `(.L_x_92) ;  /* 0x00000004003c9947 */ /* 0x000fec0003800000 */
[----:B------:R-:W0:Y:S01]  /*0190*/  LDCU.64 UR6, c[0x0][0x3a0] ;  /* 0x00007400ff0677ac */ /* 0x000e220008000a00 */
[C-C-:B------:R-:W-:Y:S01]  /*01a0*/  IMAD R24, R3.reuse, 0x7, R2.reuse ;  /* 0x0000000703187824 */ /* 0x140fe200078e0202 */
[CC--:B------:R-:W-:Y:S01]  /*01b0*/  LEA R10, R3.reuse, R2.reuse, 0x2 ;  /* 0x00000002030a7211 */ /* 0x0c0fe200078e10ff */
[C---:B------:R-:W-:Y:S01]  /*01c0*/  IMAD R6, R3.reuse, 0x6, R2 ;  /* 0x0000000603067824 */ /* 0x040fe200078e0202 */
[C---:B------:R-:W-:Y:S01]  /*01d0*/  IADD3 R14, PT, PT, R3.reuse, UR4, R14 ;  /* 0x00000004030e7c10 */ /* 0x040fe2000fffe00e */
[C-C-:B------:R-:W-:Y:S01]  /*01e0*/  IMAD R8, R3.reuse, 0x5, R2.reuse ;  /* 0x0000000503087824 */ /* 0x140fe200078e0202 */
[----:B------:R-:W-:Y:S01]  /*01f0*/  LOP3.LUT R7, R0, 0x7ffffff8, RZ, 0xc0, !PT ;  /* 0x7ffffff800077812 */ /* 0x000fe200078ec0ff */
[C---:B------:R-:W-:Y:S01]  /*0200*/  IMAD R12, R3.reuse, 0x3, R2 ;  /* 0x00000003030c7824 */ /* 0x040fe200078e0202 */
[----:B------:R-:W-:Y:S01]  /*0210*/  LEA R2, R3, R2, 0x1 ;  /* 0x0000000203027211 */ /* 0x000fe200078e08ff */
[--C-:B------:R-:W-:Y:S01]  /*0220*/  IMAD R24, R24, UR10, R23.reuse ;  /* 0x0000000a18187c24 */ /* 0x100fe2000f8e0217 */
[----:B------:R-:W-:Y:S01]  /*0230*/  MOV R18, RZ ;  /* 0x000000ff00127202 */ /* 0x000fe20000000f00 */
[--C-:B------:R-:W-:Y:S01]  /*0240*/  IMAD R6, R6, UR10, R23.reuse ;  /* 0x0000000a06067c24 */ /* 0x100fe2000f8e0217 */
[----:B------:R-:W-:Y:S01]  /*0250*/  IADD3 R3, PT, PT, -R7, RZ, RZ ;  /* 0x000000ff07037210 */ /* 0x000fe20007ffe1ff */
[----:B------:R-:W-:-:S02]  /*0260*/  IMAD R8, R8, UR10, R23 ;  /* 0x0000000a08087c24 */ /* 0x000fc4000f8e0217 */
[--C-:B------:R-:W-:Y:S02]  /*0270*/  IMAD R10, R10, UR10, R23.reuse ;  /* 0x0000000a0a0a7c24 */ /* 0x100fe4000f8e0217 */
[--C-:B------:R-:W-:Y:S01]  /*0280*/  IMAD R11, R12, UR10, R23.reuse ;  /* 0x0000000a0c0b7c24 */ /* 0x100fe2000f8e0217 */
[----:B0-----:R-:W-:Y:S01]  /*0290*/  UIADD3 UR5, UP0, UPT, UR6, 0x10, URZ ;  /* 0x0000001006057890 */ /* 0x001fe2000ff1e0ff */
[--C-:B------:R-:W-:Y:S02]  /*02a0*/  IMAD R22, R2, UR10, R23.reuse ;  /* 0x0000000a02167c24 */ /* 0x100fe4000f8e0217 */
[----:B------:R-:W-:Y:S01]  /*02b0*/  IMAD R23, R14, UR10, R23 ;  /* 0x0000000a0e177c24 */ /* 0x000fe2000f8e0217 */
[----:B------:R-:W-:Y:S01]  /*02c0*/  UIADD3.X UR4, UPT, UPT, URZ, UR7, URZ, UP0, !UPT ;  /* 0x00000007ff047290 */ /* 0x000fe200087fe4ff */
[----:B------:R-:W-:Y:S01]  /*02d0*/  IMAD.MOV.U32 R2, RZ, RZ, R4 ;  /* 0x000000ffff027224 */ /* 0x000fe200078e0004 */
[----:B------:R-:W-:-:S04]  /*02e0*/  MOV R16, UR5 ;  /* 0x0000000500107c02 */ /* 0x000fc80008000f00 */
[----:B------:R-:W-:-:S07]  /*02f0*/  MOV R17, UR4 ;  /* 0x0000000400117c02 */ /* 0x000fce0008000f00 */
.L_x_93:
[----:B------:R-:W0:Y:S01]  /*0300*/  LDC.64 R12, c[0x0][0x398] ;  /* 0x0000e600ff0c7b82 */ /* 0x000e220000000a00 */
[----:B------:R-:W-:Y:S02]  /*0310*/  MOV R14, R16 ;  /* 0x00000010000e7202 */ /* 0x000fe40000000f00 */
[----:B------:R-:W-:-:S05]  /*0320*/  MOV R15, R17 ;  /* 0x00000011000f7202 */ /* 0x000fca0000000f00 */
[----:B------:R-:W2:Y:S04]  /*0330*/  LDG.E R28, desc[UR8][R14.64+-0x10] ;  /* 0xfffff0080e1c7981 */ /* 0x000ea8000c1e1900 */
[----:B------:R-:W3:Y:S04]  /*0340*/  LDG.E R25, desc[UR8][R14.64+-0xc] ;  /* 0xfffff4080e197981 */ /* 0x000ee8000c1e1900 */
[----:B------:R-:W4:Y:S01]  /*0350*/  LDG.E R29, desc[UR8][R14.64+-0x8] ;  /* 0xfffff8080e1d7981 */ /* 0x000f22000c1e1900 */
[----:B0-----:R-:W-:-:S06]  /*0360*/  IMAD.WIDE.U32 R26, R2, 0x4, R12 ;  /* 0x00000004021a7825 */ /* 0x001fcc00078e000c */
[----:B------:R-:W2:Y:S01]  /*0370*/  LDG.E R26, desc[UR8][R26.64] ;  /* 0x000000081a1a7981 */ /* 0x000ea2000c1e1900 */
[----:B------:R-:W-:-:S04]  /*0380*/  IMAD.WIDE.U32 R20, R23, 0x4, R12 ;  /* 0x0000000417147825 */ /* 0x000fc800078e000c */
[----:B------:R-:W-:Y:S02]  /*0390*/  IMAD.WIDE.U32 R16, R22, 0x4, R12 ;  /* 0x0000000416107825 */ /* 0x000fe400078e000c */
[----:B------:R-:W3:Y:S04]  /*03a0*/  LDG.E R20, desc[UR8][R20.64] ;  /* 0x0000000814147981 */ /* 0x000ee8000c1e1900 */
[----:B------:R0:W4:Y:S04]  /*03b0*/  LDG.E R16, desc[UR8][R16.64] ;  /* 0x0000000810107981 */ /* 0x000128000c1e1900 */
[----:B------:R-:W5:Y:S01]  /*03c0*/  LDG.E R27, desc[UR8][R14.64+-0x4] ;  /* 0xfffffc080e1b7981 */ /* 0x000f62000c1e1900 */
[C---:B--2---:R-:W-:Y:S01]  /*03d0*/  FFMA R28, R26.reuse, R28, R19 ;  /* 0x0000001c1a1c7223 */ /* 0x044fe20000000013 */
[----:B0-----:R-:W-:Y:S01]  /*03e0*/  FADD R17, R26, R18 ;  /* 0x000000121a117221 */ /* 0x001fe20000000000 */
[----:B------:R-:W-:Y:S01]  /*03f0*/  IMAD.WIDE.U32 R18, R11, 0x4, R12 ;  /* 0x000000040b127825 */ /* 0x000fe200078e000c */
[----:B------:R-:W2:Y:S05]  /*0400*/  LDG.E R26, desc[UR8][R14.64] ;  /* 0x000000080e1a7981 */ /* 0x000eaa000c1e1900 */
[----:B------:R-:W5:Y:S01]  /*0410*/  LDG.E R18, desc[UR8][R18.64] ;  /* 0x0000000812127981 */ /* 0x000f62000c1e1900 */
[----:B---3--:R-:W-:Y:S01]  /*0420*/  FFMA R28, R20, R25, R28 ;  /* 0x00000019141c7223 */ /* 0x008fe2000000001c */
[----:B------:R-:W-:Y:S01]  /*0430*/  FADD R25, R17, R20 ;  /* 0x0000001411197221 */ /* 0x000fe20000000000 */
[----:B------:R-:W-:-:S04]  /*0440*/  IMAD.WIDE.U32 R20, R10, 0x4, R12 ;  /* 0x000000040a147825 */ /* 0x000fc800078e000c */
[----:B----4-:R-:W-:Y:S01]  /*0450*/  FFMA R28, R16, R29, R28 ;  /* 0x0000001d101c7223 */ /* 0x010fe2000000001c */
[----:B------:R-:W-:Y:S01]  /*0460*/  FADD R29, R25, R16 ;  /* 0x00000010191d7221 */ /* 0x000fe20000000000 */
[----:B------:R-:W-:Y:S01]  /*0470*/  IMAD.WIDE.U32 R16, R8, 0x4, R12 ;  /* 0x0000000408107825 */ /* 0x000fe200078e000c */
[----:B------:R-:W2:Y:S05]  /*0480*/  LDG.E R20, desc[UR8][R20.64] ;  /* 0x0000000814147981 */ /* 0x000eaa000c1e1900 */
[----:B------:R-:W3:Y:S04]  /*0490*/  LDG.E R16, desc[UR8][R16.64] ;  /* 0x0000000810107981 */ /* 0x000ee8000c1e1900 */
[----:B------:R-:W4:Y:S01]  /*04a0*/  LDG.E R21, desc[UR8][R14.64+0xc] ;  /* 0x00000c080e157981 */ /* 0x000f22000c1e1900 */
[----:B-----5:R-:W-:Y:S01]  /*04b0*/  FFMA R25, R18, R27, R28 ;  /* 0x0000001b12197223 */ /* 0x020fe2000000001c */
[----:B------:R-:W-:-:S02]  /*04c0*/  FADD R27, R29, R18 ;  /* 0x000000121d1b7221 */ /* 0x000fc40000000000 */
[----:B------:R-:W5:Y:S04]  /*04d0*/  LDG.E R28, desc[UR8][R14.64+0x8] ;  /* 0x000008080e1c7981 */ /* 0x000f68000c1e1900 */
[----:B------:R-:W4:Y:S01]  /*04e0*/  LDG.E R29, desc[UR8][R14.64+0x4] ;  /* 0x000004080e1d7981 */ /* 0x000f22000c1e1900 */
[----:B------:R-:W-:-:S04]  /*04f0*/  IMAD.WIDE.U32 R18, R6, 0x4, R12 ;  /* 0x0000000406127825 */ /* 0x000fc800078e000c */
[----:B------:R-:W-:Y:S02]  /*0500*/  IMAD.WIDE.U32 R12, R24, 0x4, R12 ;  /* 0x00000004180c7825 */ /* 0x000fe400078e000c */
[----:B------:R-:W5:Y:S04]  /*0510*/  LDG.E R18, desc[UR8][R18.64] ;  /* 0x0000000812127981 */ /* 0x000f68000c1e1900 */
[----:B------:R-:W5:Y:S01]  /*0520*/  LDG.E R12, desc[UR8][R12.64] ;  /* 0x000000080c0c7981 */ /* 0x000f62000c1e1900 */
[----:B--2---:R-:W-:Y:S01]  /*0530*/  FFMA R25, R20, R26, R25 ;  /* 0x0000001a14197223 */ /* 0x004fe20000000019 */
[----:B------:R-:W-:Y:S01]  /*0540*/  FADD R27, R27, R20 ;  /* 0x000000141b1b7221 */ /* 0x000fe20000000000 */
[----:B------:R-:W-:-:S03]  /*0550*/  VIADD R3, R3, 0x8 ;  /* 0x0000000803037836 */ /* 0x000fc60000000000 */
[----:B---3--:R-:W-:Y:S01]  /*0560*/  FADD R27, R27, R16 ;  /* 0x000000101b1b7221 */ /* 0x008fe20000000000 */
[C---:B------:R-:W-:Y:S01]  /*0570*/  LEA R2, R9.reuse, R2, 0x3 ;  /* 0x0000000209027211 */ /* 0x040fe200078e18ff */
[C---:B------:R-:W-:Y:S01]  /*0580*/  IMAD R10, R9.reuse, 0x8, R10 ;  /* 0x00000008090a7824 */ /* 0x040fe200078e020a */
[C---:B------:R-:W-:Y:S02]  /*0590*/  LEA R24, R9.reuse, R24, 0x3 ;  /* 0x0000001809187211 */ /* 0x040fe400078e18ff */
[C---:B------:R-:W-:Y:S02]  /*05a0*/  LEA R6, R9.reuse, R6, 0x3 ;  /* 0x0000000609067211 */ /* 0x040fe400078e18ff */
[C---:B------:R-:W-:Y:S02]  /*05b0*/  LEA R8, R9.reuse, R8, 0x3 ;  /* 0x0000000809087211 */ /* 0x040fe400078e18ff */
[C---:B------:R-:W-:Y:S02]  /*05c0*/  LEA R11, R9.reuse, R11, 0x3 ;  /* 0x0000000b090b7211 */ /* 0x040fe400078e18ff */
[----:B------:R-:W-:-:S02]  /*05d0*/  LEA R22, R9, R22, 0x3 ;  /* 0x0000001609167211 */ /* 0x000fc400078e18ff */
[----:B------:R-:W-:Y:S01]  /*05e0*/  LEA R23, R9, R23, 0x3 ;  /* 0x0000001709177211 */ /* 0x000fe200078e18ff */
[----:B----4-:R-:W-:Y:S01]  /*05f0*/  FFMA R25, R16, R29, R25 ;  /* 0x0000001d10197223 */ /* 0x010fe20000000019 */
[----:B------:R-:W-:-:S04]  /*0600*/  IADD3 R16, P1, PT, R14, 0x20, RZ ;  /* 0x000000200e107810 */ /* 0x000fc80007f3e0ff */
[----:B------:R-:W-:Y:S02]  /*0610*/  IADD3.X R17, PT, PT, RZ, R15, RZ, P1, !PT ;  /* 0x0000000fff117210 */ /* 0x000fe40000ffe4ff */
[----:B------:R-:W-:Y:S01]  /*0620*/  ISETP.NE.AND P1, PT, R3, RZ, PT ;  /* 0x000000ff0300720c */ /* 0x000fe20003f25270 */
[----:B-----5:R-:W-:Y:S01]  /*0630*/  FADD R27, R27, R18 ;  /* 0x000000121b1b7221 */ /* 0x020fe20000000000 */
[----:B------:R-:W-:-:S03]  /*0640*/  FFMA R25, R18, R28, R25 ;  /* 0x0000001c12197223 */ /* 0x000fc60000000019 */
[----:B------:R-:W-:Y:S01]  /*0650*/  FADD R18, R27, R12 ;  /* 0x0000000c1b127221 */ /* 0x000fe20000000000 */
[----:B------:R-:W-:-:S07]  /*0660*/  FFMA R19, R12, R21, R25 ;  /* 0x000000150c137223 */ /* 0x000fce0000000019 */
[----:B------:R-:W-:Y:S05]  /*0670*/  @P1 BRA `(.L_x_93) ;  /* 0xfffffffc00201947 */ /* 0x000fea000383ffff */
.L_x_92:
[----:B------:R-:W-:Y:S05]  /*0680*/  @!P0 BRA `(.L_x_91) ;  /* 0x0000000000f48947 */ /* 0x000fea0003800000 */
[----:B------:R-:W-:Y:S02]  /*0690*/  ISETP.GE.U32.AND P0, PT, R5, 0x4, PT ;  /* 0x000000040500780c */ /* 0x000fe40003f06070 */
[----:B------:R-:W-:-:S04]  /*06a0*/  LOP3.LUT R6, R0, 0x3, RZ, 0xc0, !PT ;  /* 0x0000000300067812 */ /* 0x000fc800078ec0ff */
[----:B------:R-:W-:-:S07]  /*06b0*/  ISETP.NE.AND P1, PT, R6, RZ, PT ;  /* 0x000000ff0600720c */ /* 0x000fce0003f25270 */
[----:B------:R-:W-:Y:S06]  /*06c0*/  @!P0 BRA `(.L_x_94) ;  /* 0x0000000000708947 */ /* 0x000fec0003800000 */
[----:B------:R-:W0:Y:S01]  /*06d0*/  LDC.64 R2, c[0x0][0x398] ;  /* 0x0000e600ff027b82 */ /* 0x000e220000000a00 */
[----:B------:R-:W-:-:S05]  /*06e0*/  IMAD R16, R9, R7, R4 ;  /* 0x0000000709107224 */ /* 0x000fca00078e0204 */
[C---:B------:R-:W-:Y:S02]  /*06f0*/  IADD3 R14, PT, PT, R9.reuse, R16, RZ ;  /* 0x00000010090e7210 */ /* 0x040fe40007ffe0ff */
[----:B------:R-:W1:Y:S02]  /*0700*/  LDC.64 R10, c[0x0][0x3a0] ;  /* 0x0000e800ff0a7b82 */ /* 0x000e640000000a00 */
[----:B------:R-:W-:-:S05]  /*0710*/  IADD3 R12, PT, PT, R9, R14, RZ ;  /* 0x0000000e090c7210 */ /* 0x000fca0007ffe0ff */
[----:B------:R-:W-:Y:S02]  /*0720*/  IMAD.IADD R21, R9, 0x1, R12 ;  /* 0x0000000109157824 */ /* 0x000fe400078e020c */
[----:B0-----:R-:W-:-:S04]  /*0730*/  IMAD.WIDE.U32 R16, R16, 0x4, R2 ;  /* 0x0000000410107825 */ /* 0x001fc800078e0002 */
[----:B------:R-:W-:Y:S02]  /*0740*/  IMAD.WIDE.U32 R14, R14, 0x4, R2 ;  /* 0x000000040e0e7825 */ /* 0x000fe400078e0002 */
[----:B------:R-:W2:Y:S02]  /*0750*/  LDG.E R16, desc[UR8][R16.64] ;  /* 0x0000000810107981 */ /* 0x000ea4000c1e1900 */
[----:B-1----:R-:W-:Y:S02]  /*0760*/  IMAD.WIDE.U32 R10, R7, 0x4, R10 ;  /* 0x00000004070a7825 */ /* 0x002fe400078e000a */
[----:B------:R-:W3:Y:S04]  /*0770*/  LDG.E R14, desc[UR8][R14.64] ;  /* 0x000000080e0e7981 */ /* 0x000ee8000c1e1900 */
[----:B------:R-:W2:Y:S01]  /*0780*/  LDG.E R5, desc[UR8][R10.64] ;  /* 0x000000080a057981 */ /* 0x000ea2000c1e1900 */
[----:B------:R-:W-:-:S03]  /*0790*/  IMAD.WIDE.U32 R12, R12, 0x4, R2 ;  /* 0x000000040c0c7825 */ /* 0x000fc600078e0002 */
[----:B------:R-:W3:Y:S01]  /*07a0*/  LDG.E R8, desc[UR8][R10.64+0x4] ;  /* 0x000004080a087981 */ /* 0x000ee2000c1e1900 */
[----:B------:R-:W-:-:S03]  /*07b0*/  IMAD.WIDE.U32 R2, R21, 0x4, R2 ;  /* 0x0000000415027825 */ /* 0x000fc600078e0002 */
[----:B------:R-:W4:Y:S04]  /*07c0*/  LDG.E R12, desc[UR8][R12.64] ;  /* 0x000000080c0c7981 */ /* 0x000f28000c1e1900 */
[----:B------:R-:W5:Y:S04]  /*07d0*/  LDG.E R20, desc[UR8][R10.64+0x8] ;  /* 0x000008080a147981 */ /* 0x000f68000c1e1900 */
[----:B------:R-:W5:Y:S04]  /*07e0*/  LDG.E R2, desc[UR8][R2.64] ;  /* 0x0000000802027981 */ /* 0x000f68000c1e1900 */
[----:B------:R-:W5:Y:S01]  /*07f0*/  LDG.E R21, desc[UR8][R10.64+0xc] ;  /* 0x00000c080a157981 */ /* 0x000f62000c1e1900 */
[----:B------:R-:W-:Y:S01]  /*0800*/  IADD3 R7, PT, PT, R7, 0x4, RZ ;  /* 0x0000000407077810 */ /* 0x000fe20007ffe0ff */
[----:B--2---:R-:W-:Y:S01]  /*0810*/  FFMA R5, R16, R5, R19 ;  /* 0x0000000510057223 */ /* 0x004fe20000000013 */
[----:B------:R-:W-:-:S03]  /*0820*/  FADD R16, R18, R16 ;  /* 0x0000001012107221 */ /* 0x000fc60000000000 */
[----:B---3--:R-:W-:Y:S01]  /*0830*/  FFMA R5, R14, R8, R5 ;  /* 0x000000080e057223 */ /* 0x008fe20000000005 */
[----:B------:R-:W-:-:S04]  /*0840*/  FADD R16, R16, R14 ;  /* 0x0000000e10107221 */ /* 0x000fc80000000000 */
[----:B----4-:R-:W-:Y:S01]  /*0850*/  FADD R16, R16, R12 ;  /* 0x0000000c10107221 */ /* 0x010fe20000000000 */
[----:B-----5:R-:W-:-:S03]  /*0860*/  FFMA R5, R12, R20, R5 ;  /* 0x000000140c057223 */ /* 0x020fc60000000005 */
[----:B------:R-:W-:Y:S01]  /*0870*/  FADD R18, R16, R2 ;  /* 0x0000000210127221 */ /* 0x000fe20000000000 */
[----:B------:R-:W-:-:S07]  /*0880*/  FFMA R19, R2, R21, R5 ;  /* 0x0000001502137223 */ /* 0x000fce0000000005 */
.L_x_94:
[----:B------:R-:W-:Y:S05]  /*0890*/  @!P1 BRA `(.L_x_91) ;  /* 0x0000000000709947 */ /* 0x000fea0003800000 */
[----:B------:R-:W-:Y:S02]  /*08a0*/  ISETP.NE.AND P0, PT, R6, 0x1, PT ;  /* 0x000000010600780c */ /* 0x000fe40003f05270 */
[----:B------:R-:W-:-:S04]  /*08b0*/  LOP3.LUT R2, R0, 0x1, RZ, 0xc0, !PT ;  /* 0x0000000100027812 */ /* 0x000fc800078ec0ff */
[----:B------:R-:W-:-:S07]  /*08c0*/  ISETP.NE.U32.AND P1, PT, R2, 0x1, PT ;  /* 0x000000010200780c */ /* 0x000fce0003f25070 */
[----:B------:R-:W0:Y:S01]  /*08d0*/  @P0 LDC.64 R2, c[0x0][0x3a0] ;  /* 0x0000e800ff020b82 */ /* 0x000e220000000a00 */
[----:B------:R-:W-:-:S05]  /*08e0*/  @P0 IMAD R16, R9, R7, R4 ;  /* 0x0000000709100224 */ /* 0x000fca00078e0204 */
[----:B------:R-:W-:Y:S02]  /*08f0*/  @P0 IADD3 R5, PT, PT, R9, R16, RZ ;  /* 0x0000001009050210 */ /* 0x000fe40007ffe0ff */
[----:B------:R-:W1:Y:S08]  /*0900*/  @P0 LDC.64 R14, c[0x0][0x398] ;  /* 0x0000e600ff0e0b82 */ /* 0x000e700000000a00 */
[----:B------:R-:W2:Y:S08]  /*0910*/  @!P1 LDC.64 R12, c[0x0][0x398] ;  /* 0x0000e600ff0c9b82 */ /* 0x000eb00000000a00 */
[----:B------:R-:W3:Y:S01]  /*0920*/  @!P1 LDC.64 R10, c[0x0][0x3a0] ;  /* 0x0000e800ff0a9b82 */ /* 0x000ee20000000a00 */
[C---:B0-----:R-:W-:Y:S01]  /*0930*/  @P0 IMAD.WIDE.U32 R2, R7.reuse, 0x4, R2 ;  /* 0x0000000407020825 */ /* 0x041fe200078e0002 */
[----:B------:R-:W-:-:S04]  /*0940*/  @P0 IADD3 R7, PT, PT, R7, 0x2, RZ ;  /* 0x0000000207070810 */ /* 0x000fc80007ffe0ff */
[----:B------:R-:W4:Y:S01]  /*0950*/  @P0 LDG.E R6, desc[UR8][R2.64] ;  /* 0x0000000802060981 */ /* 0x000f22000c1e1900 */
[----:B------:R-:W-:Y:S02]  /*0960*/  @!P1 IMAD R9, R9, R7, R4 ;  /* 0x0000000709099224 */ /* 0x000fe400078e0204 */
[----:B-1----:R-:W-:-:S04]  /*0970*/  @P0 IMAD.WIDE.U32 R16, R16, 0x4, R14 ;  /* 0x0000000410100825 */ /* 0x002fc800078e000e */
[----:B------:R-:W-:Y:S02]  /*0980*/  @P0 IMAD.WIDE.U32 R14, R5, 0x4, R14 ;  /* 0x00000004050e0825 */ /* 0x000fe400078e000e */
[----:B------:R-:W5:Y:S02]  /*0990*/  @P0 LDG.E R16, desc[UR8][R16.64] ;  /* 0x0000000810100981 */ /* 0x000f64000c1e1900 */
[----:B--2---:R-:W-:Y:S02]  /*09a0*/  @!P1 IMAD.WIDE.U32 R12, R9, 0x4, R12 ;  /* 0x00000004090c9825 */ /* 0x004fe400078e000c */
[----:B------:R-:W2:Y:S04]  /*09b0*/  @P0 LDG.E R15, desc[UR8][R14.64] ;  /* 0x000000080e0f0981 */ /* 0x000ea8000c1e1900 */
[----:B------:R-:W2:Y:S01]  /*09c0*/  @!P1 LDG.E R12, desc[UR8][R12.64] ;  /* 0x000000080c0c9981 */ /* 0x000ea2000c1e1900 */
[----:B---3--:R-:W-:-:S03]  /*09d0*/  @!P1 IMAD.WIDE.U32 R10, R7, 0x4, R10 ;  /* 0x00000004070a9825 */ /* 0x008fc600078e000a */
[----:B------:R-:W3:Y:S04]  /*09e0*/  @P0 LDG.E R7, desc[UR8][R2.64+0x4] ;  /* 0x0000040802070981 */ /* 0x000ee8000c1e1900 */
[----:B------:R-:W3:Y:S01]  /*09f0*/  @!P1 LDG.E R10, desc[UR8][R10.64] ;  /* 0x000000080a0a9981 */ /* 0x000ee2000c1e1900 */
[----:B-----5:R-:W-:Y:S01]  /*0a00*/  @P0 FADD R5, R18, R16 ;  /* 0x0000001012050221 */ /* 0x020fe20000000000 */
[----:B----4-:R-:W-:-:S03]  /*0a10*/  @P0 FFMA R6, R16, R6, R19 ;  /* 0x0000000610060223 */ /* 0x010fc60000000013 */
[----:B--2---:R-:W-:-:S04]  /*0a20*/  @P0 FADD R18, R5, R15 ;  /* 0x0000000f05120221 */ /* 0x004fc80000000000 */
[----:B------:R-:W-:Y:S01]  /*0a30*/  @!P1 FADD R18, R18, R12 ;  /* 0x0000000c12129221 */ /* 0x000fe20000000000 */
[----:B---3--:R-:W-:-:S04]  /*0a40*/  @P0 FFMA R19, R15, R7, R6 ;  /* 0x000000070f130223 */ /* 0x008fc80000000006 */
[----:B------:R-:W-:-:S07]  /*0a50*/  @!P1 FFMA R19, R12, R10, R19 ;  /* 0x0000000a0c139223 */ /* 0x000fce0000000013 */
.L_x_91:
[----:B------:R-:W-:Y:S01]  /*0a60*/  I2FP.F32.S32 R3, R0 ;  /* 0x0000000000037245 */ /* 0x000fe20000201400 */
[----:B------:R-:W-:Y:S01]  /*0a70*/  BSSY.RECONVERGENT B0, `(.L_x_95) ;  /* 0x000000e000007945 */ /* 0x000fe20003800200 */
[----:B------:R-:W-:Y:S02]  /*0a80*/  FMNMX R0, R18, 9.9999997473787516356e-06, !PT ;  /* 0x3727c5ac12007809 */ /* 0x000fe40007800000 */
        /* <DEDUP_REMOVED lines=8> */
[----:B------:R-:W-:Y:S02]  /*0b10*/  MOV R2, R19 ;  /* 0x0000001300027202 */ /* 0x000fe40000000f00 */
[----:B------:R-:W-:-:S07]  /*0b20*/  MOV R6, 0xb40 ;  /* 0x00000b4000067802 */ /* 0x000fce0000000f00 */
[----:B------:R-:W-:Y:S05]  /*0b30*/  CALL.REL.NOINC `($__internal_7_$__cuda_sm3x_div_rn_noftz_f32_slowpath) ;  /* 0x00000004007c7944 */ /* 0x000fea0003c00000 */
[----:B------:R-:W-:-:S07]  /*0b40*/  MOV R5, R2 ;  /* 0x0000000200057202 */ /* 0x000fce0000000f00 */
.L_x_96:
[----:B------:R-:W-:Y:S05]  /*0b50*/  BSYNC.RECONVERGENT B0 ;  /* 0x0000000000007941 */ /* 0x000fea0003800200 */
.L_x_95:
        /* <DEDUP_REMOVED lines=11> */
[----:B------:R-:W-:Y:S05]  /*0c10*/  CALL.REL.NOINC `($__internal_7_$__cuda_sm3x_div_rn_noftz_f32_slowpath) ;  /* 0x0000000400447944 */ /* 0x000fea0003c00000 */
[----:B------:R-:W-:-:S07]  /*0c20*/  MOV R6, R2 ;  /* 0x0000000200067202 */ /* 0x000fce0000000f00 */
.L_x_98:
[----:B------:R-:W-:Y:S05]  /*0c30*/  BSYNC.RECONVERGENT B0 ;  /* 0x0000000000007941 */ /* 0x000fea0003800200 */
.L_x_97:
[----:B------:R-:W0:Y:S01]  /*0c40*/  MUFU.RCP R3, R6 ;  /* 0x0000000600037308 */ /* 0x000e220000001000 */
[----:B------:R-:W-:Y:S07]  /*0c50*/  BSSY.RECONVERGENT B0, `(.L_x_99) ;  /* 0x000000d000007945 */ /* 0x000fee0003800200 */
[----:B------:R-:W1:Y:S01]  /*0c60*/  FCHK P0, R5, R6 ;  /* 0x0000000605007302 */ /* 0x000e620000000000 */
[----:B0-----:R-:W-:-:S04]  /*0c70*/  FFMA R2, R3, -R6, 1 ;  /* 0x3f80000003027423 */ /* 0x001fc80000000806 */
[----:B------:R-:W-:-:S04]  /*0c80*/  FFMA R2, R3, R2, R3 ;  /* 0x0000000203027223 */ /* 0x000fc80000000003 */
[----:B------:R-:W-:-:S04]  /*0c90*/  FFMA R8, R2, R5, RZ ;  /* 0x0000000502087223 */ /* 0x000fc800000000ff */
[----:B------:R-:W-:-:S04]  /*0ca0*/  FFMA R3, R8, -R6, R5 ;  /* 0x8000000608037223 */ /* 0x000fc80000000005 */
[----:B------:R-:W-:Y:S01]  /*0cb0*/  FFMA R3, R2, R3, R8 ;  /* 0x0000000302037223 */ /* 0x000fe20000000008 */
[----:B-1----:R-:W-:Y:S06]  /*0cc0*/  @!P0 BRA `(.L_x_100) ;  /* 0x0000000000148947 */ /* 0x002fec0003800000 */
[----:B------:R-:W-:Y:S02]  /*0cd0*/  MOV R3, R6 ;  /* 0x0000000600037202 */ /* 0x000fe40000000f00 */
[----:B------:R-:W-:Y:S02]  /*0ce0*/  MOV R2, R5 ;  /* 0x0000000500027202 */ /* 0x000fe40000000f00 */
[----:B------:R-:W-:-:S07]  /*0cf0*/  MOV R6, 0xd10 ;  /* 0x00000d1000067802 */ /* 0x000fce0000000f00 */
[----:B------:R-:W-:Y:S05]  /*0d00*/  CALL.REL.NOINC `($__internal_7_$__cuda_sm3x_div_rn_noftz_f32_slowpath) ;  /* 0x0000000400087944 */ /* 0x000fea0003c00000 */
[----:B------:R-:W-:-:S07]  /*0d10*/  MOV R3, R2 ;  /* 0x0000000200037202 */ /* 0x000fce0000000f00 */
.L_x_100:
[----:B------:R-:W-:Y:S05]  /*0d20*/  BSYNC.RECONVERGENT B0 ;  /* 0x0000000000007941 */ /* 0x000fea0003800200 */
.L_x_99:
[----:B------:R-:W0:Y:S01]  /*0d30*/  LDC R5, c[0x0][0x38c] ;  /* 0x0000e300ff057b82 */ /* 0x000e220000000800 */
[----:B------:R-:W1:Y:S01]  /*0d40*/  LDCU.64 UR4, c[0x0][0x390] ;  /* 0x00007200ff0477ac */ /* 0x000e620008000a00 */
[----:B------:R-:W-:Y:S06]  /*0d50*/  BSSY.RECONVERGENT B0, `(.L_x_101) ;  /* 0x0000015000007945 */ /* 0x000fec0003800200 */
[----:B------:R-:W2:Y:S08]  /*0d60*/  LDC.64 R6, c[0x0][0x3a8] ;  /* 0x0000ea00ff067b82 */ /* 0x000eb00000000a00 */
[----:B------:R-:W3:Y:S01]  /*0d70*/  LDC.64 R8, c[0x0][0x3b0] ;  /* 0x0000ec00ff087b82 */ /* 0x000ee20000000a00 */
[----:B-1----:R-:W-:Y:S01]  /*0d80*/  FMUL R2, R0, UR5 ;  /* 0x0000000500027c20 */ /* 0x002fe20008400000 */
[----:B0-----:R-:W-:-:S04]  /*0d90*/  FMUL.D8 R5, R5, UR4 ;  /* 0x0000000405057c20 */ /* 0x001fc80008100000 */
[----:B------:R-:W0:Y:S01]  /*0da0*/  MUFU.RCP R10, R5 ;  /* 0x00000005000a7308 */ /* 0x000e220000001000 */
[----:B--2---:R-:W-:-:S07]  /*0db0*/  IMAD.WIDE.U32 R6, R4, 0x4, R6 ;  /* 0x0000000404067825 */ /* 0x004fce00078e0006 */
[----:B------:R-:W1:Y:S01]  /*0dc0*/  FCHK P0, R2, R5 ;  /* 0x0000000502007302 */ /* 0x000e620000000000 */
[----:B------:R2:W-:Y:S01]  /*0dd0*/  STG.E desc[UR8][R6.64], R3 ;  /* 0x0000000306007986 */ /* 0x0005e2000c101908 */
[----:B---3--:R-:W-:-:S05]  /*0de0*/  IMAD.WIDE.U32 R8, R4, 0x4, R8 ;  /* 0x0000000404087825 */ /* 0x008fca00078e0008 */
[----:B------:R2:W-:Y:S01]  /*0df0*/  STG.E desc[UR8][R8.64], R2 ;  /* 0x0000000208007986 */ /* 0x0005e2000c101908 */
[----:B0-----:R-:W-:-:S04]  /*0e00*/  FFMA R11, -R5, R10, 1 ;  /* 0x3f800000050b7423 */ /* 0x001fc8000000010a */
[----:B------:R-:W-:-:S04]  /*0e10*/  FFMA R11, R10, R11, R10 ;  /* 0x0000000b0a0b7223 */ /* 0x000fc8000000000a */
[----:B------:R-:W-:-:S04]  /*0e20*/  FFMA R0, R2, R11, RZ ;  /* 0x0000000b02007223 */ /* 0x000fc800000000ff */
[----:B------:R-:W-:-:S04]  /*0e30*/  FFMA R10, -R5, R0, R2 ;  /* 0x00000000050a7223 */ /* 0x000fc80000000102 */
[----:B------:R-:W-:Y:S01]  /*0e40*/  FFMA R0, R11, R10, R0 ;  /* 0x0000000a0b007223 */ /* 0x000fe20000000000 */
[----:B-12---:R-:W-:Y:S06]  /*0e50*/  @!P0 BRA `(.L_x_102) ;  /* 0x0000000000108947 */ /* 0x006fec0003800000 */
[----:B------:R-:W-:Y:S02]  /*0e60*/  MOV R3, R5 ;  /* 0x0000000500037202 */ /* 0x000fe40000000f00 */
[----:B------:R-:W-:-:S07]  /*0e70*/  MOV R6, 0xe90 ;  /* 0x00000e9000067802 */ /* 0x000fce0000000f00 */
[----:B------:R-:W-:Y:S05]  /*0e80*/  CALL.REL.NOINC `($__internal_7_$__cuda_sm3x_div_rn_noftz_f32_slowpath) ;  /* 0x0000000000a87944 */ /* 0x000fea0003c00000 */
[----:B------:R-:W-:-:S07]  /*0e90*/  IMAD.MOV.U32 R0, RZ, RZ, R2 ;  /* 0x000000ffff007224 */ /* 0x000fce00078e0002 */
.L_x_102:
[----:B------:R-:W-:Y:S05]  /*0ea0*/  BSYNC.RECONVERGENT B0 ;  /* 0x0000000000007941 */ /* 0x000fea0003800200 */
.L_x_101:
[----:B------:R-:W-:Y:S01]  /*0eb0*/  IADD3 R2, PT, PT, R0, -0xd000000, RZ ;  /* 0xf300000000027810 */ /* 0x000fe20007ffe0ff */
[----:B------:R0:W1:Y:S01]  /*0ec0*/  MUFU.RSQ R3, R0 ;  /* 0x0000000000037308 */ /* 0x0000620000001400 */
[----:B------:R-:W-:Y:S02]  /*0ed0*/  BSSY.RECONVERGENT B0, `(.L_x_103) ;  /* 0x000000a000007945 */ /* 0x000fe40003800200 */
[----:B------:R-:W-:-:S13]  /*0ee0*/  ISETP.GT.U32.AND P0, PT, R2, 0x727fffff, PT ;  /* 0x727fffff0200780c */ /* 0x000fda0003f04070 */
[----:B0-----:R-:W-:Y:S05]  /*0ef0*/  @!P0 BRA `(.L_x_104) ;  /* 0x00000000000c8947 */ /* 0x001fea0003800000 */
[----:B------:R-:W-:-:S07]  /*0f00*/  MOV R8, 0xf20 ;  /* 0x00000f2000087802 */ /* 0x000fce0000000f00 */
[----:B-1----:R-:W-:Y:S05]  /*0f10*/  CALL.REL.NOINC `($__internal_6_$__cuda_sm20_sqrt_rn_f32_slowpath) ;  /* 0x0000000000287944 */ /* 0x002fea0003c00000 */
[----:B------:R-:W-:Y:S05]  /*0f20*/  BRA `(.L_x_105) ;  /* 0x0000000000107947 */ /* 0x000fea0003800000 */
.L_x_104:
[C---:B-1----:R-:W-:Y:S01]  /*0f30*/  FMUL.FTZ R7, R3.reuse, R0 ;  /* 0x0000000003077220 */ /* 0x042fe20000410000 */
[----:B------:R-:W-:-:S03]  /*0f40*/  FMUL.FTZ R2, R3, 0.5 ;  /* 0x3f00000003027820 */ /* 0x000fc60000410000 */
[----:B------:R-:W-:-:S04]  /*0f50*/  FFMA R0, -R7, R7, R0 ;  /* 0x0000000707007223 */ /* 0x000fc80000000100 */
[----:B------:R-:W-:-:S07]  /*0f60*/  FFMA R7, R0, R2, R7 ;  /* 0x0000000200077223 */ /* 0x000fce0000000007 */
.L_x_105:
[----:B------:R-:W-:Y:S05]  /*0f70*/  BSYNC.RECONVERGENT B0 ;  /* 0x0000000000007941 */ /* 0x000fea0003800200 */
.L_x_103:
[----:B------:R-:W0:Y:S02]  /*0f80*/  LDC.64 R2, c[0x0][0x3b8] ;  /* 0x0000ee00ff027b82 */ /* 0x000e240000000a00 */
[----:B0-----:R-:W-:-:S05]  /*0f90*/  IMAD.WIDE.U32 R4, R4, 0x4, R2 ;  /* 0x0000000404047825 */ /* 0x001fca00078e0002 */
[----:B------:R-:W-:Y:S01]  /*0fa0*/  STG.E desc[UR8][R4.64], R7 ;  /* 0x0000000704007986 */ /* 0x000fe2000c101908 */
[----:B------:R-:W-:Y:S05]  /*0fb0*/  EXIT ;  /* 0x000000000000794d */ /* 0x000fea0003800000 */
        .weak           $__internal_6_$__cuda_sm20_sqrt_rn_f32_slowpath
        .type           $__internal_6_$__cuda_sm20_sqrt_rn_f32_slowpath,@function
        .size           $__internal_6_$__cuda_sm20_sqrt_rn_f32_slowpath,($__internal_7_$__cuda_sm3x_div_rn_noftz_f32_slowpath - $__internal_6_$__cuda_sm20_sqrt_rn_f32_slowpath)
$__internal_6_$__cuda_sm20_sqrt_rn_f32_slowpath:
[----:B------:R-:W-:-:S13]  /*0fc0*/  LOP3.LUT P0, RZ, R0, 0x7fffffff, RZ, 0xc0, !PT ;  /* 0x7fffffff00ff7812 */ /* 0x000fda000780c0ff */
[----:B------:R-:W-:Y:S01]  /*0fd0*/  @!P0 MOV R2, R0 ;  /* 0x0000000000028202 */ /* 0x000fe20000000f00 */
[----:B------:R-:W-:Y:S06]  /*0fe0*/  @!P0 BRA `(.L_x_106) ;  /* 0x0000000000408947 */ /* 0x000fec0003800000 */
[----:B------:R-:W-:-:S13]  /*0ff0*/  FSETP.GEU.FTZ.AND P0, PT, R0, RZ, PT ;  /* 0x000000ff0000720b */ /* 0x000fda0003f1e000 */
[----:B------:R-:W-:Y:S01]  /*1000*/  @!P0 MOV R2, 0x7fffffff ;  /* 0x7fffffff00028802 */ /* 0x000fe20000000f00 */
[----:B------:R-:W-:Y:S06]  /*1010*/  @!P0 BRA `(.L_x_106) ;  /* 0x0000000000348947 */ /* 0x000fec0003800000 */
[----:B------:R-:W-:-:S13]  /*1020*/  FSETP.GTU.FTZ.AND P0, PT, |R0|, +INF , PT ;  /* 0x7f8000000000780b */ /* 0x000fda0003f1c200 */
[----:B------:R-:W-:Y:S01]  /*1030*/  @P0 FADD.FTZ R2, R0, 1 ;  /* 0x3f80000000020421 */ /* 0x000fe20000010000 */
[----:B------:R-:W-:Y:S06]  /*1040*/  @P0 BRA `(.L_x_106) ;  /* 0x0000000000280947 */ /* 0x000fec0003800000 */
[----:B------:R-:W-:-:S13]  /*1050*/  FSETP.NEU.FTZ.AND P0, PT, |R0|, +INF , PT ;  /* 0x7f8000000000780b */ /* 0x000fda0003f1d200 */
[----:B------:R-:W-:-:S04]  /*1060*/  @P0 FFMA R3, R0, 1.84467440737095516160e+19, RZ ;  /* 0x5f80000000030823 */ /* 0x000fc800000000ff */
[----:B------:R-:W0:Y:S02]  /*1070*/  @P0 MUFU.RSQ R2, R3 ;  /* 0x0000000300020308 */ /* 0x000e240000001400 */
[----:B0-----:R-:W-:Y:S01]  /*1080*/  @P0 FMUL.FTZ R6, R3, R2 ;  /* 0x0000000203060220 */ /* 0x001fe20000410000 */
[----:B------:R-:W-:Y:S01]  /*1090*/  @P0 FMUL.FTZ R7, R2, 0.5 ;  /* 0x3f00000002070820 */ /* 0x000fe20000410000 */
[----:B------:R-:W-:Y:S02]  /*10a0*/  @!P0 MOV R2, R0 ;  /* 0x0000000000028202 */ /* 0x000fe40000000f00 */
[----:B------:R-:W-:-:S04]  /*10b0*/  @P0 FADD.FTZ R5, -R6, -RZ ;  /* 0x800000ff06050221 */ /* 0x000fc80000010100 */
[----:B------:R-:W-:-:S04]  /*10c0*/  @P0 FFMA R5, R6, R5, R3 ;  /* 0x0000000506050223 */ /* 0x000fc80000000003 */
[----:B------:R-:W-:-:S04]  /*10d0*/  @P0 FFMA R5, R5, R7, R6 ;  /* 0x0000000705050223 */ /* 0x000fc80000000006 */
[----:B------:R-:W-:-:S07]  /*10e0*/  @P0 FMUL.FTZ R2, R5, 2.3283064365386962891e-10 ;  /* 0x2f80000005020820 */ /* 0x000fce0000410000 */
.L_x_106:
[----:B------:R-:W-:Y:S01]  /*10f0*/  HFMA2 R3, -RZ, RZ, 0, 0 ;  /* 0x00000000ff037431 */ /* 0x000fe200000001ff */
[----:B------:R-:W-:Y:S01]  /*1100*/  MOV R7, R2 ;  /* 0x0000000200077202 */ /* 0x000fe20000000f00 */
[----:B------:R-:W-:-:S04]  /*1110*/  IMAD.MOV.U32 R2, RZ, RZ, R8 ;  /* 0x000000ffff027224 */ /* 0x000fc800078e0008 */
[----:B------:R-:W-:Y:S05]  /*1120*/  RET.REL.NODEC R2 `(_Z7meandiriiifffPfS_S_S_S_) ;  /* 0xffffffec02b47950 */ /* 0x000fea0003c3ffff */
        .weak           $__internal_7_$__cuda_sm3x_div_rn_noftz_f32_slowpath
        .type           $__internal_7_$__cuda_sm3x_div_rn_noftz_f32_slowpath,@function
        .size           $__internal_7_$__cuda_sm3x_div_rn_noftz_f32_slowpath,(.L_x_779 - $__internal_7_$__cuda_sm3x_div_rn_noftz_f32_slowpath)
$__internal_7_$__cuda_sm3x_div_rn_noftz_f32_slowpath:
        /* <DEDUP_REMOVED lines=33> */
[----:B------:R-:W-:Y:S02]  /*1340*/  @!P1 FFMA R7, R3, 1.84467440737095516160e+19, RZ ;  /* 0x5f80000003079823 */ /* 0x000fe400000000ff */
[----:B------:R-:W-:-:S07]  /*1350*/  @!P1 IADD3 R8, PT, PT, R8, 0x40, RZ ;  /* 0x0000004008089810 */ /* 0x000fce0007ffe0ff */
.L_x_108:
[----:B------:R-:W-:Y:S01]  /*1360*/  LEA R10, R14, 0xc0800000, 0x17 ;  /* 0xc08000000e0a7811 */ /* 0x000fe200078eb8ff */
[----:B------:R-:W-:Y:S03]  /*1370*/  BSSY.RECONVERGENT B2, `(.L_x_113) ;  /* 0x0000036000027945 */ /* 0x000fe60003800200 */
[----:B------:R-:W-:Y:S02]  /*1380*/  IADD3 R10, PT, PT, -R10, R7, RZ ;  /* 0x000000070a0a7210 */ /* 0x000fe40007ffe1ff */
[----:B------:R-:W-:Y:S02]  /*1390*/  IADD3 R7, PT, PT, R12, -0x7f, RZ ;  /* 0xffffff810c077810 */ /* 0x000fe40007ffe0ff */
[----:B------:R-:W0:Y:S01]  /*13a0*/  MUFU.RCP R9, R10 ;  /* 0x0000000a00097308 */ /* 0x000e220000001000 */
[----:B------:R-:W-:Y:S02]  /*13b0*/  FADD.FTZ R11, -R10, -RZ ;  /* 0x800000ff0a0b7221 */ /* 0x000fe40000010100 */
[----:B------:R-:W-:-:S02]  /*13c0*/  IMAD R2, R7, -0x800000, R2 ;  /* 0xff80000007027824 */ /* 0x000fc400078e0202 */
[----:B0-----:R-:W-:-:S04]  /*13d0*/  FFMA R12, R9, R11, 1 ;  /* 0x3f800000090c7423 */ /* 0x001fc8000000000b */
[----:B------:R-:W-:-:S04]  /*13e0*/  FFMA R16, R9, R12, R9 ;  /* 0x0000000c09107223 */ /* 0x000fc80000000009 */
[----:B------:R-:W-:-:S04]  /*13f0*/  FFMA R9, R2, R16, RZ ;  /* 0x0000001002097223 */ /* 0x000fc800000000ff */
[----:B------:R-:W-:-:S04]  /*1400*/  FFMA R12, R11, R9, R2 ;  /* 0x000000090b0c7223 */ /* 0x000fc80000000002 */
[----:B------:R-:W-:Y:S01]  /*1410*/  FFMA R13, R16, R12, R9 ;  /* 0x0000000c100d7223 */ /* 0x000fe20000000009 */
[----:B------:R-:W-:-:S03]  /*1420*/  IADD3 R9, PT, PT, R7, 0x7f, -R14 ;  /* 0x0000007f07097810 */ /* 0x000fc60007ffe80e */
[----:B------:R-:W-:Y:S01]  /*1430*/  FFMA R12, R11, R13, R2 ;  /* 0x0000000d0b0c7223 */ /* 0x000fe20000000002 */
[----:B------:R-:W-:-:S03]  /*1440*/  IADD3 R9, PT, PT, R9, R8, RZ ;  /* 0x0000000809097210 */ /* 0x000fc60007ffe0ff */
        /* <DEDUP_REMOVED lines=15> */
[C---:B------:R-:W-:Y:S01]  /*1540*/  IADD3 R10, PT, PT, R11.reuse, 0x20, RZ ;  /* 0x000000200b0a7810 */ /* 0x040fe20007ffe0ff */
[CCC-:B------:R-:W-:Y:S01]  /*1550*/  FFMA.RM R8, R16.reuse, R12.reuse, R13.reuse ;  /* 0x0000000c10087223 */ /* 0x1c0fe2000000400d */
[----:B------:R-:W-:Y:S02]  /*1560*/  ISETP.NE.AND P2, PT, R11, RZ, PT ;  /* 0x000000ff0b00720c */ /* 0x000fe40003f45270 */
[----:B------:R-:W-:Y:S01]  /*1570*/  LOP3.LUT R9, R7, 0x7fffff, RZ, 0xc0, !PT ;  /* 0x007fffff07097812 */ /* 0x000fe200078ec0ff */
[----:B------:R-:W-:Y:S01]  /*1580*/  FFMA.RP R7, R16, R12, R13 ;  /* 0x0000000c10077223 */ /* 0x000fe2000000800d */
[----:B------:R-:W-:Y:S02]  /*1590*/  ISETP.NE.AND P1, PT, R11, RZ, PT ;  /* 0x000000ff0b00720c */ /* 0x000fe40003f25270 */
        /* <DEDUP_REMOVED lines=15> */
.L_x_115:
[----:B------:R-:W-:-:S04]  /*1690*/  LOP3.LUT R2, R2, 0x80000000, RZ, 0xc0, !PT ;  /* 0x8000000002027812 */ /* 0x000fc800078ec0ff */
[----:B------:R-:W-:Y:S01]  /*16a0*/  LOP3.LUT R2, R2, 0x7f800000, RZ, 0xfc, !PT ;  /* 0x7f80000002027812 */ /* 0x000fe200078efcff */
[----:B------:R-:W-:Y:S06]  /*16b0*/  BRA `(.L_x_116) ;  /* 0x0000000000047947 */ /* 0x000fec0003800000 */
.L_x_114:
[----:B------:R-:W-:-:S07]  /*16c0*/  LEA R2, R9, R2, 0x17 ;  /* 0x0000000209027211 */ /* 0x000fce00078eb8ff */
.L_x_116:
[----:B------:R-:W-:Y:S05]  /*16d0*/  BSYNC.RECONVERGENT B2 ;  /* 0x0000000000027941 */ /* 0x000fea0003800200 */
.L_x_113:
[----:B------:R-:W-:Y:S05]  /*16e0*/  BRA `(.L_x_117) ;  /* 0x0000000000207947 */ /* 0x000fea0003800000 */
.L_x_112:
[----:B------:R-:W-:-:S04]  /*16f0*/  LOP3.LUT R2, R7, 0x80000000, R2, 0x48, !PT ;  /* 0x8000000007027812 */ /* 0x000fc800078e4802 */
[----:B------:R-:W-:Y:S01]  /*1700*/  LOP3.LUT R2, R2, 0x7f800000, RZ, 0xfc, !PT ;  /* 0x7f80000002027812 */ /* 0x000fe200078efcff */
[----:B------:R-:W-:Y:S06]  /*1710*/  BRA `(.L_x_117) ;  /* 0x0000000000147947 */ /* 0x000fec0003800000 */
.L_x_111:
[----:B------:R-:W-:Y:S01]  /*1720*/  LOP3.LUT R2, R7, 0x80000000, R2, 0x48, !PT ;  /* 0x8000000007027812 */ /* 0x000fe200078e4802 */
[----:B------:R-:W-:Y:S06]  /*1730*/  BRA `(.L_x_117) ;  /* 0x00000000000c7947 */ /* 0x000fec0003800000 */
.L_x_110:
[----:B------:R-:W0:Y:S01]  /*1740*/  MUFU.RSQ R2, -QNAN ;  /* 0xffc0000000027908 */ /* 0x000e220000001400 */
[----:B------:R-:W-:Y:S05]  /*1750*/  BRA `(.L_x_117) ;  /* 0x0000000000047947 */ /* 0x000fea0003800000 */
.L_x_109:
[----:B------:R-:W-:-:S07]  /*1760*/  FADD.FTZ R2, R2, R3 ;  /* 0x0000000302027221 */ /* 0x000fce0000010000 */
.L_x_117:
[----:B------:R-:W-:Y:S05]  /*1770*/  BSYNC.RECONVERGENT B1 ;  /* 0x0000000000017941 */ /* 0x000fea0003800200 */
.L_x_107:
[----:B------:R-:W-:-:S04]  /*1780*/  HFMA2 R7, -RZ, RZ, 0, 0 ;  /* 0x00000000ff077431 */ /* 0x000fc800000001ff */
[----:B0-----:R-:W-:Y:S05]  /*1790*/  RET.REL.NODEC R6 `(_Z7meandiriiifffPfS_S_S_S_) ;  /* 0xffffffe806187950 */ /* 0x001fea0003c3ffff */
.L_x_118:
        /* <DEDUP_REMOVED lines=14> */
.L_x_779:


//--------------------- .text._Z11dissipationiiifffffPfS_S_S_S_S_S_S_S_S_S_S_S_ --------------------------
	.section	.text._Z11dissipationiiifffffPfS_S_S_S_S_S_S_S_S_S_S_S_,"ax",@progbits
	.align	128
        .global         _Z11dissipationiiifffffPfS_S_S_S_S_S_S_S_S_S_S_S_
        .type           _Z11dissipationiiifffffPfS_S_S_S_S_S_S_S_S_S_S_S_,@function
        .size           _Z11dissipationiiifffffPfS_S_S_S_S_S_S_S_S_S_S_S_,(.L_x_781 - _Z11dissipationiiifffffPfS_S_S_S_S_S_S_S_S_S_S_S_)
        .other          _Z11dissipationiiifffffPfS_S_S_S_S_S_S_S_S_S_S_S_,@"STO_CUDA_ENTRY STV_DEFAULT"
_Z11dissipationiiifffffPfS_S_S_S_S_S_S_S_S_S_S_S_:
.text._Z11dissipationiiifffffPfS_S_S_S_S_S_S_S_S_S_S_S_:
        /* <DEDUP_REMOVED lines=12> */
[----:B0-----:R-:W-:-:S07]  /*00c0*/  IADD3 R3, PT, PT, R0, UR5, RZ ;  /* 0x0000000500037c10 */ /* 0x001fce000fffe0ff */
[----:B------:R-:W0:Y:S01]  /*00d0*/  LDC.64 R14, c[0x0][0x3f0] ;  /* 0x0000fc00ff0e7b82 */ /* 0x000e220000000a00 */
[----:B---3--:R-:W-:-:S04]  /*00e0*/  IMAD R10, R10, UR6, R11 ;  /* 0x000000060a0a7c24 */ /* 0x008fc8000f8e020b */
[----:B--2---:R-:W-:-:S03]  /*00f0*/  IMAD R4, R3, UR17, R10 ;  /* 0x0000001103047c24 */ /* 0x004fc6000f8e020a */
[----:B------:R-:W2:Y:S01]  /*0100*/  LDC.64 R6, c[0x0][0x3d0] ;  /* 0x0000f400ff067b82 */ /* 0x000ea20000000a00 */
[----:B-----5:R-:W-:-:S06]  /*0110*/  IMAD.WIDE.U32 R8, R4, 0x4, R8 ;  /* 0x0000000404087825 */ /* 0x020fcc00078e0008 */
[----:B----4-:R3:W4:Y:S01]  /*0120*/  LDG.E R8, desc[UR12][R8.64] ;  /* 0x0000000c08087981 */ /* 0x010722000c1e1900 */
[----:B-1----:R-:W-:-:S06]  /*0130*/  IMAD.WIDE.U32 R12, R4, 0x4, R12 ;  /* 0x00000004040c7825 */ /* 0x002fcc00078e000c */
[----:B------:R1:W4:Y:S01]  /*0140*/  LDG.E R13, desc[UR12][R12.64] ;  /* 0x0000000c0c0d7981 */ /* 0x000322000c1e1900 */
[----:B0-----:R-:W-:-:S06]  /*0150*/  IMAD.WIDE.U32 R14, R4, 0x4, R14 ;  /* 0x00000004040e7825 */ /* 0x001fcc00078e000e */
[----:B------:R-:W5:Y:S01]  /*0160*/  LDG.E R14, desc[UR12][R14.64] ;  /* 0x0000000c0e0e7981 */ /* 0x000f62000c1e1900 */
[----:B--2---:R-:W-:-:S06]  /*0170*/  IMAD.WIDE.U32 R6, R4, 0x4, R6 ;  /* 0x0000000404067825 */ /* 0x004fcc00078e0006 */
[----:B------:R-:W2:Y:S01]  /*0180*/  LDG.E R6, desc[UR12][R6.64] ;  /* 0x0000000c06067981 */ /* 0x000ea2000c1e1900 */
[----:B------:R-:W0:Y:S01]  /*0190*/  S2UR UR8, SR_CgaCtaId ;  /* 0x00000000000879c3 */ /* 0x000e220000008800 */
[----:B------:R-:W-:Y:S02]  /*01a0*/  UMOV UR4, 0x400 ;  /* 0x0000040000047882 */ /* 0x000fe40000000000 */
[----:B------:R-:W-:Y:S02]  /*01b0*/  UIADD3 UR7, UPT, UPT, UR4, 0x800, URZ ;  /* 0x0000080004077890 */ /* 0x000fe4000fffe0ff */
[----:B------:R-:W-:Y:S02]  /*01c0*/  UIADD3 UR6, UPT, UPT, UR4, 0x400, URZ ;  /* 0x0000040004067890 */ /* 0x000fe4000fffe0ff */
[----:B0-----:R-:W-:Y:S02]  /*01d0*/  ULEA UR7, UR8, UR7, 0x18 ;  /* 0x0000000708077291 */ /* 0x001fe4000f8ec0ff */
[----:B------:R-:W-:-:S02]  /*01e0*/  ULEA UR4, UR8, UR4, 0x18 ;  /* 0x0000000408047291 */ /* 0x000fc4000f8ec0ff */
[----:B------:R-:W-:-:S04]  /*01f0*/  ULEA UR6, UR8, UR6, 0x18 ;  /* 0x0000000608067291 */ /* 0x000fc8000f8ec0ff */
[C---:B------:R-:W-:Y:S02]  /*0200*/  LEA R5, R11.reuse, UR4, 0x6 ;  /* 0x000000040b057c11 */ /* 0x040fe4000f8e30ff */
[C---:B---3--:R-:W-:Y:S02]  /*0210*/  LEA R9, R11.reuse, UR6, 0x6 ;  /* 0x000000060b097c11 */ /* 0x048fe4000f8e30ff */
[----:B------:R-:W-:Y:S01]  /*0220*/  LEA R11, R11, UR7, 0x6 ;  /* 0x000000070b0b7c11 */ /* 0x000fe2000f8e30ff */
[----:B------:R-:W0:Y:S01]  /*0230*/  LDCU UR7, c[0x0][0x388] ;  /* 0x00007100ff0777ac */ /* 0x000e220008000800 */
[C---:B------:R-:W-:Y:S02]  /*0240*/  LEA R5, R0.reuse, R5, 0x2 ;  /* 0x0000000500057211 */ /* 0x040fe400078e10ff */
[C---:B------:R-:W-:Y:S02]  /*0250*/  LEA R9, R0.reuse, R9, 0x2 ;  /* 0x0000000900097211 */ /* 0x040fe400078e10ff */
[----:B------:R-:W-:Y:S01]  /*0260*/  LEA R11, R0, R11, 0x2 ;  /* 0x0000000b000b7211 */ /* 0x000fe200078e10ff */
[----:B------:R-:W-:Y:S01]  /*0270*/  HFMA2 R20, -RZ, RZ, 0, 0 ;  /* 0x00000000ff147431 */ /* 0x000fe200000001ff */
[----:B-1----:R-:W-:Y:S01]  /*0280*/  MOV R12, RZ ;  /* 0x000000ff000c7202 */ /* 0x002fe20000000f00 */
[----:B0-----:R-:W-:Y:S01]  /*0290*/  UISETP.GE.AND UP0, UPT, UR7, 0x1, UPT ;  /* 0x000000010700788c */ /* 0x001fe2000bf06270 */
[----:B----4-:R-:W-:Y:S01]  /*02a0*/  FMUL R8, R8, R13 ;  /* 0x0000000d08087220 */ /* 0x010fe20000400000 */
[----:B-----5:R-:W-:Y:S01]  /*02b0*/  FMUL R14, R13, R14 ;  /* 0x0000000e0d0e7220 */ /* 0x020fe20000400000 */
[----:B--2---:R0:W-:Y:S04]  /*02c0*/  STS [R5], R6 ;  /* 0x0000000605007388 */ /* 0x0041e80000000800 */
[----:B------:R0:W-:Y:S04]  /*02d0*/  STS [R9], R8 ;  /* 0x0000000809007388 */ /* 0x0001e80000000800 */
[----:B------:R0:W-:Y:S01]  /*02e0*/  STS [R11], R14 ;  /* 0x0000000e0b007388 */ /* 0x0001e20000000800 */
[----:B------:R-:W-:Y:S06]  /*02f0*/  BAR.SYNC.DEFER_BLOCKING 0x0 ;  /* 0x0000000000007b1d */ /* 0x000fec0000010000 */
[----:B------:R-:W-:Y:S05]  /*0300*/  BRA.U !UP0, `(.L_x_119) ;  /* 0x0000002908087547 */ /* 0x000fea000b800000 */
[----:B------:R-:W1:Y:S01]  /*0310*/  LDC.64 R12, c[0x0][0x398] ;  /* 0x0000e600ff0c7b82 */ /* 0x000e620000000a00 */
[----:B0-----:R-:W0:Y:S01]  /*0320*/  LDS R5, [R5] ;  /* 0x0000000005057984 */ /* 0x001e220000000800 */
[----:B------:R-:W2:Y:S01]  /*0330*/  LDCU UR18, c[0x0][0x384] ;  /* 0x00007080ff1277ac */ /* 0x000ea20008000800 */
[----:B------:R-:W-:Y:S02]  /*0340*/  MOV R20, RZ ;  /* 0x000000ff00147202 */ /* 0x000fe40000000f00 */
[----:B------:R3:W4:Y:S01]  /*0350*/  LDS R6, [R9] ;  /* 0x0000000009067984 */ /* 0x0007220000000800 */
[----:B------:R-:W-:Y:S02]  /*0360*/  UISETP.GE.U32.AND UP0, UPT, UR7, 0x4, UPT ;  /* 0x000000040700788c */ /* 0x000fe4000bf06070 */
[----:B------:R-:W5:Y:S01]  /*0370*/  LDC.64 R18, c[0x0][0x3b8] ;  /* 0x0000ee00ff127b82 */ /* 0x000f620000000a00 */
[----:B------:R3:W0:Y:S01]  /*0380*/  LDS R8, [R11] ;  /* 0x000000000b087984 */ /* 0x0006220000000800 */
[----:B------:R-:W-:Y:S01]  /*0390*/  ULOP3.LUT UR16, UR7, 0x3, URZ, 0xc0, !UPT ;  /* 0x0000000307107892 */ /* 0x000fe2000f8ec0ff */
[----:B------:R-:W-:-:S05]  /*03a0*/  UMOV UR4, URZ ;  /* 0x000000ff00047c82 */ /* 0x000fca0008000000 */
[----:B------:R-:W3:Y:S01]  /*03b0*/  LDC.64 R16, c[0x0][0x3c0] ;  /* 0x0000f000ff107b82 */ /* 0x000ee20000000a00 */
[----:B--2---:R-:W-:-:S07]  /*03c0*/  UIMAD UR14, UR17, UR18, URZ ;  /* 0x00000012110e72a4 */ /* 0x004fce000f8e02ff */
[----:B------:R-:W2:Y:S01]  /*03d0*/  LDC.64 R14, c[0x0][0x3a8] ;  /* 0x0000ea00ff0e7b82 */ /* 0x000ea20000000a00 */
[----:B-1----:R-:W-:Y:S01]  /*03e0*/  FADD R2, R12, R12 ;  /* 0x0000000c0c027221 */ /* 0x002fe20000000000 */
[----:B------:R-:W-:-:S03]  /*03f0*/  MOV R12, RZ ;  /* 0x000000ff000c7202 */ /* 0x000fc60000000f00 */
[----:B------:R-:W-:Y:S01]  /*0400*/  FMUL R2, R2, R13 ;  /* 0x0000000d02027220 */ /* 0x000fe20000400000 */
[----:B-----5:R-:W-:-:S04]  /*0410*/  IMAD.WIDE.U32 R18, R4, 0x4, R18 ;  /* 0x0000000404127825 */ /* 0x020fc800078e0012 */
[----:B------:R-:W-:Y:S01]  /*0420*/  R2UR UR15, R2 ;  /* 0x00000000020f72ca */ /* 0x000fe200000e0000 */
[----:B---3--:R-:W-:-:S04]  /*0430*/  IMAD.WIDE.U32 R16, R4, 0x4, R16 ;  /* 0x0000000404107825 */ /* 0x008fc800078e0010 */
[----:B--2---:R-:W-:Y:S01]  /*0440*/  IMAD.WIDE.U32 R14, R4, 0x4, R14 ;  /* 0x00000004040e7825 */ /* 0x004fe200078e000e */
[----:B0---4-:R-:W-:Y:S09]  /*0450*/  BRA.U !UP0, `(.L_x_120) ;  /* 0x0000001508807547 */ /* 0x011ff2000b800000 */
[----:B------:R-:W0:Y:S01]  /*0460*/  LDCU.64 UR8, c[0x0][0x3e0] ;  /* 0x00007c00ff0877ac */ /* 0x000e220008000a00 */
[----:B------:R-:W-:Y:S01]  /*0470*/  MOV R2, UR18 ;  /* 0x0000001200027c02 */ /* 0x000fe20008000f00 */
[----:B------:R-:W-:Y:S01]  /*0480*/  HFMA2 R12, -RZ, RZ, 0, 0 ;  /* 0x00000000ff0c7431 */ /* 0x000fe200000001ff */
[----:B------:R-:W1:Y:S02]  /*0490*/  LDCU.64 UR10, c[0x0][0x3d8] ;  /* 0x00007b00ff0a77ac */ /* 0x000e640008000a00 */
[C---:B------:R-:W-:Y:S01]  /*04a0*/  IADD3 R11, PT, PT, R2.reuse, UR5, R0 ;  /* 0x00000005020b7c10 */ /* 0x040fe2000fffe000 */
[C---:B------:R-:W-:Y:S01]  /*04b0*/  IMAD R7, R2.reuse, 0x3, R3 ;  /* 0x0000000302077824 */ /* 0x040fe200078e0203 */
[----:B------:R-:W-:Y:S01]  /*04c0*/  LEA R3, R2, R3, 0x1 ;  /* 0x0000000302037211 */ /* 0x000fe200078e08ff */
[----:B------:R-:W-:Y:S02]  /*04d0*/  ULOP3.LUT UR4, UR7, 0x7ffffffc, URZ, 0xc0, !UPT ;  /* 0x7ffffffc07047892 */ /* 0x000fe4000f8ec0ff */
[--C-:B------:R-:W-:Y:S01]  /*04e0*/  IMAD R7, R7, UR17, R10.reuse ;  /* 0x0000001107077c24 */ /* 0x100fe2000f8e020a */
[----:B------:R-:W2:Y:S01]  /*04f0*/  LDCU UR19, c[0x0][0x390] ;  /* 0x00007200ff1377ac */ /* 0x000ea20008000800 */
[----:B------:R-:W-:-:S02]  /*0500*/  IMAD R9, R3, UR17, R10 ;  /* 0x0000001103097c24 */ /* 0x000fc4000f8e020a */
[----:B------:R-:W-:Y:S01]  /*0510*/  IMAD R10, R11, UR17, R10 ;  /* 0x000000110b0a7c24 */ /* 0x000fe2000f8e020a */
[----:B------:R-:W-:Y:S01]  /*0520*/  MOV R11, R4 ;  /* 0x00000004000b7202 */ /* 0x000fe20000000f00 */
[----:B------:R-:W3:Y:S01]  /*0530*/  LDCU UR18, c[0x0][0x394] ;  /* 0x00007280ff1277ac */ /* 0x000ee20008000800 */
[----:B0-----:R-:W-:Y:S02]  /*0540*/  UIADD3 UR6, UP0, UPT, UR8, 0x8, URZ ;  /* 0x0000000808067890 */ /* 0x001fe4000ff1e0ff */
[----:B------:R-:W-:Y:S02]  /*0550*/  UIADD3 UR5, UPT, UPT, -UR4, URZ, URZ ;  /* 0x000000ff04057290 */ /* 0x000fe4000fffe1ff */
[----:B------:R-:W-:Y:S02]  /*0560*/  UIADD3.X UR7, UPT, UPT, URZ, UR9, URZ, UP0, !UPT ;  /* 0x00000009ff077290 */ /* 0x000fe400087fe4ff */
[----:B-1----:R-:W-:-:S04]  /*0570*/  UIADD3 UR8, UP0, UPT, UR10, 0x8, URZ ;  /* 0x000000080a087890 */ /* 0x002fc8000ff1e0ff */
[----:B------:R-:W-:-:S12]  /*0580*/  UIADD3.X UR9, UPT, UPT, URZ, UR11, URZ, UP0, !UPT ;  /* 0x0000000bff097290 */ /* 0x000fd800087fe4ff */
.L_x_157:
[----:B------:R-:W2:Y:S01]  /*0590*/  LDG.E R0, desc[UR12][R14.64] ;  /* 0x0000000c0e007981 */ /* 0x000ea2000c1e1900 */
[----:B------:R-:W0:Y:S01]  /*05a0*/  LDC.64 R36, c[0x0][0x3b0] ;  /* 0x0000ec00ff247b82 */ /* 0x000e220000000a00 */
[----:B------:R-:W-:Y:S01]  /*05b0*/  BSSY.RECONVERGENT B2, `(.L_x_121) ;  /* 0x000004a000027945 */ /* 0x000fe20003800200 */
[----:B------:R-:W-:Y:S02]  /*05c0*/  MOV R13, RZ ;  /* 0x000000ff000d7202 */ /* 0x000fe40000000f00 */
[----:B------:R-:W-:Y:S02]  /*05d0*/  MOV R21, RZ ;  /* 0x000000ff00157202 */ /* 0x000fe40000000f00 */
[----:B------:R-:W-:Y:S02]  /*05e0*/  MOV R25, RZ ;  /* 0x000000ff00197202 */ /* 0x000fe40000000f00 */
[----:B------:R-:W1:Y:S01]  /*05f0*/  LDC.64 R28, c[0x0][0x3c8] ;  /* 0x0000f200ff1c7b82 */ /* 0x000e620000000a00 */
[----:B0-----:R-:W-:-:S04]  /*0600*/  IMAD.WIDE.U32 R36, R11, 0x4, R36 ;  /* 0x000000040b247825 */ /* 0x001fc800078e0024 */
[----:B-1----:R-:W-:Y:S01]  /*0610*/  IMAD.WIDE.U32 R28, R11, 0x4, R28 ;  /* 0x000000040b1c7825 */ /* 0x002fe200078e001c */
[----:B--2---:R-:W-:-:S13]  /*0620*/  FSETP.GT.AND P0, PT, R0, UR19, PT ;  /* 0x0000001300007c0b */ /* 0x004fda000bf04000 */
[----:B------:R-:W-:Y:S05]  /*0630*/  @!P0 BRA `(.L_x_122) ;  /* 0x0000000400048947 */ /* 0x000fea0003800000 */
[----:B------:R-:W2:Y:S04]  /*0640*/  LDG.E R2, desc[UR12][R16.64] ;  /* 0x0000000c10027981 */ /* 0x000ea8000c1e1900 */
[----:B------:R-:W4:Y:S04]  /*0650*/  LDG.E R21, desc[UR12][R36.64] ;  /* 0x0000000c24157981 */ /* 0x000f28000c1e1900 */
[----:B------:R-:W4:Y:S01]  /*0660*/  LDG.E R0, desc[UR12][R18.64] ;  /* 0x0000000c12007981 */ /* 0x000f22000c1e1900 */
[----:B------:R-:W-:Y:S02]  /*0670*/  MOV R23, UR9 ;  /* 0x0000000900177c02 */ /* 0x000fe40008000f00 */
[----:B------:R-:W-:-:S02]  /*0680*/  MOV R25, UR7 ;  /* 0x0000000700197c02 */ /* 0x000fc40008000f00 */
[----:B------:R-:W-:Y:S02]  /*0690*/  MOV R22, UR8 ;  /* 0x0000000800167c02 */ /* 0x000fe40008000f00 */
[----:B------:R-:W-:-:S03]  /*06a0*/  MOV R24, UR6 ;  /* 0x0000000600187c02 */ /* 0x000fc60008000f00 */
[----:B------:R-:W5:Y:S04]  /*06b0*/  LDG.E R23, desc[UR12][R22.64+-0x8] ;  /* 0xfffff80c16177981 */ /* 0x000f68000c1e1900 */
[----:B------:R-:W3:Y:S01]  /*06c0*/  LDG.E R25, desc[UR12][R24.64+-0x8] ;  /* 0xfffff80c18197981 */ /* 0x000ee2000c1e1900 */
[----:B------:R-:W-:Y:S01]  /*06d0*/  BSSY.RECONVERGENT B3, `(.L_x_123) ;  /* 0x0000011000037945 */ /* 0x000fe20003800200 */
[----:B--2---:R-:W-:-:S04]  /*06e0*/  FMNMX R2, R2, 1.0000000116860974231e-07, !PT ;  /* 0x33d6bf9502027809 */ /* 0x004fc80007800000 */
[----:B------:R-:W0:Y:S01]  /*06f0*/  MUFU.RCP R3, R2 ;  /* 0x0000000200037308 */ /* 0x000e220000001000 */
[C---:B-----5:R-:W-:Y:S01]  /*0700*/  FFMA R23, R5.reuse, R23, R6 ;  /* 0x0000001705177223 */ /* 0x060fe20000000006 */
[----:B0-----:R-:W-:Y:S01]  /*0710*/  FFMA R26, -R2, R3, 1 ;  /* 0x3f800000021a7423 */ /* 0x001fe20000000103 */
[----:B---3--:R-:W-:-:S03]  /*0720*/  FFMA R22, R5, R25, R8 ;  /* 0x0000001905167223 */ /* 0x008fc60000000008 */
[----:B------:R-:W-:Y:S01]  /*0730*/  FFMA R26, R3, R26, R3 ;  /* 0x0000001a031a7223 */ /* 0x000fe20000000003 */
[----:B----4-:R-:W-:-:S04]  /*0740*/  FMUL R3, R21, R0 ;  /* 0x0000000015037220 */ /* 0x010fc80000400000 */
[----:B------:R-:W0:Y:S01]  /*0750*/  FCHK P0, R3, R2 ;  /* 0x0000000203007302 */ /* 0x000e220000000000 */
[----:B------:R-:W-:-:S04]  /*0760*/  FFMA R13, R3, R26, RZ ;  /* 0x0000001a030d7223 */ /* 0x000fc800000000ff */
[----:B------:R-:W-:-:S04]  /*0770*/  FFMA R0, -R2, R13, R3 ;  /* 0x0000000d02007223 */ /* 0x000fc80000000103 */
[----:B------:R-:W-:Y:S01]  /*0780*/  FFMA R26, R26, R0, R13 ;  /* 0x000000001a1a7223 */ /* 0x000fe2000000000d */
[----:B0-----:R-:W-:Y:S06]  /*0790*/  @!P0 BRA `(.L_x_124) ;  /* 0x0000000000108947 */ /* 0x001fec0003800000 */
[----:B------:R-:W-:Y:S02]  /*07a0*/  MOV R0, R2 ;  /* 0x0000000200007202 */ /* 0x000fe40000000f00 */
[----:B------:R-:W-:-:S07]  /*07b0*/  MOV R2, 0x7d0 ;  /* 0x000007d000027802 */ /* 0x000fce0000000f00 */
[----:B------:R-:W-:Y:S05]  /*07c0*/  CALL.REL.NOINC `($__internal_9_$__cuda_sm3x_div_rn_noftz_f32_slowpath) ;  /* 0x0000002400587944 */ /* 0x000fea0003c00000 */
[----:B------:R-:W-:-:S07]  /*07d0*/  MOV R26, R0 ;  /* 0x00000000001a7202 */ /* 0x000fce0000000f00 */
.L_x_124:
[----:B------:R-:W-:Y:S05]  /*07e0*/  BSYNC.RECONVERGENT B3 ;  /* 0x0000000000037941 */ /* 0x000fea0003800200 */
.L_x_123:
[----:B------:R-:W2:Y:S01]  /*07f0*/  LDG.E R13, desc[UR12][R28.64] ;  /* 0x0000000c1c0d7981 */ /* 0x000ea2000c1e1900 */
[----:B------:R-:W-:Y:S01]  /*0800*/  FMUL R22, R22, R22 ;  /* 0x0000001616167220 */ /* 0x000fe20000400000 */
[----:B------:R-:W-:Y:S03]  /*0810*/  BSSY.RECONVERGENT B0, `(.L_x_125) ;  /* 0x000000f000007945 */ /* 0x000fe60003800200 */
[----:B------:R-:W-:-:S04]  /*0820*/  FFMA R24, R23, R23, R22 ;  /* 0x0000001717187223 */ /* 0x000fc80000000016 */
[----:B------:R-:W-:Y:S01]  /*0830*/  VIADD R0, R24, 0xf3000000 ;  /* 0xf300000018007836 */ /* 0x000fe20000000000 */
[----:B------:R0:W1:Y:S04]  /*0840*/  MUFU.RSQ R3, R24 ;  /* 0x0000001800037308 */ /* 0x0000680000001400 */
[----:B------:R-:W-:Y:S01]  /*0850*/  ISETP.GT.U32.AND P0, PT, R0, 0x727fffff, PT ;  /* 0x727fffff0000780c */ /* 0x000fe20003f04070 */
[----:B--2---:R-:W-:-:S12]  /*0860*/  FMUL R22, R13, UR15 ;  /* 0x0000000f0d167c20 */ /* 0x004fd80008400000 */
[----:B01----:R-:W-:Y:S05]  /*0870*/  @!P0 BRA `(.L_x_126) ;  /* 0x0000000000108947 */ /* 0x003fea0003800000 */
[----:B------:R-:W-:Y:S02]  /*0880*/  MOV R2, R24 ;  /* 0x0000001800027202 */ /* 0x000fe40000000f00 */
[----:B------:R-:W-:-:S07]  /*0890*/  MOV R0, 0x8b0 ;  /* 0x000008b000007802 */ /* 0x000fce0000000f00 */
[----:B------:R-:W-:Y:S05]  /*08a0*/  CALL.REL.NOINC `($__internal_8_$__cuda_sm20_sqrt_rn_f32_slowpath) ;  /* 0x0000002000c87944 */ /* 0x000fea0003c00000 */
[----:B------:R-:W-:Y:S05]  /*08b0*/  BRA `(.L_x_127) ;  /* 0x0000000000107947 */ /* 0x000fea0003800000 */
.L_x_126:
[----:B------:R-:W-:Y:S01]  /*08c0*/  FMUL.FTZ R31, R24, R3 ;  /* 0x00000003181f7220 */ /* 0x000fe20000410000 */
[----:B------:R-:W-:-:S03]  /*08d0*/  FMUL.FTZ R2, R3, 0.5 ;  /* 0x3f00000003027820 */ /* 0x000fc60000410000 */
[----:B------:R-:W-:-:S04]  /*08e0*/  FFMA R0, -R31, R31, R24 ;  /* 0x0000001f1f007223 */ /* 0x000fc80000000118 */
[----:B------:R-:W-:-:S07]  /*08f0*/  FFMA R31, R0, R2, R31 ;  /* 0x00000002001f7223 */ /* 0x000fce000000001f */
.L_x_127:
[----:B------:R-:W-:Y:S05]  /*0900*/  BSYNC.RECONVERGENT B0 ;  /* 0x0000000000007941 */ /* 0x000fea0003800200 */
.L_x_125:
        /* <DEDUP_REMOVED lines=12> */
[----:B------:R-:W-:Y:S05]  /*09d0*/  CALL.REL.NOINC `($__internal_9_$__cuda_sm3x_div_rn_noftz_f32_slowpath) ;  /* 0x0000002000d47944 */ /* 0x000fea0003c00000 */
.L_x_129:
[----:B------:R-:W-:Y:S05]  /*09e0*/  BSYNC.RECONVERGENT B3 ;  /* 0x0000000000037941 */ /* 0x000fea0003800200 */
.L_x_128:
[----:B------:R-:W-:Y:S01]  /*09f0*/  FADD R2, -R0, R26 ;  /* 0x0000001a00027221 */ /* 0x000fe20000000100 */
[----:B------:R-:W-:-:S03]  /*0a00*/  FFMA R21, -R26, UR18, R21 ;  /* 0x000000121a157c23 */ /* 0x000fc60008000115 */
[----:B------:R-:W-:Y:S01]  /*0a10*/  FFMA R2, R2, UR18, R13 ;  /* 0x0000001202027c23 */ /* 0x000fe2000800000d */
[----:B------:R-:W-:Y:S01]  /*0a20*/  FADD R13, R0, R12 ;  /* 0x0000000c000d7221 */ /* 0x000fe20000000000 */
[----:B------:R-:W-:-:S03]  /*0a30*/  FMNMX R21, RZ, R21, !PT ;  /* 0x00000015ff157209 */ /* 0x000fc60007800000 */
[----:B------:R-:W-:-:S07]  /*0a40*/  FMNMX R25, RZ, R2, !PT ;  /* 0x00000002ff197209 */ /* 0x000fce0007800000 */
.L_x_122:
[----:B---3--:R-:W-:Y:S05]  /*0a50*/  BSYNC.RECONVERGENT B2 ;  /* 0x0000000000027941 */ /* 0x008fea0003800200 */
.L_x_121:
[----:B------:R0:W-:Y:S01]  /*0a60*/  STG.E desc[UR12][R36.64], R21 ;  /* 0x0000001524007986 */ /* 0x0001e2000c10190c */
[----:B------:R-:W0:Y:S03]  /*0a70*/  LDC.64 R22, c[0x0][0x3b0] ;  /* 0x0000ec00ff167b82 */ /* 0x000e260000000a00 */
[----:B------:R1:W-:Y:S04]  /*0a80*/  STG.E desc[UR12][R28.64], R25 ;  /* 0x000000191c007986 */ /* 0x0003e8000c10190c */
[----:B------:R-:W2:Y:S01]  /*0a90*/  LDG.E R0, desc[UR12][R14.64] ;  /* 0x0000000c0e007981 */ /* 0x000ea2000c1e1900 */
[----:B------:R-:W1:Y:S01]  /*0aa0*/  LDC.64 R2, c[0x0][0x3c8] ;  /* 0x0000f200ff027b82 */ /* 0x000e620000000a00 */
[----:B------:R-:W-:Y:S01]  /*0ab0*/  BSSY.RECONVERGENT B2, `(.L_x_130) ;  /* 0x000004a000027945 */ /* 0x000fe20003800200 */
[----:B------:R-:W-:-:S02]  /*0ac0*/  HFMA2 R12, -RZ, RZ, 0, 0 ;  /* 0x00000000ff0c7431 */ /* 0x000fc400000001ff */
[----:B------:R-:W-:Y:S01]  /*0ad0*/  FADD R20, R25, R20 ;  /* 0x0000001419147221 */ /* 0x000fe20000000000 */
[----:B------:R-:W-:Y:S01]  /*0ae0*/  HFMA2 R31, -RZ, RZ, 0, 0 ;  /* 0x00000000ff1f7431 */ /* 0x000fe200000001ff */
[----:B------:R-:W-:Y:S01]  /*0af0*/  MOV R27, RZ ;  /* 0x000000ff001b7202 */ /* 0x000fe20000000f00 */
[----:B0-----:R-:W-:-:S04]  /*0b00*/  IMAD.WIDE.U32 R36, R10, 0x4, R22 ;  /* 0x000000040a247825 */ /* 0x001fc800078e0016 */
[----:B-1----:R-:W-:Y:S01]  /*0b10*/  IMAD.WIDE.U32 R28, R10, 0x4, R2 ;  /* 0x000000040a1c7825 */ /* 0x002fe200078e0002 */
[----:B--2---:R-:W-:-:S13]  /*0b20*/  FSETP.GT.AND P0, PT, R0, UR19, PT ;  /* 0x0000001300007c0b */ /* 0x004fda000bf04000 */
[----:B------:R-:W-:Y:S05]  /*0b30*/  @!P0 BRA `(.L_x_131) ;  /* 0x0000000400048947 */ /* 0x000fea0003800000 */
[----:B------:R-:W2:Y:S04]  /*0b40*/  LDG.E R2, desc[UR12][R16.64] ;  /* 0x0000000c10027981 */ /* 0x000ea8000c1e1900 */
[----:B------:R-:W3:Y:S04]  /*0b50*/  LDG.E R21, desc[UR12][R36.64] ;  /* 0x0000000c24157981 */ /* 0x000ee8000c1e1900 */
[----:B------:R-:W3:Y:S01]  /*0b60*/  LDG.E R0, desc[UR12][R18.64] ;  /* 0x0000000c12007981 */ /* 0x000ee2000c1e1900 */
[----:B------:R-:W-:Y:S02]  /*0b70*/  MOV R23, UR9 ;  /* 0x0000000900177c02 */ /* 0x000fe40008000f00 */
[----:B------:R-:W-:-:S02]  /*0b80*/  MOV R25, UR7 ;  /* 0x0000000700197c02 */ /* 0x000fc40008000f00 */
[----:B------:R-:W-:Y:S02]  /*0b90*/  MOV R22, UR8 ;  /* 0x0000000800167c02 */ /* 0x000fe40008000f00 */
[----:B------:R-:W-:-:S03]  /*0ba0*/  MOV R24, UR6 ;  /* 0x0000000600187c02 */ /* 0x000fc60008000f00 */
[----:B------:R-:W4:Y:S04]  /*0bb0*/  LDG.E R23, desc[UR12][R22.64+-0x4] ;  /* 0xfffffc0c16177981 */ /* 0x000f28000c1e1900 */
[----:B------:R-:W5:Y:S01]  /*0bc0*/  LDG.E R25, desc[UR12][R24.64+-0x4] ;  /* 0xfffffc0c18197981 */ /* 0x000f62000c1e1900 */
[----:B------:R-:W-:Y:S01]  /*0bd0*/  BSSY.RECONVERGENT B3, `(.L_x_132) ;  /* 0x0000011000037945 */ /* 0x000fe20003800200 */
[----:B--2---:R-:W-:-:S04]  /*0be0*/  FMNMX R2, R2, 1.0000000116860974231e-07, !PT ;  /* 0x33d6bf9502027809 */ /* 0x004fc80007800000 */
[----:B------:R-:W0:Y:S01]  /*0bf0*/  MUFU.RCP R3, R2 ;  /* 0x0000000200037308 */ /* 0x000e220000001000 */
[C---:B----4-:R-:W-:Y:S01]  /*0c00*/  FFMA R23, R5.reuse, R23, R6 ;  /* 0x0000001705177223 */ /* 0x050fe20000000006 */
[----:B0-----:R-:W-:Y:S01]  /*0c10*/  FFMA R12, -R2, R3, 1 ;  /* 0x3f800000020c7423 */ /* 0x001fe20000000103 */
[----:B-----5:R-:W-:-:S03]  /*0c20*/  FFMA R22, R5, R25, R8 ;  /* 0x0000001905167223 */ /* 0x020fc60000000008 */
[----:B------:R-:W-:Y:S01]  /*0c30*/  FFMA R12, R3, R12, R3 ;  /* 0x0000000c030c7223 */ /* 0x000fe20000000003 */
[----:B---3--:R-:W-:-:S04]  /*0c40*/  FMUL R3, R21, R0 ;  /* 0x0000000015037220 */ /* 0x008fc80000400000 */
        /* <DEDUP_REMOVED lines=9> */
.L_x_133:
[----:B------:R-:W-:Y:S05]  /*0ce0*/  BSYNC.RECONVERGENT B3 ;  /* 0x0000000000037941 */ /* 0x000fea0003800200 */
.L_x_132:
[----:B------:R-:W2:Y:S01]  /*0cf0*/  LDG.E R12, desc[UR12][R28.64] ;  /* 0x0000000c1c0c7981 */ /* 0x000ea2000c1e1900 */
[----:B------:R-:W-:Y:S01]  /*0d00*/  FMUL R22, R22, R22 ;  /* 0x0000001616167220 */ /* 0x000fe20000400000 */
[----:B------:R-:W-:Y:S03]  /*0d10*/  BSSY.RECONVERGENT B0, `(.L_x_134) ;  /* 0x000000f000007945 */ /* 0x000fe60003800200 */
[----:B------:R-:W-:-:S04]  /*0d20*/  FFMA R24, R23, R23, R22 ;  /* 0x0000001717187223 */ /* 0x000fc80000000016 */
[----:B------:R0:W1:Y:S01]  /*0d30*/  MUFU.RSQ R3, R24 ;  /* 0x0000001800037308 */ /* 0x0000620000001400 */
[----:B------:R-:W-:-:S04]  /*0d40*/  IADD3 R0, PT, PT, R24, -0xd000000, RZ ;  /* 0xf300000018007810 */ /* 0x000fc80007ffe0ff */
[----:B------:R-:W-:Y:S01]  /*0d50*/  ISETP.GT.U32.AND P0, PT, R0, 0x727fffff, PT ;  /* 0x727fffff0000780c */ /* 0x000fe20003f04070 */
[----:B--2---:R-:W-:-:S12]  /*0d60*/  FMUL R22, R12, UR15 ;  /* 0x0000000f0c167c20 */ /* 0x004fd80008400000 */
[----:B01----:R-:W-:Y:S05]  /*0d70*/  @!P0 BRA `(.L_x_135) ;  /* 0x0000000000108947 */ /* 0x003fea0003800000 */
[----:B------:R-:W-:Y:S02]  /*0d80*/  MOV R2, R24 ;  /* 0x0000001800027202 */ /* 0x000fe40000000f00 */
[----:B------:R-:W-:-:S07]  /*0d90*/  MOV R0, 0xdb0 ;  /* 0x00000db000007802 */ /* 0x000fce0000000f00 */
[----:B------:R-:W-:Y:S05]  /*0da0*/  CALL.REL.NOINC `($__internal_8_$__cuda_sm20_sqrt_rn_f32_slowpath) ;  /* 0x0000001c00887944 */ /* 0x000fea0003c00000 */
[----:B------:R-:W-:Y:S05]  /*0db0*/  BRA `(.L_x_136) ;  /* 0x0000000000107947 */ /* 0x000fea0003800000 */
.L_x_135:
[----:B------:R-:W-:Y:S01]  /*0dc0*/  FMUL.FTZ R31, R24, R3 ;  /* 0x00000003181f7220 */ /* 0x000fe20000410000 */
[----:B------:R-:W-:-:S03]  /*0dd0*/  FMUL.FTZ R2, R3, 0.5 ;  /* 0x3f00000003027820 */ /* 0x000fc60000410000 */
[----:B------:R-:W-:-:S04]  /*0de0*/  FFMA R0, -R31, R31, R24 ;  /* 0x0000001f1f007223 */ /* 0x000fc80000000118 */
[----:B------:R-:W-:-:S07]  /*0df0*/  FFMA R31, R0, R2, R31 ;  /* 0x00000002001f7223 */ /* 0x000fce000000001f */
.L_x_136:
[----:B------:R-:W-:Y:S05]  /*0e00*/  BSYNC.RECONVERGENT B0 ;  /* 0x0000000000007941 */ /* 0x000fea0003800200 */
.L_x_134:
        /* <DEDUP_REMOVED lines=13> */
.L_x_138:
[----:B------:R-:W-:Y:S05]  /*0ee0*/  BSYNC.RECONVERGENT B3 ;  /* 0x0000000000037941 */ /* 0x000fea0003800200 */
.L_x_137:
[----:B------:R-:W-:Y:S01]  /*0ef0*/  FADD R3, -R0, R26 ;  /* 0x0000001a00037221 */ /* 0x000fe20000000100 */
[----:B------:R-:W-:-:S03]  /*0f00*/  FFMA R21, -R26, UR18, R21 ;  /* 0x000000121a157c23 */ /* 0x000fc60008000115 */
[----:B------:R-:W-:Y:S01]  /*0f10*/  FFMA R3, R3, UR18, R12 ;  /* 0x0000001203037c23 */ /* 0x000fe2000800000c */
[----:B------:R-:W-:Y:S01]  /*0f20*/  FADD R12, R0, R13 ;  /* 0x0000000d000c7221 */ /* 0x000fe20000000000 */
[----:B------:R-:W-:-:S03]  /*0f30*/  FMNMX R27, RZ, R21, !PT ;  /* 0x00000015ff1b7209 */ /* 0x000fc60007800000 */
[----:B------:R-:W-:-:S07]  /*0f40*/  FMNMX R31, RZ, R3, !PT ;  /* 0x00000003ff1f7209 */ /* 0x000fce0007800000 */
.L_x_131:
[----:B------:R-:W-:Y:S05]  /*0f50*/  BSYNC.RECONVERGENT B2 ;  /* 0x0000000000027941 */ /* 0x000fea0003800200 */
.L_x_130:
[----:B------:R0:W-:Y:S01]  /*0f60*/  STG.E desc[UR12][R36.64], R27 ;  /* 0x0000001b24007986 */ /* 0x0001e2000c10190c */
[----:B------:R-:W1:Y:S03]  /*0f70*/  LDC.64 R2, c[0x0][0x3b0] ;  /* 0x0000ec00ff027b82 */ /* 0x000e660000000a00 */
[----:B------:R0:W-:Y:S04]  /*0f80*/  STG.E desc[UR12][R28.64], R31 ;  /* 0x0000001f1c007986 */ /* 0x0001e8000c10190c */
[----:B------:R-:W2:Y:S01]  /*0f90*/  LDG.E R0, desc[UR12][R14.64] ;  /* 0x0000000c0e007981 */ /* 0x000ea2000c1e1900 */
[----:B------:R-:W3:Y:S01]  /*0fa0*/  LDC.64 R22, c[0x0][0x3c8] ;  /* 0x0000f200ff167b82 */ /* 0x000ee20000000a00 */
[----:B------:R-:W-:Y:S01]  /*0fb0*/  BSSY.RECONVERGENT B2, `(.L_x_139) ;  /* 0x0000049000027945 */ /* 0x000fe20003800200 */
[----:B------:R-:W-:-:S02]  /*0fc0*/  HFMA2 R26, -RZ, RZ, 0, 0 ;  /* 0x00000000ff1a7431 */ /* 0x000fc400000001ff */
[----:B------:R-:W-:Y:S01]  /*0fd0*/  FADD R13, R20, R31 ;  /* 0x0000001f140d7221 */ /* 0x000fe20000000000 */
[----:B------:R-:W-:Y:S02]  /*0fe0*/  IMAD.MOV.U32 R25, RZ, RZ, RZ ;  /* 0x000000ffff197224 */ /* 0x000fe400078e00ff */
[----:B-1----:R-:W-:-:S04]  /*0ff0*/  IMAD.WIDE.U32 R20, R9, 0x4, R2 ;  /* 0x0000000409147825 */ /* 0x002fc800078e0002 */
[----:B---3--:R-:W-:Y:S01]  /*1000*/  IMAD.WIDE.U32 R22, R9, 0x4, R22 ;  /* 0x0000000409167825 */ /* 0x008fe200078e0016 */
[----:B--2---:R-:W-:Y:S02]  /*1010*/  FSETP.GT.AND P0, PT, R0, UR19, PT ;  /* 0x0000001300007c0b */ /* 0x004fe4000bf04000 */
[----:B------:R-:W-:-:S11]  /*1020*/  MOV R0, RZ ;  /* 0x000000ff00007202 */ /* 0x000fd60000000f00 */
[----:B0-----:R-:W-:Y:S05]  /*1030*/  @!P0 BRA `(.L_x_140) ;  /* 0x0000000400008947 */ /* 0x001fea0003800000 */
        /* <DEDUP_REMOVED lines=12> */
[----:B---3--:R-:W-:-:S07]  /*1100*/  FMUL R3, R26, R3 ;  /* 0x000000031a037220 */ /* 0x008fce0000400000 */
[----:B------:R-:W1:Y:S01]  /*1110*/  FCHK P0, R3, R0 ;  /* 0x0000000003007302 */ /* 0x000e620000000000 */
[C---:B----4-:R-:W-:Y:S01]  /*1120*/  FFMA R28, R5.reuse, R28, R6 ;  /* 0x0000001c051c7223 */ /* 0x050fe20000000006 */
[----:B0-----:R-:W-:Y:S01]  /*1130*/  FFMA R2, -R0, R27, 1 ;  /* 0x3f80000000027423 */ /* 0x001fe2000000011b */
[----:B-----5:R-:W-:-:S03]  /*1140*/  FFMA R29, R5, R25, R8 ;  /* 0x00000019051d7223 */ /* 0x020fc60000000008 */
[----:B------:R-:W-:-:S04]  /*1150*/  FFMA R2, R27, R2, R27 ;  /* 0x000000021b027223 */ /* 0x000fc8000000001b */
[----:B------:R-:W-:-:S04]  /*1160*/  FFMA R27, R3, R2, RZ ;  /* 0x00000002031b7223 */ /* 0x000fc800000000ff */
[----:B------:R-:W-:-:S04]  /*1170*/  FFMA R30, -R0, R27, R3 ;  /* 0x0000001b001e7223 */ /* 0x000fc80000000103 */
[----:B------:R-:W-:Y:S01]  /*1180*/  FFMA R27, R2, R30, R27 ;  /* 0x0000001e021b7223 */ /* 0x000fe2000000001b */
[----:B-1----:R-:W-:Y:S06]  /*1190*/  @!P0 BRA `(.L_x_142) ;  /* 0x00000000000c8947 */ /* 0x002fec0003800000 */
[----:B------:R-:W-:-:S07]  /*11a0*/  MOV R2, 0x11c0 ;  /* 0x000011c000027802 */ /* 0x000fce0000000f00 */
[----:B------:R-:W-:Y:S05]  /*11b0*/  CALL.REL.NOINC `($__internal_9_$__cuda_sm3x_div_rn_noftz_f32_slowpath) ;  /* 0x0000001800dc7944 */ /* 0x000fea0003c00000 */
[----:B------:R-:W-:-:S07]  /*11c0*/  MOV R27, R0 ;  /* 0x00000000001b7202 */ /* 0x000fce0000000f00 */
.L_x_142:
[----:B------:R-:W-:Y:S05]  /*11d0*/  BSYNC.RECONVERGENT B3 ;  /* 0x0000000000037941 */ /* 0x000fea0003800200 */
.L_x_141:
        /* <DEDUP_REMOVED lines=13> */
.L_x_144:
[----:B------:R-:W-:Y:S01]  /*12b0*/  FMUL.FTZ R31, R24, R3 ;  /* 0x00000003181f7220 */ /* 0x000fe20000410000 */
[----:B------:R-:W-:-:S03]  /*12c0*/  FMUL.FTZ R2, R3, 0.5 ;  /* 0x3f00000003027820 */ /* 0x000fc60000410000 */
[----:B------:R-:W-:-:S04]  /*12d0*/  FFMA R0, -R31, R31, R24 ;  /* 0x0000001f1f007223 */ /* 0x000fc80000000118 */
[----:B------:R-:W-:-:S07]  /*12e0*/  FFMA R31, R0, R2, R31 ;  /* 0x00000002001f7223 */ /* 0x000fce000000001f */
.L_x_145:
[----:B------:R-:W-:Y:S05]  /*12f0*/  BSYNC.RECONVERGENT B0 ;  /* 0x0000000000007941 */ /* 0x000fea0003800200 */
.L_x_143:
        /* <DEDUP_REMOVED lines=13> */
.L_x_147:
[----:B------:R-:W-:Y:S05]  /*13d0*/  BSYNC.RECONVERGENT B3 ;  /* 0x0000000000037941 */ /* 0x000fea0003800200 */
.L_x_146:
[C---:B------:R-:W-:Y:S01]  /*13e0*/  FADD R3, -R0.reuse, R27 ;  /* 0x0000001b00037221 */ /* 0x040fe20000000100 */
[----:B------:R-:W-:Y:S01]  /*13f0*/  FFMA R25, -R27, UR18, R26 ;  /* 0x000000121b197c23 */ /* 0x000fe2000800011a */
[----:B------:R-:W-:Y:S02]  /*1400*/  FADD R26, R0, R12 ;  /* 0x0000000c001a7221 */ /* 0x000fe40000000000 */
[----:B------:R-:W-:Y:S02]  /*1410*/  FFMA R3, R3, UR18, R30 ;  /* 0x0000001203037c23 */ /* 0x000fe4000800001e */
[----:B------:R-:W-:-:S03]  /*1420*/  FMNMX R25, RZ, R25, !PT ;  /* 0x00000019ff197209 */ /* 0x000fc60007800000 */
[----:B------:R-:W-:-:S07]  /*1430*/  FMNMX R0, RZ, R3, !PT ;  /* 0x00000003ff007209 */ /* 0x000fce0007800000 */
.L_x_140:
[----:B------:R-:W-:Y:S05]  /*1440*/  BSYNC.RECONVERGENT B2 ;  /* 0x0000000000027941 */ /* 0x000fea0003800200 */
.L_x_139:
        /* <DEDUP_REMOVED lines=8> */
[----:B-1----:R-:W-:-:S04]  /*14d0*/  IMAD.WIDE.U32 R36, R7, 0x4, R36 ;  /* 0x0000000407247825 */ /* 0x002fc800078e0024 */
[----:B---3--:R-:W-:Y:S01]  /*14e0*/  IMAD.WIDE.U32 R28, R7, 0x4, R28 ;  /* 0x00000004071c7825 */ /* 0x008fe200078e001c */
[----:B--2---:R-:W-:Y:S02]  /*14f0*/  FSETP.GT.AND P0, PT, R2, UR19, PT ;  /* 0x0000001302007c0b */ /* 0x004fe4000bf04000 */
[----:B------:R-:W-:-:S11]  /*1500*/  CS2R R2, SRZ ;  /* 0x0000000000027805 */ /* 0x000fd6000001ff00 */
[----:B0-----:R-:W-:Y:S05]  /*1510*/  @!P0 BRA `(.L_x_149) ;  /* 0x0000000400048947 */ /* 0x001fea0003800000 */
[----:B------:R-:W2:Y:S04]  /*1520*/  LDG.E R0, desc[UR12][R16.64] ;  /* 0x0000000c10007981 */ /* 0x000ea8000c1e1900 */
[----:B------:R-:W3:Y:S04]  /*1530*/  LDG.E R12, desc[UR12][R36.64] ;  /* 0x0000000c240c7981 */ /* 0x000ee8000c1e1900 */
[----:B------:R-:W3:Y:S01]  /*1540*/  LDG.E R3, desc[UR12][R18.64] ;  /* 0x0000000c12037981 */ /* 0x000ee2000c1e1900 */
[----:B------:R-:W-:Y:S02]  /*1550*/  MOV R21, UR9 ;  /* 0x0000000900157c02 */ /* 0x000fe40008000f00 */
[----:B------:R-:W-:-:S02]  /*1560*/  MOV R20, UR8 ;  /* 0x0000000800147c02 */ /* 0x000fc40008000f00 */
[----:B------:R-:W-:Y:S02]  /*1570*/  MOV R24, UR6 ;  /* 0x0000000600187c02 */ /* 0x000fe40008000f00 */
[----:B------:R-:W-:Y:S01]  /*1580*/  MOV R25, UR7 ;  /* 0x0000000700197c02 */ /* 0x000fe20008000f00 */
        /* <DEDUP_REMOVED lines=8> */
[----:B-----5:R-:W-:Y:S01]  /*1610*/  FFMA R13, R5, R13, R8 ;  /* 0x0000000d050d7223 */ /* 0x020fe20000000008 */
[----:B0-----:R-:W-:-:S04]  /*1620*/  FFMA R2, -R0, R23, 1 ;  /* 0x3f80000000027423 */ /* 0x001fc80000000117 */
        /* <DEDUP_REMOVED lines=8> */
.L_x_151:
[----:B------:R-:W-:Y:S05]  /*16b0*/  BSYNC.RECONVERGENT B3 ;  /* 0x0000000000037941 */ /* 0x000fea0003800200 */
.L_x_150:
        /* <DEDUP_REMOVED lines=9> */
[----:B------:R-:W-:Y:S01]  /*1750*/  IMAD.MOV.U32 R2, RZ, RZ, R3 ;  /* 0x000000ffff027224 */ /* 0x000fe200078e0003 */
[----:B------:R-:W-:-:S07]  /*1760*/  MOV R0, 0x1780 ;  /* 0x0000178000007802 */ /* 0x000fce0000000f00 */
[----:B------:R-:W-:Y:S05]  /*1770*/  CALL.REL.NOINC `($__internal_8_$__cuda_sm20_sqrt_rn_f32_slowpath) ;  /* 0x0000001400147944 */ /* 0x000fea0003c00000 */
[----:B------:R-:W-:Y:S01]  /*1780*/  MOV R0, R31 ;  /* 0x0000001f00007202 */ /* 0x000fe20000000f00 */
[----:B------:R-:W-:Y:S06]  /*1790*/  BRA `(.L_x_154) ;  /* 0x0000000000107947 */ /* 0x000fec0003800000 */
.L_x_153:
[----:B------:R-:W-:Y:S01]  /*17a0*/  FMUL.FTZ R0, R3, R2 ;  /* 0x0000000203007220 */ /* 0x000fe20000410000 */
[----:B------:R-:W-:-:S03]  /*17b0*/  FMUL.FTZ R2, R2, 0.5 ;  /* 0x3f00000002027820 */ /* 0x000fc60000410000 */
[----:B------:R-:W-:-:S04]  /*17c0*/  FFMA R3, -R0, R0, R3 ;  /* 0x0000000000037223 */ /* 0x000fc80000000103 */
[----:B------:R-:W-:-:S07]  /*17d0*/  FFMA R0, R3, R2, R0 ;  /* 0x0000000203007223 */ /* 0x000fce0000000000 */
.L_x_154:
[----:B------:R-:W-:Y:S05]  /*17e0*/  BSYNC.RECONVERGENT B0 ;  /* 0x0000000000007941 */ /* 0x000fea0003800200 */
.L_x_152:
        /* <DEDUP_REMOVED lines=10> */
[----:B------:R-:W-:-:S07]  /*1890*/  MOV R2, 0x18b0 ;  /* 0x000018b000027802 */ /* 0x000fce0000000f00 */
[----:B------:R-:W-:Y:S05]  /*18a0*/  CALL.REL.NOINC `($__internal_9_$__cuda_sm3x_div_rn_noftz_f32_slowpath) ;  /* 0x0000001400207944 */ /* 0x000fea0003c00000 */
[----:B------:R-:W-:-:S07]  /*18b0*/  MOV R2, R0 ;  /* 0x0000000000027202 */ /* 0x000fce0000000f00 */
.L_x_156:
[----:B------:R-:W-:Y:S05]  /*18c0*/  BSYNC.RECONVERGENT B3 ;  /* 0x0000000000037941 */ /* 0x000fea0003800200 */
.L_x_155:
[C---:B------:R-:W-:Y:S01]  /*18d0*/  FADD R13, -R2.reuse, R23 ;  /* 0x00000017020d7221 */ /* 0x040fe20000000100 */
[----:B------:R-:W-:Y:S01]  /*18e0*/  FFMA R3, -R23, UR18, R12 ;  /* 0x0000001217037c23 */ /* 0x000fe2000800010c */
[----:B------:R-:W-:Y:S02]  /*18f0*/  FADD R12, R2, R26 ;  /* 0x0000001a020c7221 */ /* 0x000fe40000000000 */
[----:B------:R-:W-:Y:S02]  /*1900*/  FFMA R13, R13, UR18, R20 ;  /* 0x000000120d0d7c23 */ /* 0x000fe40008000014 */
[----:B------:R-:W-:-:S03]  /*1910*/  FMNMX R3, RZ, R3, !PT ;  /* 0x00000003ff037209 */ /* 0x000fc60007800000 */
[----:B------:R-:W-:-:S07]  /*1920*/  FMNMX R2, RZ, R13, !PT ;  /* 0x0000000dff027209 */ /* 0x000fce0007800000 */
.L_x_149:
[----:B------:R-:W-:Y:S05]  /*1930*/  BSYNC.RECONVERGENT B2 ;  /* 0x0000000000027941 */ /* 0x000fea0003800200 */
.L_x_148:
[----:B------:R0:W-:Y:S01]  /*1940*/  STG.E desc[UR12][R36.64], R3 ;  /* 0x0000000324007986 */ /* 0x0001e2000c10190c */
[----:B------:R-:W-:Y:S01]  /*1950*/  UIADD3 UR6, UP0, UPT, UR6, 0x10, URZ ;  /* 0x0000001006067890 */ /* 0x000fe2000ff1e0ff */
[----:B------:R-:W-:Y:S01]  /*1960*/  MOV R0, UR14 ;  /* 0x0000000e00007c02 */ /* 0x000fe20008000f00 */
[----:B------:R-:W-:Y:S01]  /*1970*/  UIADD3 UR5, UPT, UPT, UR5, 0x4, URZ ;  /* 0x0000000405057890 */ /* 0x000fe2000fffe0ff */
[----:B------:R1:W-:Y:S01]  /*1980*/  STG.E desc[UR12][R28.64], R2 ;  /* 0x000000021c007986 */ /* 0x0003e2000c10190c */
[----:B------:R-:W-:Y:S01]  /*1990*/  UIADD3.X UR7, UPT, UPT, URZ, UR7, URZ, UP0, !UPT ;  /* 0x00000007ff077290 */ /* 0x000fe200087fe4ff */
[----:B------:R-:W-:Y:S01]  /*19a0*/  MOV R22, UR14 ;  /* 0x0000000e00167c02 */ /* 0x000fe20008000f00 */
[----:B------:R-:W-:Y:S01]  /*19b0*/  UISETP.NE.AND UP0, UPT, UR5, URZ, UPT ;  /* 0x000000ff0500728c */ /* 0x000fe2000bf05270 */
[----:B------:R-:W-:Y:S01]  /*19c0*/  MOV R24, UR14 ;  /* 0x0000000e00187c02 */ /* 0x000fe20008000f00 */
[----:B------:R-:W-:Y:S01]  /*19d0*/  UIADD3 UR8, UP1, UPT, UR8, 0x10, URZ ;  /* 0x0000001008087890 */ /* 0x000fe2000ff3e0ff */
[----:B------:R-:W-:Y:S01]  /*19e0*/  FADD R20, R27, R2 ;  /* 0x000000021b147221 */ /* 0x000fe20000000000 */
[----:B------:R-:W-:-:S02]  /*19f0*/  LEA R11, R0, R11, 0x2 ;  /* 0x0000000b000b7211 */ /* 0x000fc400078e10ff */
[----:B0-----:R-:W-:Y:S01]  /*1a00*/  MOV R3, UR14 ;  /* 0x0000000e00037c02 */ /* 0x001fe20008000f00 */
[----:B------:R-:W-:Y:S01]  /*1a10*/  UIADD3.X UR9, UPT, UPT, URZ, UR9, URZ, UP1, !UPT ;  /* 0x00000009ff097290 */ /* 0x000fe20008ffe4ff */
[----:B------:R-:W-:Y:S02]  /*1a20*/  LEA R7, R22, R7, 0x2 ;  /* 0x0000000716077211 */ /* 0x000fe400078e10ff */
[----:B------:R-:W-:Y:S02]  /*1a30*/  LEA R9, R24, R9, 0x2 ;  /* 0x0000000918097211 */ /* 0x000fe400078e10ff */
[----:B------:R-:W-:Y:S01]  /*1a40*/  LEA R10, R3, R10, 0x2 ;  /* 0x0000000a030a7211 */ /* 0x000fe200078e10ff */
[----:B-1----:R-:W-:Y:S06]  /*1a50*/  BRA.U UP0, `(.L_x_157) ;  /* 0xffffffe900cc7547 */ /* 0x002fec000b83ffff */
.L_x_120:
[----:B------:R-:W-:-:S09]  /*1a60*/  UISETP.NE.AND UP0, UPT, UR16, URZ, UPT ;  /* 0x000000ff1000728c */ /* 0x000fd2000bf05270 */
[----:B------:R-:W-:Y:S05]  /*1a70*/  BRA.U !UP0, `(.L_x_119) ;  /* 0x00000011082c7547 */ /* 0x000fea000b800000 */
[----:B------:R-:W-:-:S09]  /*1a80*/  UISETP.NE.AND UP0, UPT, UR16, 0x1, UPT ;  /* 0x000000011000788c */ /* 0x000fd2000bf05270 */
[----:B------:R-:W-:Y:S05]  /*1a90*/  BRA.U !UP0, `(.L_x_158) ;  /* 0x0000000908b07547 */ /* 0x000fea000b800000 */
[----:B------:R-:W2:Y:S01]  /*1aa0*/  LDG.E R0, desc[UR12][R14.64] ;  /* 0x0000000c0e007981 */ /* 0x000ea2000c1e1900 */
[----:B------:R-:W2:Y:S01]  /*1ab0*/  LDCU UR5, c[0x0][0x390] ;  /* 0x00007200ff0577ac */ /* 0x000ea20008000800 */
[----:B------:R-:W0:Y:S01]  /*1ac0*/  LDC.64 R28, c[0x0][0x3b0] ;  /* 0x0000ec00ff1c7b82 */ /* 0x000e220000000a00 */
[----:B------:R-:W-:Y:S01]  /*1ad0*/  MOV R3, UR14 ;  /* 0x0000000e00037c02 */ /* 0x000fe20008000f00 */
[----:B------:R-:W-:Y:S01]  /*1ae0*/  BSSY.RECONVERGENT B2, `(.L_x_159) ;  /* 0x0000051000027945 */ /* 0x000fe20003800200 */
[----:B------:R-:W1:Y:S01]  /*1af0*/  LDCU.64 UR6, c[0x0][0x3d8] ;  /* 0x00007b00ff0677ac */ /* 0x000e620008000a00 */
[----:B------:R-:W-:Y:S02]  /*1b00*/  HFMA2 R7, -RZ, RZ, 0, 0 ;  /* 0x00000000ff077431 */ /* 0x000fe400000001ff */
[----:B------:R-:W-:Y:S01]  /*1b10*/  IMAD R10, R3, UR4, R4 ;  /* 0x00000004030a7c24 */ /* 0x000fe2000f8e0204 */
[----:B------:R-:W3:Y:S01]  /*1b20*/  LDCU.64 UR8, c[0x0][0x3e0] ;  /* 0x00007c00ff0877ac */ /* 0x000ee20008000a00 */
[----:B------:R-:W4:Y:S01]  /*1b30*/  LDC.64 R26, c[0x0][0x3c8] ;  /* 0x0000f200ff1a7b82 */ /* 0x000f220000000a00 */
[----:B------:R-:W-:Y:S01]  /*1b40*/  HFMA2 R9, -RZ, RZ, 0, 0 ;  /* 0x00000000ff097431 */ /* 0x000fe200000001ff */
[----:B------:R-:W-:Y:S01]  /*1b50*/  MOV R3, RZ ;  /* 0x000000ff00037202 */ /* 0x000fe20000000f00 */
[----:B-1----:R-:W-:Y:S01]  /*1b60*/  UIMAD.WIDE.U32 UR6, UR4, 0x4, UR6 ;  /* 0x00000004040678a5 */ /* 0x002fe2000f8e0006 */
[----:B0-----:R-:W-:Y:S01]  /*1b70*/  IMAD.WIDE.U32 R28, R10, 0x4, R28 ;  /* 0x000000040a1c7825 */ /* 0x001fe200078e001c */
[----:B---3--:R-:W-:-:S03]  /*1b80*/  UIMAD.WIDE.U32 UR8, UR4, 0x4, UR8 ;  /* 0x00000004040878a5 */ /* 0x008fc6000f8e0008 */
[----:B----4-:R-:W-:Y:S01]  /*1b90*/  IMAD.WIDE.U32 R26, R10, 0x4, R26 ;  /* 0x000000040a1a7825 */ /* 0x010fe200078e001a */
[----:B--2---:R-:W-:-:S13]  /*1ba0*/  FSETP.GT.AND P0, PT, R0, UR5, PT ;  /* 0x0000000500007c0b */ /* 0x004fda000bf04000 */
[----:B------:R-:W-:Y:S05]  /*1bb0*/  @!P0 BRA `(.L_x_160) ;  /* 0x00000004000c8947 */ /* 0x000fea0003800000 */
[----:B------:R-:W2:Y:S04]  /*1bc0*/  LDG.E R2, desc[UR12][R16.64] ;  /* 0x0000000c10027981 */ /* 0x000ea8000c1e1900 */
[----:B------:R-:W3:Y:S04]  /*1bd0*/  LDG.E R9, desc[UR12][R28.64] ;  /* 0x0000000c1c097981 */ /* 0x000ee8000c1e1900 */
[----:B------:R-:W3:Y:S01]  /*1be0*/  LDG.E R0, desc[UR12][R18.64] ;  /* 0x0000000c12007981 */ /* 0x000ee2000c1e1900 */
[----:B------:R-:W-:Y:S01]  /*1bf0*/  MOV R24, UR6 ;  /* 0x0000000600187c02 */ /* 0x000fe20008000f00 */
[----:B------:R-:W-:Y:S01]  /*1c00*/  IMAD.U32 R31, RZ, RZ, UR9 ;  /* 0x00000009ff1f7e24 */ /* 0x000fe2000f8e00ff */
[----:B------:R-:W-:-:S02]  /*1c10*/  MOV R25, UR7 ;  /* 0x0000000700197c02 */ /* 0x000fc40008000f00 */
[----:B------:R-:W-:-:S03]  /*1c20*/  MOV R30, UR8 ;  /* 0x00000008001e7c02 */ /* 0x000fc60008000f00 */
[----:B------:R-:W4:Y:S04]  /*1c30*/  LDG.E R13, desc[UR12][R24.64] ;  /* 0x0000000c180d7981 */ /* 0x000f28000c1e1900 */
[----:B------:R-:W5:Y:S01]  /*1c40*/  LDG.E R11, desc[UR12][R30.64] ;  /* 0x0000000c1e0b7981 */ /* 0x000f62000c1e1900 */
[----:B------:R-:W-:Y:S01]  /*1c50*/  BSSY.RECONVERGENT B3, `(.L_x_161) ;  /* 0x0000011000037945 */ /* 0x000fe20003800200 */
[----:B--2---:R-:W-:-:S04]  /*1c60*/  FMNMX R2, R2, 1.0000000116860974231e-07, !PT ;  /* 0x33d6bf9502027809 */ /* 0x004fc80007800000 */
[----:B------:R-:W0:Y:S01]  /*1c70*/  MUFU.RCP R3, R2 ;  /* 0x0000000200037308 */ /* 0x000e220000001000 */
[C---:B----4-:R-:W-:Y:S01]  /*1c80*/  FFMA R13, R5.reuse, R13, R6 ;  /* 0x0000000d050d7223 */ /* 0x050fe20000000006 */
[----:B-----5:R-:W-:Y:S01]  /*1c90*/  FFMA R11, R5, R11, R8 ;  /* 0x0000000b050b7223 */ /* 0x020fe20000000008 */
[----:B0-----:R-:W-:-:S04]  /*1ca0*/  FFMA R22, -R2, R3, 1 ;  /* 0x3f80000002167423 */ /* 0x001fc80000000103 */
        /* <DEDUP_REMOVED lines=11> */
.L_x_162:
[----:B------:R-:W-:Y:S05]  /*1d60*/  BSYNC.RECONVERGENT B3 ;  /* 0x0000000000037941 */ /* 0x000fea0003800200 */
.L_x_161:
        /* <DEDUP_REMOVED lines=12> */
[----:B------:R-:W-:Y:S01]  /*1e30*/  MOV R0, R31 ;  /* 0x0000001f00007202 */ /* 0x000fe20000000f00 */
[----:B------:R-:W-:Y:S06]  /*1e40*/  BRA `(.L_x_165) ;  /* 0x0000000000107947 */ /* 0x000fec0003800000 */
.L_x_164:
[----:B------:R-:W-:Y:S01]  /*1e50*/  FMUL.FTZ R0, R3, R2 ;  /* 0x0000000203007220 */ /* 0x000fe20000410000 */
[----:B------:R-:W-:-:S03]  /*1e60*/  FMUL.FTZ R2, R2, 0.5 ;  /* 0x3f00000002027820 */ /* 0x000fc60000410000 */
[----:B------:R-:W-:-:S04]  /*1e70*/  FFMA R3, -R0, R0, R3 ;  /* 0x0000000000037223 */ /* 0x000fc80000000103 */
[----:B------:R-:W-:-:S07]  /*1e80*/  FFMA R0, R3, R2, R0 ;  /* 0x0000000203007223 */ /* 0x000fce0000000000 */
.L_x_165:
[----:B------:R-:W-:Y:S05]  /*1e90*/  BSYNC.RECONVERGENT B0 ;  /* 0x0000000000007941 */ /* 0x000fea0003800200 */
.L_x_163:
        /* <DEDUP_REMOVED lines=13> */
.L_x_167:
[----:B------:R-:W-:Y:S05]  /*1f70*/  BSYNC.RECONVERGENT B3 ;  /* 0x0000000000037941 */ /* 0x000fea0003800200 */
.L_x_166:
[----:B------:R-:W0:Y:S01]  /*1f80*/  LDCU UR5, c[0x0][0x394] ;  /* 0x00007280ff0577ac */ /* 0x000e220008000800 */
[----:B------:R-:W-:Y:S01]  /*1f90*/  FADD R0, -R3, R22 ;  /* 0x0000001603007221 */ /* 0x000fe20000000100 */
[----:B0-----:R-:W-:-:S03]  /*1fa0*/  FFMA R9, -R22, UR5, R9 ;  /* 0x0000000516097c23 */ /* 0x001fc60008000109 */
[----:B------:R-:W-:Y:S01]  /*1fb0*/  FFMA R0, R0, UR5, R7 ;  /* 0x0000000500007c23 */ /* 0x000fe20008000007 */
[----:B------:R-:W-:Y:S01]  /*1fc0*/  FADD R7, R12, R3 ;  /* 0x000000030c077221 */ /* 0x000fe20000000000 */
[----:B------:R-:W-:-:S03]  /*1fd0*/  FMNMX R3, RZ, R9, !PT ;  /* 0x00000009ff037209 */ /* 0x000fc60007800000 */
[----:B------:R-:W-:-:S07]  /*1fe0*/  FMNMX R9, RZ, R0, !PT ;  /* 0x00000000ff097209 */ /* 0x000fce0007800000 */
.L_x_160:
[----:B------:R-:W-:Y:S05]  /*1ff0*/  BSYNC.RECONVERGENT B2 ;  /* 0x0000000000027941 */ /* 0x000fea0003800200 */
.L_x_159:
[----:B------:R0:W-:Y:S01]  /*2000*/  STG.E desc[UR12][R28.64], R3 ;  /* 0x000000031c007986 */ /* 0x0001e2000c10190c */
[----:B------:R-:W1:Y:S01]  /*2010*/  LDCU UR5, c[0x0][0x390] ;  /* 0x00007200ff0577ac */ /* 0x000e620008000800 */
[----:B------:R-:W2:Y:S02]  /*2020*/  LDC.64 R36, c[0x0][0x3b0] ;  /* 0x0000ec00ff247b82 */ /* 0x000ea40000000a00 */
[----:B------:R3:W-:Y:S04]  /*2030*/  STG.E desc[UR12][R26.64], R9 ;  /* 0x000000091a007986 */ /* 0x0007e8000c10190c */
[----:B------:R-:W1:Y:S01]  /*2040*/  LDG.E R0, desc[UR12][R14.64] ;  /* 0x0000000c0e007981 */ /* 0x000e62000c1e1900 */
[----:B------:R-:W-:Y:S01]  /*2050*/  IADD3 R11, PT, PT, R10, UR14, RZ ;  /* 0x0000000e0a0b7c10 */ /* 0x000fe2000fffe0ff */
[----:B------:R-:W4:Y:S01]  /*2060*/  LDC.64 R22, c[0x0][0x3c8] ;  /* 0x0000f200ff167b82 */ /* 0x000f220000000a00 */
[----:B------:R-:W-:Y:S01]  /*2070*/  FADD R20, R20, R9 ;  /* 0x0000000914147221 */ /* 0x000fe20000000000 */
[----:B------:R-:W-:Y:S01]  /*2080*/  BSSY.RECONVERGENT B2, `(.L_x_168) ;  /* 0x0000049000027945 */ /* 0x000fe20003800200 */
[----:B------:R-:W-:Y:S01]  /*2090*/  HFMA2 R12, -RZ, RZ, 0, 0 ;  /* 0x00000000ff0c7431 */ /* 0x000fe200000001ff */
[----:B0-----:R-:W-:Y:S01]  /*20a0*/  MOV R3, RZ ;  /* 0x000000ff00037202 */ /* 0x001fe20000000f00 */
[----:B---3--:R-:W-:-:S02]  /*20b0*/  HFMA2 R9, -RZ, RZ, 0, 0 ;  /* 0x00000000ff097431 */ /* 0x008fc400000001ff */
[----:B--2---:R-:W-:-:S04]  /*20c0*/  IMAD.WIDE.U32 R36, R11, 0x4, R36 ;  /* 0x000000040b247825 */ /* 0x004fc800078e0024 */
[----:B----4-:R-:W-:Y:S01]  /*20d0*/  IMAD.WIDE.U32 R22, R11, 0x4, R22 ;  /* 0x000000040b167825 */ /* 0x010fe200078e0016 */
[----:B-1----:R-:W-:-:S13]  /*20e0*/  FSETP.GT.AND P0, PT, R0, UR5, PT ;  /* 0x0000000500007c0b */ /* 0x002fda000bf04000 */
        /* <DEDUP_REMOVED lines=26> */
.L_x_171:
[----:B------:R-:W-:Y:S05]  /*2290*/  BSYNC.RECONVERGENT B3 ;  /* 0x0000000000037941 */ /* 0x000fea0003800200 */
.L_x_170:
        /* <DEDUP_REMOVED lines=13> */
.L_x_173:
[----:B------:R-:W-:Y:S01]  /*2370*/  FMUL.FTZ R31, R24, R3 ;  /* 0x00000003181f7220 */ /* 0x000fe20000410000 */
[----:B------:R-:W-:-:S03]  /*2380*/  FMUL.FTZ R2, R3, 0.5 ;  /* 0x3f00000003027820 */ /* 0x000fc60000410000 */
[----:B------:R-:W-:-:S04]  /*2390*/  FFMA R0, -R31, R31, R24 ;  /* 0x0000001f1f007223 */ /* 0x000fc80000000118 */
[----:B------:R-:W-:-:S07]  /*23a0*/  FFMA R31, R0, R2, R31 ;  /* 0x00000002001f7223 */ /* 0x000fce000000001f */
.L_x_174:
[----:B------:R-:W-:Y:S05]  /*23b0*/  BSYNC.RECONVERGENT B0 ;  /* 0x0000000000007941 */ /* 0x000fea0003800200 */
.L_x_172:
        /* <DEDUP_REMOVED lines=9> */
[----:B------:R-:W-:Y:S01]  /*2450*/  IMAD.MOV.U32 R3, RZ, RZ, R12 ;  /* 0x000000ffff037224 */ /* 0x000fe200078e000c */
[----:B------:R-:W-:Y:S02]  /*2460*/  MOV R0, R31 ;  /* 0x0000001f00007202 */ /* 0x000fe40000000f00 */
[----:B------:R-:W-:-:S07]  /*2470*/  MOV R2, 0x2490 ;  /* 0x0000249000027802 */ /* 0x000fce0000000f00 */
[----:B------:R-:W-:Y:S05]  /*2480*/  CALL.REL.NOINC `($__internal_9_$__cuda_sm3x_div_rn_noftz_f32_slowpath) ;  /* 0x0000000800287944 */ /* 0x000fea0003c00000 */
.L_x_176:
[----:B------:R-:W-:Y:S05]  /*2490*/  BSYNC.RECONVERGENT B3 ;  /* 0x0000000000037941 */ /* 0x000fea0003800200 */
.L_x_175:
[----:B------:R-:W0:Y:S01]  /*24a0*/  LDCU UR5, c[0x0][0x394] ;  /* 0x00007280ff0577ac */ /* 0x000e220008000800 */
[C---:B------:R-:W-:Y:S01]  /*24b0*/  FADD R2, -R0.reuse, R11 ;  /* 0x0000000b00027221 */ /* 0x040fe20000000100 */
[----:B------:R-:W-:Y:S01]  /*24c0*/  FADD R12, R0, R7 ;  /* 0x00000007000c7221 */ /* 0x000fe20000000000 */
[----:B0-----:R-:W-:Y:S02]  /*24d0*/  FFMA R3, -R11, UR5, R10 ;  /* 0x000000050b037c23 */ /* 0x001fe4000800010a */
[----:B------:R-:W-:-:S03]  /*24e0*/  FFMA R2, R2, UR5, R9 ;  /* 0x0000000502027c23 */ /* 0x000fc60008000009 */
[----:B------:R-:W-:Y:S02]  /*24f0*/  FMNMX R3, RZ, R3, !PT ;  /* 0x00000003ff037209 */ /* 0x000fe40007800000 */
[----:B------:R-:W-:-:S07]  /*2500*/  FMNMX R9, RZ, R2, !PT ;  /* 0x00000002ff097209 */ /* 0x000fce0007800000 */
.L_x_169:
[----:B------:R-:W-:Y:S05]  /*2510*/  BSYNC.RECONVERGENT B2 ;  /* 0x0000000000027941 */ /* 0x000fea0003800200 */
.L_x_168:
[----:B------:R0:W-:Y:S01]  /*2520*/  STG.E desc[UR12][R36.64], R3 ;  /* 0x0000000324007986 */ /* 0x0001e2000c10190c */
[----:B------:R-:W-:Y:S01]  /*2530*/  FADD R20, R20, R9 ;  /* 0x0000000914147221 */ /* 0x000fe20000000000 */
[----:B------:R-:W-:Y:S02]  /*2540*/  UIADD3 UR4, UPT, UPT, UR4, 0x2, URZ ;  /* 0x0000000204047890 */ /* 0x000fe4000fffe0ff */
[----:B------:R0:W-:Y:S10]  /*2550*/  STG.E desc[UR12][R22.64], R9 ;  /* 0x0000000916007986 */ /* 0x0001f4000c10190c */
.L_x_158:
[----:B------:R-:W1:Y:S02]  /*2560*/  LDCU UR5, c[0x0][0x388] ;  /* 0x00007100ff0577ac */ /* 0x000e640008000800 */
[----:B-1----:R-:W-:-:S04]  /*2570*/  ULOP3.LUT UR5, UR5, 0x1, URZ, 0xc0, !UPT ;  /* 0x0000000105057892 */ /* 0x002fc8000f8ec0ff */
[----:B------:R-:W-:-:S09]  /*2580*/  UISETP.NE.U32.AND UP0, UPT, UR5, 0x1, UPT ;  /* 0x000000010500788c */ /* 0x000fd2000bf05070 */
[----:B------:R-:W-:Y:S05]  /*2590*/  BRA.U UP0, `(.L_x_119) ;  /* 0x0000000500647547 */ /* 0x000fea000b800000 */
[----:B------:R-:W1:Y:S01]  /*25a0*/  LDC.64 R10, c[0x0][0x3b0] ;  /* 0x0000ec00ff0a7b82 */ /* 0x000e620000000a00 */
[----:B------:R-:W2:Y:S01]  /*25b0*/  LDG.E R16, desc[UR12][R16.64] ;  /* 0x0000000c10107981 */ /* 0x000ea2000c1e1900 */
[----:B0-----:R-:W-:Y:S01]  /*25c0*/  MOV R9, UR14 ;  /* 0x0000000e00097c02 */ /* 0x001fe20008000f00 */
[----:B------:R-:W0:Y:S02]  /*25d0*/  LDCU.64 UR6, c[0x0][0x3d8] ;  /* 0x00007b00ff0677ac */ /* 0x000e240008000a00 */
[----:B------:R-:W3:Y:S01]  /*25e0*/  LDG.E R18, desc[UR12][R18.64] ;  /* 0x0000000c12127981 */ /* 0x000ee2000c1e1900 */
[----:B------:R-:W4:Y:S01]  /*25f0*/  LDCU.64 UR8, c[0x0][0x3e0] ;  /* 0x00007c00ff0877ac */ /* 0x000f220008000a00 */
[----:B------:R-:W-:-:S04]  /*2600*/  IMAD R9, R9, UR4, R4 ;  /* 0x0000000409097c24 */ /* 0x000fc8000f8e0204 */
[----:B-1----:R-:W-:-:S05]  /*2610*/  IMAD.WIDE.U32 R10, R9, 0x4, R10 ;  /* 0x00000004090a7825 */ /* 0x002fca00078e000a */
[----:B------:R-:W3:Y:S01]  /*2620*/  LDG.E R7, desc[UR12][R10.64] ;  /* 0x0000000c0a077981 */ /* 0x000ee2000c1e1900 */
[----:B0-----:R-:W-:Y:S02]  /*2630*/  UIMAD.WIDE.U32 UR6, UR4, 0x4, UR6 ;  /* 0x00000004040678a5 */ /* 0x001fe4000f8e0006 */
[----:B----4-:R-:W-:-:S04]  /*2640*/  UIMAD.WIDE.U32 UR8, UR4, 0x4, UR8 ;  /* 0x00000004040878a5 */ /* 0x010fc8000f8e0008 */
[----:B------:R-:W-:Y:S02]  /*2650*/  MOV R22, UR6 ;  /* 0x0000000600167c02 */ /* 0x000fe40008000f00 */
[----:B------:R-:W-:Y:S02]  /*2660*/  MOV R23, UR7 ;  /* 0x0000000700177c02 */ /* 0x000fe40008000f00 */
[----:B------:R-:W-:Y:S02]  /*2670*/  MOV R25, UR9 ;  /* 0x0000000900197c02 */ /* 0x000fe40008000f00 */
[----:B------:R-:W-:Y:S01]  /*2680*/  MOV R24, UR8 ;  /* 0x0000000800187c02 */ /* 0x000fe20008000f00 */
[----:B------:R-:W4:Y:S04]  /*2690*/  LDG.E R13, desc[UR12][R22.64] ;  /* 0x0000000c160d7981 */ /* 0x000f28000c1e1900 */
[----:B------:R-:W5:Y:S01]  /*26a0*/  LDG.E R25, desc[UR12][R24.64] ;  /* 0x0000000c18197981 */ /* 0x000f62000c1e1900 */
[----:B------:R-:W-:Y:S01]  /*26b0*/  BSSY.RECONVERGENT B2, `(.L_x_177) ;  /* 0x0000010000027945 */ /* 0x000fe20003800200 */
[----:B--2---:R-:W-:-:S04]  /*26c0*/  FMNMX R0, R16, 1.0000000116860974231e-07, !PT ;  /* 0x33d6bf9510007809 */ /* 0x004fc80007800000 */
[----:B------:R-:W0:Y:S02]  /*26d0*/  MUFU.RCP R17, R0 ;  /* 0x0000000000117308 */ /* 0x000e240000001000 */
[----:B0-----:R-:W-:Y:S01]  /*26e0*/  FFMA R2, -R0, R17, 1 ;  /* 0x3f80000000027423 */ /* 0x001fe20000000111 */
[----:B---3--:R-:W-:-:S05]  /*26f0*/  FMUL R3, R7, R18 ;  /* 0x0000001207037220 */ /* 0x008fca0000400000 */
[----:B------:R-:W0:Y:S01]  /*2700*/  FCHK P0, R3, R0 ;  /* 0x0000000003007302 */ /* 0x000e220000000000 */
[----:B------:R-:W-:-:S04]  /*2710*/  FFMA R2, R17, R2, R17 ;  /* 0x0000000211027223 */ /* 0x000fc80000000011 */
[----:B------:R-:W-:-:S04]  /*2720*/  FFMA R17, R3, R2, RZ ;  /* 0x0000000203117223 */ /* 0x000fc800000000ff */
[----:B------:R-:W-:Y:S01]  /*2730*/  FFMA R18, -R0, R17, R3 ;  /* 0x0000001100127223 */ /* 0x000fe20000000103 */
[----:B----4-:R-:W-:-:S03]  /*2740*/  FFMA R13, R5, R13, R6 ;  /* 0x0000000d050d7223 */ /* 0x010fc60000000006 */
[----:B------:R-:W-:Y:S01]  /*2750*/  FFMA R6, R2, R18, R17 ;  /* 0x0000001202067223 */ /* 0x000fe20000000011 */
[----:B-----5:R-:W-:Y:S01]  /*2760*/  FFMA R16, R5, R25, R8 ;  /* 0x0000001905107223 */ /* 0x020fe20000000008 */
[----:B0-----:R-:W-:Y:S06]  /*2770*/  @!P0 BRA `(.L_x_178) ;  /* 0x00000000000c8947 */ /* 0x001fec0003800000 */
[----:B------:R-:W-:-:S07]  /*2780*/  MOV R2, 0x27a0 ;  /* 0x000027a000027802 */ /* 0x000fce0000000f00 */
[----:B------:R-:W-:Y:S05]  /*2790*/  CALL.REL.NOINC `($__internal_9_$__cuda_sm3x_div_rn_noftz_f32_slowpath) ;  /* 0x0000000400647944 */ /* 0x000fea0003c00000 */
[----:B------:R-:W-:-:S07]  /*27a0*/  MOV R6, R0 ;  /* 0x0000000000067202 */ /* 0x000fce0000000f00 */
.L_x_178:
[----:B------:R-:W-:Y:S05]  /*27b0*/  BSYNC.RECONVERGENT B2 ;  /* 0x0000000000027941 */ /* 0x000fea0003800200 */
.L_x_177:
[----:B------:R-:W2:Y:S01]  /*27c0*/  LDG.E R14, desc[UR12][R14.64] ;  /* 0x0000000c0e0e7981 */ /* 0x000ea2000c1e1900 */
[----:B------:R-:W2:Y:S01]  /*27d0*/  LDCU UR5, c[0x0][0x390] ;  /* 0x00007200ff0577ac */ /* 0x000ea20008000800 */
[----:B------:R-:W0:Y:S01]  /*27e0*/  LDC.64 R2, c[0x0][0x3c8] ;  /* 0x0000f200ff027b82 */ /* 0x000e220000000a00 */
[----:B------:R-:W-:Y:S01]  /*27f0*/  BSSY.RECONVERGENT B2, `(.L_x_179) ;  /* 0x000002f000027945 */ /* 0x000fe20003800200 */
[----:B------:R-:W-:Y:S02]  /*2800*/  HFMA2 R0, -RZ, RZ, 0, 0 ;  /* 0x00000000ff007431 */ /* 0x000fe400000001ff */
[----:B------:R-:W-:Y:S02]  /*2810*/  HFMA2 R5, -RZ, RZ, 0, 0 ;  /* 0x00000000ff057431 */ /* 0x000fe400000001ff */
[----:B0-----:R-:W-:Y:S01]  /*2820*/  IMAD.WIDE.U32 R8, R9, 0x4, R2 ;  /* 0x0000000409087825 */ /* 0x001fe200078e0002 */
[----:B------:R-:W-:Y:S02]  /*2830*/  MOV R3, RZ ;  /* 0x000000ff00037202 */ /* 0x000fe40000000f00 */
[----:B--2---:R-:W-:-:S13]  /*2840*/  FSETP.GT.AND P0, PT, R14, UR5, PT ;  /* 0x000000050e007c0b */ /* 0x004fda000bf04000 */
[----:B------:R-:W-:Y:S05]  /*2850*/  @!P0 BRA `(.L_x_180) ;  /* 0x0000000000a08947 */ /* 0x000fea0003800000 */
        /* <DEDUP_REMOVED lines=14> */
.L_x_182:
[----:B------:R-:W-:Y:S01]  /*2940*/  FMUL.FTZ R0, R3, R2 ;  /* 0x0000000203007220 */ /* 0x000fe20000410000 */
[----:B------:R-:W-:-:S03]  /*2950*/  FMUL.FTZ R2, R2, 0.5 ;  /* 0x3f00000002027820 */ /* 0x000fc60000410000 */
[----:B------:R-:W-:-:S04]  /*2960*/  FFMA R3, -R0, R0, R3 ;  /* 0x0000000000037223 */ /* 0x000fc80000000103 */
[----:B------:R-:W-:-:S07]  /*2970*/  FFMA R0, R3, R2, R0 ;  /* 0x0000000203007223 */ /* 0x000fce0000000000 */
.L_x_183:
[----:B------:R-:W-:Y:S05]  /*2980*/  BSYNC.RECONVERGENT B0 ;  /* 0x0000000000007941 */ /* 0x000fea0003800200 */
.L_x_181:
        /* <DEDUP_REMOVED lines=13> */
.L_x_185:
[----:B------:R-:W-:Y:S05]  /*2a60*/  BSYNC.RECONVERGENT B3 ;  /* 0x0000000000037941 */ /* 0x000fea0003800200 */
.L_x_184:
[----:B------:R-:W0:Y:S01]  /*2a70*/  LDCU UR5, c[0x0][0x394] ;  /* 0x00007280ff0577ac */ /* 0x000e220008000800 */
[----:B------:R-:W-:Y:S01]  /*2a80*/  FADD R0, -R3, R6 ;  /* 0x0000000603007221 */ /* 0x000fe20000000100 */
[----:B0-----:R-:W-:-:S03]  /*2a90*/  FFMA R6, -R6, UR5, R7 ;  /* 0x0000000506067c23 */ /* 0x001fc60008000107 */
[----:B------:R-:W-:Y:S01]  /*2aa0*/  FFMA R5, R0, UR5, R5 ;  /* 0x0000000500057c23 */ /* 0x000fe20008000005 */
[----:B------:R-:W-:Y:S01]  /*2ab0*/  FADD R0, R12, R3 ;  /* 0x000000030c007221 */ /* 0x000fe20000000000 */
[----:B------:R-:W-:-:S03]  /*2ac0*/  FMNMX R3, RZ, R6, !PT ;  /* 0x00000006ff037209 */ /* 0x000fc60007800000 */
[----:B------:R-:W-:-:S07]  /*2ad0*/  FMNMX R5, RZ, R5, !PT ;  /* 0x00000005ff057209 */ /* 0x000fce0007800000 */
.L_x_180:
[----:B------:R-:W-:Y:S05]  /*2ae0*/  BSYNC.RECONVERGENT B2 ;  /* 0x0000000000027941 */ /* 0x000fea0003800200 */
.L_x_179:
[----:B------:R1:W-:Y:S01]  /*2af0*/  STG.E desc[UR12][R10.64], R3 ;  /* 0x000000030a007986 */ /* 0x0003e2000c10190c */
[----:B------:R-:W-:Y:S01]  /*2b00*/  FADD R20, R20, R5 ;  /* 0x0000000514147221 */ /* 0x000fe20000000000 */
[----:B------:R-:W-:Y:S02]  /*2b10*/  MOV R12, R0 ;  /* 0x00000000000c7202 */ /* 0x000fe40000000f00 */
[----:B------:R1:W-:Y:S05]  /*2b20*/  STG.E desc[UR12][R8.64], R5 ;  /* 0x0000000508007986 */ /* 0x0003ea000c10190c */
.L_x_119:
[----:B01----:R-:W0:Y:S01]  /*2b30*/  LDC.64 R2, c[0x0][0x400] ;  /* 0x00010000ff027b82 */ /* 0x003e220000000a00 */
[----:B------:R-:W1:Y:S07]  /*2b40*/  LDCU UR5, c[0x0][0x38c] ;  /* 0x00007180ff0577ac */ /* 0x000e6e0008000800 */
[----:B------:R-:W2:Y:S01]  /*2b50*/  LDC.64 R6, c[0x0][0x3f8] ;  /* 0x0000fe00ff067b82 */ /* 0x000ea20000000a00 */
[----:B-1----:R-:W-:Y:S01]  /*2b60*/  FMUL R9, R12, UR5 ;  /* 0x000000050c097c20 */ /* 0x002fe20008400000 */
[----:B0-----:R-:W-:-:S04]  /*2b70*/  IMAD.WIDE.U32 R2, R4, 0x4, R2 ;  /* 0x0000000404027825 */ /* 0x001fc800078e0002 */
[----:B--2---:R-:W-:-:S04]  /*2b80*/  IMAD.WIDE.U32 R4, R4, 0x4, R6 ;  /* 0x0000000404047825 */ /* 0x004fc800078e0006 */
[----:B------:R-:W-:-:S05]  /*2b90*/  FMUL R7, R20, UR5 ;  /* 0x0000000514077c20 */ /* 0x000fca0008400000 */
[----:B------:R-:W-:Y:S04]  /*2ba0*/  STG.E desc[UR12][R2.64], R7 ;  /* 0x0000000702007986 */ /* 0x000fe8000c10190c */
[----:B------:R-:W-:Y:S01]  /*2bb0*/  STG.E desc[UR12][R4.64], R9 ;  /* 0x0000000904007986 */ /* 0x000fe2000c10190c */
[----:B------:R-:W-:Y:S05]  /*2bc0*/  EXIT ;  /* 0x000000000000794d */ /* 0x000fea0003800000 */
        .weak           $__internal_8_$__cuda_sm20_sqrt_rn_f32_slowpath
        .type           $__internal_8_$__cuda_sm20_sqrt_rn_f32_slowpath,@function
        .size           $__internal_8_$__cuda_sm20_sqrt_rn_f32_slowpath,($__internal_9_$__cuda_sm3x_div_rn_noftz_f32_slowpath - $__internal_8_$__cuda_sm20_sqrt_rn_f32_slowpath)
$__internal_8_$__cuda_sm20_sqrt_rn_f32_slowpath:
        /* <DEDUP_REMOVED lines=10> */
[----:B------:R-:W-:Y:S01]  /*2c70*/  @P0 FFMA R32, R2, 1.84467440737095516160e+19, RZ ;  /* 0x5f80000002200823 */ /* 0x000fe200000000ff */
[----:B------:R-:W-:-:S03]  /*2c80*/  @!P0 IMAD.MOV.U32 R31, RZ, RZ, R2 ;  /* 0x000000ffff1f8224 */ /* 0x000fc600078e0002 */
[----:B------:R-:W0:Y:S02]  /*2c90*/  @P0 MUFU.RSQ R3, R32 ;  /* 0x0000002000030308 */ /* 0x000e240000001400 */
[----:B0-----:R-:W-:Y:S01]  /*2ca0*/  @P0 FMUL.FTZ R25, R32, R3 ;  /* 0x0000000320190220 */ /* 0x001fe20000410000 */
[----:B------:R-:W-:-:S03]  /*2cb0*/  @P0 FMUL.FTZ R3, R3, 0.5 ;  /* 0x3f00000003030820 */ /* 0x000fc60000410000 */
[----:B------:R-:W-:-:S04]  /*2cc0*/  @P0 FADD.FTZ R24, -R25, -RZ ;  /* 0x800000ff19180221 */ /* 0x000fc80000010100 */
[----:B------:R-:W-:-:S04]  /*2cd0*/  @P0 FFMA R24, R25, R24, R32 ;  /* 0x0000001819180223 */ /* 0x000fc80000000020 */
[----:B------:R-:W-:-:S04]  /*2ce0*/  @P0 FFMA R3, R24, R3, R25 ;  /* 0x0000000318030223 */ /* 0x000fc80000000019 */
[----:B------:R-:W-:-:S07]  /*2cf0*/  @P0 FMUL.FTZ R31, R3, 2.3283064365386962891e-10 ;  /* 0x2f800000031f0820 */ /* 0x000fce0000410000 */
.L_x_186:
[----:B------:R-:W-:Y:S01]  /*2d00*/  HFMA2 R3, -RZ, RZ, 0, 0 ;  /* 0x00000000ff037431 */ /* 0x000fe200000001ff */
[----:B------:R-:W-:-:S04]  /*2d10*/  MOV R2, R0 ;  /* 0x0000000000027202 */ /* 0x000fc80000000f00 */
[----:B------:R-:W-:Y:S05]  /*2d20*/  RET.REL.NODEC R2 `(_Z11dissipationiiifffffPfS_S_S_S_S_S_S_S_S_S_S_S_) ;  /* 0xffffffd002b47950 */ /* 0x000fea0003c3ffff */
        .weak           $__internal_9_$__cuda_sm3x_div_rn_noftz_f32_slowpath
        .type           $__internal_9_$__cuda_sm3x_div_rn_noftz_f32_slowpath,@function
        .size           $__internal_9_$__cuda_sm3x_div_rn_noftz_f32_slowpath,(.L_x_781 - $__internal_9_$__cuda_sm3x_div_rn_noftz_f32_slowpath)
$__internal_9_$__cuda_sm3x_div_rn_noftz_f32_slowpath:
[----:B------:R-:W-:Y:S01]  /*2d30*/  SHF.R.U32.HI R24, RZ, 0x17, R0 ;  /* 0x00000017ff187819 */ /* 0x000fe20000011600 */
[----:B------:R-:W-:Y:S01]  /*2d40*/  BSSY.RECONVERGENT B0, `(.L_x_187) ;  /* 0x0000062000007945 */ /* 0x000fe20003800200 */
[----:B------:R-:W-:Y:S02]  /*2d50*/  SHF.R.U32.HI R31, RZ, 0x17, R3 ;  /* 0x00000017ff1f7819 */ /* 0x000fe40000011603 */
[----:B------:R-:W-:Y:S02]  /*2d60*/  LOP3.LUT R24, R24, 0xff, RZ, 0xc0, !PT ;  /* 0x000000ff18187812 */ /* 0x000fe400078ec0ff */
[----:B------:R-:W-:Y:S02]  /*2d70*/  LOP3.LUT R31, R31, 0xff, RZ, 0xc0, !PT ;  /* 0x000000ff1f1f7812 */ /* 0x000fe400078ec0ff */
[----:B------:R-:W-:Y:S02]  /*2d80*/  IADD3 R32, PT, PT, R24, -0x1, RZ ;  /* 0xffffffff18207810 */ /* 0x000fe40007ffe0ff */
[----:B------:R-:W-:-:S02]  /*2d90*/  IADD3 R33, PT, PT, R31, -0x1, RZ ;  /* 0xffffffff1f217810 */ /* 0x000fc40007ffe0ff */
        /* <DEDUP_REMOVED lines=27> */
.L_x_188:
[----:B------:R-:W-:Y:S01]  /*2f50*/  LEA R33, R24, 0xc0800000, 0x17 ;  /* 0xc080000018217811 */ /* 0x000fe200078eb8ff */
[----:B------:R-:W-:Y:S01]  /*2f60*/  BSSY.RECONVERGENT B1, `(.L_x_193) ;  /* 0x0000036000017945 */ /* 0x000fe20003800200 */
[----:B------:R-:W-:Y:S02]  /*2f70*/  IADD3 R31, PT, PT, R31, -0x7f, RZ ;  /* 0xffffff811f1f7810 */ /* 0x000fe40007ffe0ff */
[----:B------:R-:W-:Y:S02]  /*2f80*/  IADD3 R34, PT, PT, -R33, R0, RZ ;  /* 0x0000000021227210 */ /* 0x000fe40007ffe1ff */
[C---:B------:R-:W-:Y:S01]  /*2f90*/  IADD3 R24, PT, PT, R31.reuse, 0x7f, -R24 ;  /* 0x0000007f1f187810 */ /* 0x040fe20007ffe818 */
[----:B------:R-:W-:Y:S01]  /*2fa0*/  IMAD R0, R31, -0x800000, R3 ;  /* 0xff8000001f007824 */ /* 0x000fe200078e0203 */
        /* <DEDUP_REMOVED lines=25> */
[CCC-:B------:R-:W-:Y:S01]  /*3140*/  FFMA.RP R25, R35.reuse, R33.reuse, R32.reuse ;  /* 0x0000002123197223 */ /* 0x1c0fe20000008020 */
[----:B------:R-:W-:Y:S01]  /*3150*/  FFMA.RM R32, R35, R33, R32 ;  /* 0x0000002123207223 */ /* 0x000fe20000004020 */
[C---:B------:R-:W-:Y:S02]  /*3160*/  ISETP.NE.AND P2, PT, R3.reuse, RZ, PT ;  /* 0x000000ff0300720c */ /* 0x040fe40003f45270 */
[----:B------:R-:W-:Y:S02]  /*3170*/  LOP3.LUT R24, R24, 0x7fffff, RZ, 0xc0, !PT ;  /* 0x007fffff18187812 */ /* 0x000fe400078ec0ff */
        /* <DEDUP_REMOVED lines=12> */
[----:B------:R-:W-:-:S04]  /*3240*/  LOP3.LUT R3, R3, R32, RZ, 0xc0, !PT ;  /* 0x0000002003037212 */ /* 0x000fc800078ec0ff */
[----:B------:R-:W-:-:S04]  /*3250*/  IADD3 R3, PT, PT, R24, R3, RZ ;  /* 0x0000000318037210 */ /* 0x000fc80007ffe0ff */
[----:B------:R-:W-:Y:S01]  /*3260*/  LOP3.LUT R0, R3, R0, RZ, 0xfc, !PT ;  /* 0x0000000003007212 */ /* 0x000fe200078efcff */
[----:B------:R-:W-:Y:S06]  /*3270*/  BRA `(.L_x_196) ;  /* 0x0000000000107947 */ /* 0x000fec0003800000 */
.L_x_195:
[----:B------:R-:W-:-:S04]  /*3280*/  LOP3.LUT R0, R0, 0x80000000, RZ, 0xc0, !PT ;  /* 0x8000000000007812 */ /* 0x000fc800078ec0ff */
[----:B------:R-:W-:Y:S01]  /*3290*/  LOP3.LUT R0, R0, 0x7f800000, RZ, 0xfc, !PT ;  /* 0x7f80000000007812 */ /* 0x000fe200078efcff */
[----:B------:R-:W-:Y:S06]  /*32a0*/  BRA `(.L_x_196) ;  /* 0x0000000000047947 */ /* 0x000fec0003800000 */
.L_x_194:
[----:B------:R-:W-:-:S07]  /*32b0*/  LEA R0, R25, R0, 0x17 ;  /* 0x0000000019007211 */ /* 0x000fce00078eb8ff */
.L_x_196:
[----:B------:R-:W-:Y:S05]  /*32c0*/  BSYNC.RECONVERGENT B1 ;  /* 0x0000000000017941 */ /* 0x000fea0003800200 */
.L_x_193:
[----:B------:R-:W-:Y:S05]  /*32d0*/  BRA `(.L_x_197) ;  /* 0x0000000000207947 */ /* 0x000fea0003800000 */
.L_x_192:
[----:B------:R-:W-:-:S04]  /*32e0*/  LOP3.LUT R0, R0, 0x80000000, R3, 0x48, !PT ;  /* 0x8000000000007812 */ /* 0x000fc800078e4803 */
[----:B------:R-:W-:Y:S01]  /*32f0*/  LOP3.LUT R0, R0, 0x7f800000, RZ, 0xfc, !PT ;  /* 0x7f80000000007812 */ /* 0x000fe200078efcff */
[----:B------:R-:W-:Y:S06]  /*3300*/  BRA `(.L_x_197) ;  /* 0x0000000000147947 */ /* 0x000fec0003800000 */
.L_x_191:
[----:B------:R-:W-:Y:S01]  /*3310*/  LOP3.LUT R0, R0, 0x80000000, R3, 0x48, !PT ;  /* 0x8000000000007812 */ /* 0x000fe200078e4803 */
[----:B------:R-:W-:Y:S06]  /*3320*/  BRA `(.L_x_197) ;  /* 0x00000000000c7947 */ /* 0x000fec0003800000 */
.L_x_190:
[----:B------:R-:W0:Y:S01]  /*3330*/  MUFU.RSQ R0, -QNAN ;  /* 0xffc0000000007908 */ /* 0x000e220000001400 */
[----:B------:R-:W-:Y:S05]  /*3340*/  BRA `(.L_x_197) ;  /* 0x0000000000047947 */ /* 0x000fea0003800000 */
.L_x_189:
[----:B------:R-:W-:-:S07]  /*3350*/  FADD.FTZ R0, R3, R0 ;  /* 0x0000000003007221 */ /* 0x000fce0000010000 */
.L_x_197:
[----:B------:R-:W-:Y:S05]  /*3360*/  BSYNC.RECONVERGENT B0 ;  /* 0x0000000000007941 */ /* 0x000fea0003800200 */
.L_x_187:
[----:B------:R-:W-:-:S04]  /*3370*/  HFMA2 R3, -RZ, RZ, 0, 0 ;  /* 0x00000000ff037431 */ /* 0x000fc800000001ff */
[----:B0-----:R-:W-:Y:S05]  /*3380*/  RET.REL.NODEC R2 `(_Z11dissipationiiifffffPfS_S_S_S_S_S_S_S_S_S_S_S_) ;  /* 0xffffffcc021c7950 */ /* 0x001fea0003c3ffff */
.L_x_198:
        /* <DEDUP_REMOVED lines=15> */
.L_x_781:


//--------------------- .text._Z9twodimbndiifPfS_ --------------------------
	.section	.text._Z9twodimbndiifPfS_,"ax",@progbits
	.align	128
        .global         _Z9twodimbndiifPfS_
        .type           _Z9twodimbndiifPfS_,@function
        .size           _Z9twodimbndiifPfS_,(.L_x_814 - _Z9twodimbndiifPfS_)
        .other          _Z9twodimbndiifPfS_,@"STO_CUDA_ENTRY STV_DEFAULT"
_Z9twodimbndiifPfS_:
.text._Z9twodimbndiifPfS_:
[----:B------:R-:W-:Y:S01]  /*0000*/  LDC R1, c[0x0][0x37c] ;  /* 0x0000df00ff017b82 */ /* 0x000fe20000000800 */
[----:B------:R-:W0:Y:S07]  /*0010*/  S2R R6, SR_TID.X ;  /* 0x0000000000067919 */ /* 0x000e2e0000002100 */
[----:B------:R-:W0:Y:S01]  /*0020*/  S2UR UR4, SR_CTAID.X ;  /* 0x00000000000479c3 */ /* 0x000e220000002500 */
[----:B------:R-:W1:Y:S01]  /*0030*/  LDCU.64 UR10, c[0x0][0x358] ;  /* 0x00006b00ff0a77ac */ /* 0x000e620008000a00 */
[----:B------:R-:W2:Y:S01]  /*0040*/  S2R R0, SR_TID.Y ;  /* 0x0000000000007919 */ /* 0x000ea20000002200 */
[----:B------:R-:W3:Y:S05]  /*0050*/  LDCU UR9, c[0x0][0x388] ;  /* 0x00007100ff0977ac */ /* 0x000eea0008000800 */
[----:B------:R-:W0:Y:S08]  /*0060*/  LDC R9, c[0x0][0x360] ;  /* 0x0000d800ff097b82 */ /* 0x000e300000000800 */
[----:B------:R-:W4:Y:S08]  /*0070*/  LDC.64 R4, c[0x0][0x380] ;  /* 0x0000e000ff047b82 */ /* 0x000f300000000a00 */
[----:B------:R-:W2:Y:S08]  /*0080*/  S2UR UR5, SR_CTAID.Y ;  /* 0x00000000000579c3 */ /* 0x000eb00000002600 */
[----:B------:R-:W2:Y:S01]  /*0090*/  LDC R7, c[0x0][0x364] ;  /* 0x0000d900ff077b82 */ /* 0x000ea20000000800 */
[----:B0-----:R-:W-:-:S07]  /*00a0*/  IMAD R9, R9, UR4, R6 ;  /* 0x0000000409097c24 */ /* 0x001fce000f8e0206 */
[----:B------:R-:W0:Y:S01]  /*00b0*/  LDC.64 R10, c[0x0][0x390] ;  /* 0x0000e400ff0a7b82 */ /* 0x000e220000000a00 */
[----:B----4-:R-:W-:Y:S02]  /*00c0*/  IADD3 R14, PT, PT, R4, -0x1, RZ ;  /* 0xffffffff040e7810 */ /* 0x010fe40007ffe0ff */
[----:B------:R-:W-:Y:S02]  /*00d0*/  IADD3 R8, PT, PT, R5, -0x1, RZ ;  /* 0xffffffff05087810 */ /* 0x000fe40007ffe0ff */
[----:B------:R-:W-:-:S03]  /*00e0*/  ISETP.NE.AND P0, PT, R9, R14, PT ;  /* 0x0000000e0900720c */ /* 0x000fc60003f05270 */
[----:B------:R-:W4:Y:S01]  /*00f0*/  LDC.64 R2, c[0x0][0x398] ;  /* 0x0000e600ff027b82 */ /* 0x000f220000000a00 */
[----:B--2---:R-:W-:-:S09]  /*0100*/  IMAD R7, R7, UR5, R0 ;  /* 0x0000000507077c24 */ /* 0x004fd2000f8e0200 */
[----:B------:R-:W-:Y:S02]  /*0110*/  @P0 VIADD R14, R9, 0x1 ;  /* 0x00000001090e0836 */ /* 0x000fe40000000000 */
[C---:B------:R-:W-:Y:S01]  /*0120*/  VIADD R13, R7.reuse, 0x1 ;  /* 0x00000001070d7836 */ /* 0x040fe20000000000 */
[C---:B------:R-:W-:Y:S01]  /*0130*/  ISETP.NE.AND P1, PT, R7.reuse, R8, PT ;  /* 0x000000080700720c */ /* 0x040fe20003f25270 */
[C---:B------:R-:W-:Y:S01]  /*0140*/  IMAD R5, R7.reuse, R4, R9 ;  /* 0x0000000407057224 */ /* 0x040fe200078e0209 */
[----:B------:R-:W-:Y:S02]  /*0150*/  VIMNMX.U32 R12, PT, PT, R7, 0x1, !PT ;  /* 0x00000001070c7848 */ /* 0x000fe40007fe0000 */
[----:B------:R-:W-:Y:S01]  /*0160*/  SEL R13, R8, R13, !P1 ;  /* 0x0000000d080d7207 */ /* 0x000fe20004800000 */
[----:B0-----:R-:W-:Y:S01]  /*0170*/  IMAD.WIDE.U32 R10, R5, 0x4, R10 ;  /* 0x00000004050a7825 */ /* 0x001fe200078e000a */
[----:B------:R-:W-:-:S03]  /*0180*/  IADD3 R12, PT, PT, R12, -0x1, RZ ;  /* 0xffffffff0c0c7810 */ /* 0x000fc60007ffe0ff */
[-CC-:B------:R-:W-:Y:S02]  /*0190*/  IMAD R13, R13, R4.reuse, R9.reuse ;  /* 0x000000040d0d7224 */ /* 0x180fe400078e0209 */
[-C--:B------:R-:W-:Y:S01]  /*01a0*/  IMAD R15, R12, R4.reuse, R9 ;  /* 0x000000040c0f7224 */ /* 0x080fe200078e0209 */
[----:B-1----:R0:W3:Y:S01]  /*01b0*/  LDG.E R10, desc[UR10][R10.64] ;  /* 0x0000000a0a0a7981 */ /* 0x0020e2000c1e1900 */
[----:B------:R-:W-:Y:S02]  /*01c0*/  IMAD R17, R7, R4, R14 ;  /* 0x0000000407117224 */ /* 0x000fe400078e020e */
[----:B----4-:R-:W-:-:S04]  /*01d0*/  IMAD.WIDE.U32 R12, R13, 0x4, R2 ;  /* 0x000000040d0c7825 */ /* 0x010fc800078e0002 */
[--C-:B------:R-:W-:Y:S01]  /*01e0*/  IMAD.WIDE.U32 R14, R15, 0x4, R2.reuse ;  /* 0x000000040f0e7825 */ /* 0x100fe200078e0002 */
[----:B------:R1:W2:Y:S03]  /*01f0*/  LDG.E R4, desc[UR10][R12.64] ;  /* 0x0000000a0c047981 */ /* 0x0002a6000c1e1900 */
[--C-:B------:R-:W-:Y:S02]  /*0200*/  IMAD.WIDE.U32 R16, R17, 0x4, R2.reuse ;  /* 0x0000000411107825 */ /* 0x100fe400078e0002 */
[----:B------:R4:W5:Y:S04]  /*0210*/  LDG.E R14, desc[UR10][R14.64] ;  /* 0x0000000a0e0e7981 */ /* 0x000968000c1e1900 */
[----:B------:R5:W5:Y:S01]  /*0220*/  LDG.E R16, desc[UR10][R16.64] ;  /* 0x0000000a10107981 */ /* 0x000b62000c1e1900 */
[----:B------:R-:W0:Y:S01]  /*0230*/  S2UR UR7, SR_CgaCtaId ;  /* 0x00000000000779c3 */ /* 0x000e220000008800 */
[----:B------:R-:W-:Y:S01]  /*0240*/  UMOV UR4, 0x400 ;  /* 0x0000040000047882 */ /* 0x000fe20000000000 */
[C---:B------:R-:W-:Y:S01]  /*0250*/  ISETP.NE.AND P0, PT, R7.reuse, RZ, PT ;  /* 0x000000ff0700720c */ /* 0x040fe20003f05270 */
[----:B------:R-:W-:Y:S01]  /*0260*/  UIADD3 UR5, UPT, UPT, UR4, 0x400, URZ ;  /* 0x0000040004057890 */ /* 0x000fe2000fffe0ff */
[----:B------:R-:W-:Y:S01]  /*0270*/  ISETP.NE.AND P1, PT, R7, R8, PT ;  /* 0x000000080700720c */ /* 0x000fe20003f25270 */
[----:B------:R-:W-:Y:S01]  /*0280*/  UIADD3 UR6, UPT, UPT, UR4, 0x800, URZ ;  /* 0x0000080004067890 */ /* 0x000fe2000fffe0ff */
[----:B------:R-:W-:Y:S01]  /*0290*/  ISETP.NE.AND P2, PT, R9, RZ, PT ;  /* 0x000000ff0900720c */ /* 0x000fe20003f45270 */
[----:B------:R-:W-:Y:S01]  /*02a0*/  IMAD.WIDE.U32 R2, R5, 0x4, R2 ;  /* 0x0000000405027825 */ /* 0x000fe200078e0002 */
[----:B0-----:R-:W-:-:S02]  /*02b0*/  ULEA UR8, UR7, UR4, 0x18 ;  /* 0x0000000407087291 */ /* 0x001fc4000f8ec0ff */
[----:B------:R-:W-:Y:S02]  /*02c0*/  UIADD3 UR4, UPT, UPT, UR4, 0xc00, URZ ;  /* 0x00000c0004047890 */ /* 0x000fe4000fffe0ff */
[----:B------:R-:W-:Y:S02]  /*02d0*/  ULEA UR5, UR7, UR5, 0x18 ;  /* 0x0000000507057291 */ /* 0x000fe4000f8ec0ff */
[----:B------:R-:W-:Y:S01]  /*02e0*/  ULEA UR6, UR7, UR6, 0x18 ;  /* 0x0000000607067291 */ /* 0x000fe2000f8ec0ff */
[C---:B------:R-:W-:Y:S01]  /*02f0*/  LEA R11, R6.reuse, UR8, 0x6 ;  /* 0x00000008060b7c11 */ /* 0x040fe2000f8e30ff */
[----:B------:R-:W-:Y:S02]  /*0300*/  ULEA UR4, UR7, UR4, 0x18 ;  /* 0x0000000407047291 */ /* 0x000fe4000f8ec0ff */
[C---:B------:R-:W-:Y:S02]  /*0310*/  LEA R9, R6.reuse, UR5, 0x6 ;  /* 0x0000000506097c11 */ /* 0x040fe4000f8e30ff */
[----:B-1----:R-:W-:-:S02]  /*0320*/  LEA R13, R6, UR6, 0x6 ;  /* 0x00000006060d7c11 */ /* 0x002fc4000f8e30ff */
[----:B----4-:R-:W-:Y:S01]  /*0330*/  LEA R15, R6, UR4, 0x6 ;  /* 0x00000004060f7c11 */ /* 0x010fe2000f8e30ff */
[C---:B------:R-:W-:Y:S01]  /*0340*/  IMAD R9, R0.reuse, 0x4, R9 ;  /* 0x0000000400097824 */ /* 0x040fe200078e0209 */
[C---:B------:R-:W-:Y:S02]  /*0350*/  LEA R11, R0.reuse, R11, 0x2 ;  /* 0x0000000b000b7211 */ /* 0x040fe400078e10ff */
[C---:B------:R-:W-:Y:S02]  /*0360*/  LEA R13, R0.reuse, R13, 0x2 ;  /* 0x0000000d000d7211 */ /* 0x040fe400078e10ff */
[----:B------:R-:W-:Y:S02]  /*0370*/  LEA R15, R0, R15, 0x2 ;  /* 0x0000000f000f7211 */ /* 0x000fe400078e10ff */
[----:B---3--:R-:W-:Y:S01]  /*0380*/  FSET.BF.GT.AND R7, R10, UR9, PT ;  /* 0x000000090a077c0a */ /* 0x008fe2000b804000 */
[----:B------:R0:W-:Y:S04]  /*0390*/  STS [R11], R10 ;  /* 0x0000000a0b007388 */ /* 0x0001e80000000800 */
[C---:B--2---:R-:W-:Y:S01]  /*03a0*/  @!P0 FMUL R5, R7.reuse, R4 ;  /* 0x0000000407058220 */ /* 0x044fe20000400000 */
[----:B------:R0:W-:Y:S01]  /*03b0*/  STS [R9], R4 ;  /* 0x0000000409007388 */ /* 0x0001e20000000800 */
[----:B-----5:R-:W-:-:S03]  /*03c0*/  @!P1 FMUL R17, R7, R14 ;  /* 0x0000000e07119220 */ /* 0x020fc60000400000 */
[----:B------:R0:W-:Y:S04]  /*03d0*/  STS [R13], R14 ;  /* 0x0000000e0d007388 */ /* 0x0001e80000000800 */
[----:B------:R0:W-:Y:S04]  /*03e0*/  @!P0 STG.E desc[UR10][R2.64], R5 ;  /* 0x0000000502008986 */ /* 0x0001e8000c10190a */
[----:B------:R0:W-:Y:S04]  /*03f0*/  STS [R15], R16 ;  /* 0x000000100f007388 */ /* 0x0001e80000000800 */
[----:B------:R0:W-:Y:S01]  /*0400*/  @!P1 STG.E desc[UR10][R2.64], R17 ;  /* 0x0000001102009986 */ /* 0x0001e2000c10190a */
[----:B------:R-:W-:Y:S05]  /*0410*/  @P2 EXIT ;  /* 0x000000000000294d */ /* 0x000fea0003800000 */
[----:B------:R-:W-:-:S05]  /*0420*/  FMUL R7, R7, R16 ;  /* 0x0000001007077220 */ /* 0x000fca0000400000 */
[----:B------:R-:W-:Y:S01]  /*0430*/  STG.E desc[UR10][R2.64], R7 ;  /* 0x0000000702007986 */ /* 0x000fe2000c10190a */
[----:B------:R-:W-:Y:S05]  /*0440*/  EXIT ;  /* 0x000000000000794d */ /* 0x000fea0003800000 */
.L_x_199:
        /* <DEDUP_REMOVED lines=11> */
.L_x_814:


//--------------------- .text._Z12rollerlatbndiiifPfS_ --------------------------
	.section	.text._Z12rollerlatbndiiifPfS_,"ax",@progbits
	.align	128
        .global         _Z12rollerlatbndiiifPfS_
        .type           _Z12rollerlatbndiiifPfS_,@function
        .size           _Z12rollerlatbndiiifPfS_,(.L_x_815 - _Z12rollerlatbndiiifPfS_)
        .other          _Z12rollerlatbndiiifPfS_,@"STO_CUDA_ENTRY STV_DEFAULT"
_Z12rollerlatbndiiifPfS_:
.text._Z12rollerlatbndiiifPfS_:
[----:B------:R-:W-:Y:S01]  /*0000*/  LDC R1, c[0x0][0x37c] ;  /* 0x0000df00ff017b82 */ /* 0x000fe20000000800 */
[----:B------:R-:W0:Y:S07]  /*0010*/  S2R R22, SR_TID.Y ;  /* 0x0000000000167919 */ /* 0x000e2e0000002200 */
[----:B------:R-:W1:Y:S01]  /*0020*/  S2UR UR5, SR_CTAID.Y ;  /* 0x00000000000579c3 */ /* 0x000e620000002600 */
[----:B------:R-:W2:Y:S01]  /*0030*/  LDCU.64 UR8, c[0x0][0x358] ;  /* 0x00006b00ff0877ac */ /* 0x000ea20008000a00 */
[----:B------:R-:W3:Y:S06]  /*0040*/  S2R R0, SR_TID.X ;  /* 0x0000000000007919 */ /* 0x000eec0000002100 */
[----:B------:R-:W3:Y:S01]  /*0050*/  LDC R21, c[0x0][0x360] ;  /* 0x0000d800ff157b82 */ /* 0x000ee20000000800 */
[----:B------:R-:W1:Y:S07]  /*0060*/  LDCU UR4, c[0x0][0x364] ;  /* 0x00006c80ff0477ac */ /* 0x000e6e0008000800 */
[----:B------:R-:W3:Y:S08]  /*0070*/  S2UR UR6, SR_CTAID.X ;  /* 0x00000000000679c3 */ /* 0x000ef00000002500 */
[----:B------:R-:W4:Y:S01]  /*0080*/  LDC.64 R34, c[0x0][0x380] ;  /* 0x0000e000ff227b82 */ /* 0x000f220000000a00 */
[----:B-1----:R-:W-:-:S07]  /*0090*/  UIMAD UR5, UR5, UR4, URZ ;  /* 0x00000004050572a4 */ /* 0x002fce000f8e02ff */
[----:B------:R-:W1:Y:S01]  /*00a0*/  LDC.64 R4, c[0x0][0x390] ;  /* 0x0000e400ff047b82 */ /* 0x000e620000000a00 */
[----:B0-----:R-:W-:Y:S01]  /*00b0*/  IADD3 R3, PT, PT, R22, UR5, RZ ;  /* 0x0000000516037c10 */ /* 0x001fe2000fffe0ff */
[----:B---3--:R-:W-:-:S06]  /*00c0*/  IMAD R21, R21, UR6, R0 ;  /* 0x0000000615157c24 */ /* 0x008fcc000f8e0200 */
[----:B------:R-:W0:Y:S01]  /*00d0*/  LDC.64 R32, c[0x0][0x388] ;  /* 0x0000e200ff207b82 */ /* 0x000e220000000a00 */
[----:B----4-:R-:W-:-:S04]  /*00e0*/  IMAD R2, R3, R34, R21 ;  /* 0x0000002203027224 */ /* 0x010fc800078e0215 */
[----:B-1----:R-:W-:-:S06]  /*00f0*/  IMAD.WIDE.U32 R4, R2, 0x4, R4 ;  /* 0x0000000402047825 */ /* 0x002fcc00078e0004 */
[----:B--2---:R-:W2:Y:S01]  /*0100*/  LDG.E R4, desc[UR8][R4.64] ;  /* 0x0000000804047981 */ /* 0x004ea2000c1e1900 */
[----:B------:R-:W1:Y:S01]  /*0110*/  S2UR UR6, SR_CgaCtaId ;  /* 0x00000000000679c3 */ /* 0x000e620000008800 */
[----:B------:R-:W-:Y:S01]  /*0120*/  UMOV UR4, 0x400 ;  /* 0x0000040000047882 */ /* 0x000fe20000000000 */
[----:B0-----:R-:W-:Y:S02]  /*0130*/  ISETP.GE.AND P1, PT, R32, 0x1, PT ;  /* 0x000000012000780c */ /* 0x001fe40003f26270 */
[----:B------:R-:W-:Y:S01]  /*0140*/  IADD3 R7, PT, PT, R3, 0x1, RZ ;  /* 0x0000000103077810 */ /* 0x000fe20007ffe0ff */
[----:B-1----:R-:W-:-:S06]  /*0150*/  ULEA UR4, UR6, UR4, 0x18 ;  /* 0x0000000406047291 */ /* 0x002fcc000f8ec0ff */
[----:B------:R-:W-:-:S04]  /*0160*/  LEA R0, R0, UR4, 0x6 ;  /* 0x0000000400007c11 */ /* 0x000fc8000f8e30ff */
[----:B------:R-:W-:Y:S02]  /*0170*/  LEA R9, R22, R0, 0x2 ;  /* 0x0000000016097211 */ /* 0x000fe400078e10ff */
[----:B------:R-:W-:-:S04]  /*0180*/  IADD3 R0, PT, PT, R35, -0x1, RZ ;  /* 0xffffffff23007810 */ /* 0x000fc80007ffe0ff */
[----:B------:R-:W-:Y:S01]  /*0190*/  ISETP.NE.AND P0, PT, R3, R0, PT ;  /* 0x000000000300720c */ /* 0x000fe20003f05270 */
[----:B--2---:R0:W-:Y:S01]  /*01a0*/  STS [R9], R4 ;  /* 0x0000000409007388 */ /* 0x0041e20000000800 */
[----:B------:R-:W-:Y:S11]  /*01b0*/  @!P1 EXIT ;  /* 0x000000000000994d */ /* 0x000ff60003800000 */
[----:B------:R-:W-:Y:S01]  /*01c0*/  SEL R20, R0, R7, !P0 ;  /* 0x0000000700147207 */ /* 0x000fe20004000000 */
[----:B------:R-:W-:Y:S01]  /*01d0*/  UMOV UR4, URZ ;  /* 0x000000ff00047c82 */ /* 0x000fe20008000000 */
[----:B------:R-:W-:Y:S02]  /*01e0*/  ISETP.GE.U32.AND P0, PT, R32, 0x8, PT ;  /* 0x000000082000780c */ /* 0x000fe40003f06070 */
[----:B------:R-:W-:Y:S01]  /*01f0*/  VIMNMX.U32 R5, PT, PT, R3, 0x1, !PT ;  /* 0x0000000103057848 */ /* 0x000fe20007fe0000 */
[----:B------:R-:W-:Y:S01]  /*0200*/  IMAD R6, R20, R34, R21 ;  /* 0x0000002214067224 */ /* 0x000fe200078e0215 */
[----:B------:R-:W-:Y:S02]  /*0210*/  FSET.BF.GT.AND R7, R4, R33, PT ;  /* 0x000000210407720a */ /* 0x000fe40003804000 */
[----:B------:R-:W-:Y:S01]  /*0220*/  IADD3 R8, PT, PT, R5, -0x1, RZ ;  /* 0xffffffff05087810 */ /* 0x000fe20007ffe0ff */
[----:B------:R-:W-:-:S04]  /*0230*/  IMAD R5, R34, R35, RZ ;  /* 0x0000002322057224 */ /* 0x000fc800078e02ff */
[----:B0-----:R-:W-:Y:S02]  /*0240*/  IMAD R4, R8, R34, R21 ;  /* 0x0000002208047224 */ /* 0x001fe400078e0215 */
[----:B------:R-:W-:Y:S05]  /*0250*/  @!P0 BRA `(.L_x_200) ;  /* 0x0000000800bc8947 */ /* 0x000fea0003800000 */
[--C-:B------:R-:W-:Y:S01]  /*0260*/  IMAD R12, R35, 0x5, R3.reuse ;  /* 0x00000005230c7824 */ /* 0x100fe200078e0203 */
[----:B------:R-:W-:Y:S01]  /*0270*/  VIMNMX.U32 R23, PT, PT, R3, 0x1, PT ;  /* 0x0000000103177848 */ /* 0x000fe20003fe0000 */
[C-C-:B------:R-:W-:Y:S01]  /*0280*/  IMAD R8, R35.reuse, 0x7, R3.reuse ;  /* 0x0000000723087824 */ /* 0x140fe200078e0203 */
[CC--:B------:R-:W-:Y:S01]  /*0290*/  LEA R14, R35.reuse, R3.reuse, 0x2 ;  /* 0x00000003230e7211 */ /* 0x0c0fe200078e10ff */
[C-C-:B------:R-:W-:Y:S01]  /*02a0*/  IMAD R10, R35.reuse, 0x6, R3.reuse ;  /* 0x00000006230a7824 */ /* 0x140fe200078e0203 */
[C---:B------:R-:W-:Y:S01]  /*02b0*/  LEA R18, R35.reuse, R3, 0x1 ;  /* 0x0000000323127211 */ /* 0x040fe200078e08ff */
[C---:B------:R-:W-:Y:S01]  /*02c0*/  IMAD R16, R35.reuse, 0x3, R3 ;  /* 0x0000000323107824 */ /* 0x040fe200078e0203 */
[----:B------:R-:W-:Y:S01]  /*02d0*/  IADD3 R22, PT, PT, R35, UR5, R22 ;  /* 0x0000000523167c10 */ /* 0x000fe2000fffe016 */
[--C-:B------:R-:W-:Y:S01]  /*02e0*/  IMAD R30, R12, R34, R21.reuse ;  /* 0x000000220c1e7224 */ /* 0x100fe200078e0215 */
[C---:B------:R-:W-:Y:S01]  /*02f0*/  IADD3 R12, PT, PT, -R23.reuse, R12, RZ ;  /* 0x0000000c170c7210 */ /* 0x040fe20007ffe1ff */
[--C-:B------:R-:W-:Y:S01]  /*0300*/  IMAD R9, R8, R34, R21.reuse ;  /* 0x0000002208097224 */ /* 0x100fe200078e0215 */
[----:B------:R-:W-:Y:S01]  /*0310*/  IADD3 R25, PT, PT, -R23, R14, RZ ;  /* 0x0000000e17197210 */ /* 0x000fe20007ffe1ff */
[--C-:B------:R-:W-:Y:S01]  /*0320*/  IMAD R42, R10, R34, R21.reuse ;  /* 0x000000220a2a7224 */ /* 0x100fe200078e0215 */
[CC--:B------:R-:W-:Y:S01]  /*0330*/  LEA R13, R35.reuse, R20.reuse, 0x2 ;  /* 0x00000014230d7211 */ /* 0x0c0fe200078e10ff */
[C-C-:B------:R-:W-:Y:S01]  /*0340*/  IMAD R19, R35.reuse, 0x7, R20.reuse ;  /* 0x0000000723137824 */ /* 0x140fe200078e0214 */
[C---:B------:R-:W-:Y:S01]  /*0350*/  LEA R44, R35.reuse, R20, 0x1 ;  /* 0x00000014232c7211 */ /* 0x040fe200078e08ff */
[C-C-:B------:R-:W-:Y:S01]  /*0360*/  IMAD R17, R35.reuse, 0x6, R20.reuse ;  /* 0x0000000623117824 */ /* 0x140fe200078e0214 */
[----:B------:R-:W-:Y:S01]  /*0370*/  IADD3 R8, PT, PT, R8, -R23, RZ ;  /* 0x8000001708087210 */ /* 0x000fe20007ffe0ff */
[--C-:B------:R-:W-:Y:S01]  /*0380*/  IMAD R15, R35, 0x5, R20.reuse ;  /* 0x00000005230f7824 */ /* 0x100fe200078e0214 */
[----:B------:R-:W-:Y:S01]  /*0390*/  IADD3 R10, PT, PT, -R23, R10, RZ ;  /* 0x0000000a170a7210 */ /* 0x000fe20007ffe1ff */
[----:B------:R-:W-:Y:S01]  /*03a0*/  IMAD R11, R35, 0x3, R20 ;  /* 0x00000003230b7824 */ /* 0x000fe200078e0214 */
[----:B------:R-:W-:Y:S01]  /*03b0*/  IADD3 R20, PT, PT, R20, R35, RZ ;  /* 0x0000002314147210 */ /* 0x000fe20007ffe0ff */
[--C-:B------:R-:W-:Y:S01]  /*03c0*/  IMAD R28, R14, R34, R21.reuse ;  /* 0x000000220e1c7224 */ /* 0x100fe200078e0215 */
[C---:B------:R-:W-:Y:S01]  /*03d0*/  IADD3 R27, PT, PT, -R23.reuse, R16, RZ ;  /* 0x00000010171b7210 */ /* 0x040fe20007ffe1ff */
[--C-:B------:R-:W-:Y:S01]  /*03e0*/  IMAD R14, R12, R34, R21.reuse ;  /* 0x000000220c0e7224 */ /* 0x100fe200078e0215 */
[----:B------:R-:W-:Y:S01]  /*03f0*/  IADD3 R29, PT, PT, -R23, R18, RZ ;  /* 0x00000012171d7210 */ /* 0x000fe20007ffe1ff */
[--C-:B------:R-:W-:Y:S01]  /*0400*/  IMAD R12, R25, R34, R21.reuse ;  /* 0x00000022190c7224 */ /* 0x100fe200078e0215 */
[----:B------:R-:W-:Y:S01]  /*0410*/  IADD3 R23, PT, PT, -R23, R22, RZ ;  /* 0x0000001617177210 */ /* 0x000fe20007ffe1ff */
[-CC-:B------:R-:W-:Y:S01]  /*0420*/  IMAD R26, R16, R34.reuse, R21.reuse ;  /* 0x00000022101a7224 */ /* 0x180fe200078e0215 */
[----:B------:R-:W-:Y:S01]  /*0430*/  LOP3.LUT R25, R32, 0x7ffffff8, RZ, 0xc0, !PT ;  /* 0x7ffffff820197812 */ /* 0x000fe200078ec0ff */
[-CC-:B------:R-:W-:Y:S01]  /*0440*/  IMAD R24, R18, R34.reuse, R21.reuse ;  /* 0x0000002212187224 */ /* 0x180fe200078e0215 */
[----:B------:R-:W-:Y:S01]  /*0450*/  ISETP.NE.AND P0, PT, R3, RZ, PT ;  /* 0x000000ff0300720c */ /* 0x000fe20003f05270 */
[-CC-:B------:R-:W-:Y:S01]  /*0460*/  IMAD R18, R8, R34.reuse, R21.reuse ;  /* 0x0000002208127224 */ /* 0x180fe200078e0215 */
[----:B------:R-:W-:Y:S01]  /*0470*/  IADD3 R25, PT, PT, -R25, RZ, RZ ;  /* 0x000000ff19197210 */ /* 0x000fe20007ffe1ff */
[----:B------:R-:W-:-:S02]  /*0480*/  IMAD R16, R10, R34, R21 ;  /* 0x000000220a107224 */ /* 0x000fc400078e0215 */
[-CC-:B------:R-:W-:Y:S02]  /*0490*/  IMAD R19, R19, R34.reuse, R21.reuse ;  /* 0x0000002213137224 */ /* 0x180fe400078e0215 */
[-CC-:B------:R-:W-:Y:S02]  /*04a0*/  IMAD R17, R17, R34.reuse, R21.reuse ;  /* 0x0000002211117224 */ /* 0x180fe400078e0215 */
[-CC-:B------:R-:W-:Y:S02]  /*04b0*/  IMAD R15, R15, R34.reuse, R21.reuse ;  /* 0x000000220f0f7224 */ /* 0x180fe400078e0215 */
[-CC-:B------:R-:W-:Y:S02]  /*04c0*/  IMAD R13, R13, R34.reuse, R21.reuse ;  /* 0x000000220d0d7224 */ /* 0x180fe400078e0215 */
[-CC-:B------:R-:W-:Y:S02]  /*04d0*/  IMAD R11, R11, R34.reuse, R21.reuse ;  /* 0x000000220b0b7224 */ /* 0x180fe400078e0215 */
[----:B------:R-:W-:-:S02]  /*04e0*/  IMAD R44, R44, R34, R21 ;  /* 0x000000222c2c7224 */ /* 0x000fc400078e0215 */
[-CC-:B------:R-:W-:Y:S02]  /*04f0*/  IMAD R22, R22, R34.reuse, R21.reuse ;  /* 0x0000002216167224 */ /* 0x180fe400078e0215 */
[-CC-:B------:R-:W-:Y:S02]  /*0500*/  IMAD R20, R20, R34.reuse, R21.reuse ;  /* 0x0000002214147224 */ /* 0x180fe400078e0215 */
[--C-:B------:R-:W-:Y:S01]  /*0510*/  IMAD R10, R27, R34, R21.reuse ;  /* 0x000000221b0a7224 */ /* 0x100fe200078e0215 */
[----:B------:R-:W-:Y:S01]  /*0520*/  MOV R27, R4 ;  /* 0x00000004001b7202 */ /* 0x000fe20000000f00 */
[--C-:B------:R-:W-:Y:S01]  /*0530*/  IMAD R8, R29, R34, R21.reuse ;  /* 0x000000221d087224 */ /* 0x100fe200078e0215 */
[----:B------:R-:W-:Y:S01]  /*0540*/  MOV R29, R6 ;  /* 0x00000006001d7202 */ /* 0x000fe20000000f00 */
[----:B------:R-:W-:Y:S01]  /*0550*/  IMAD R21, R23, R34, R21 ;  /* 0x0000002217157224 */ /* 0x000fe200078e0215 */
[----:B------:R-:W-:-:S07]  /*0560*/  MOV R23, R2 ;  /* 0x0000000200177202 */ /* 0x000fce0000000f00 */
.L_x_201:
[----:B------:R-:W0:Y:S01]  /*0570*/  @!P0 LDC.64 R36, c[0x0][0x398] ;  /* 0x0000e600ff248b82 */ /* 0x000e220000000a00 */
[----:B------:R-:W-:-:S07]  /*0580*/  ISETP.NE.AND P1, PT, R3, R0, PT ;  /* 0x000000000300720c */ /* 0x000fce0003f25270 */
[----:B-1----:R-:W1:Y:S08]  /*0590*/  @!P0 LDC.64 R38, c[0x0][0x398] ;  /* 0x0000e600ff268b82 */ /* 0x002e700000000a00 */
[----:B------:R-:W2:Y:S01]  /*05a0*/  @!P1 LDC.64 R34, c[0x0][0x398] ;  /* 0x0000e600ff229b82 */ /* 0x000ea20000000a00 */
[----:B0-----:R-:W-:-:S06]  /*05b0*/  @!P0 IMAD.WIDE.U32 R40, R29, 0x4, R36 ;  /* 0x000000041d288825 */ /* 0x001fcc00078e0024 */
[----:B------:R-:W3:Y:S01]  /*05c0*/  @!P0 LDG.E R40, desc[UR8][R40.64] ;  /* 0x0000000828288981 */ /* 0x000ee2000c1e1900 */
[----:B------:R-:W-:-:S04]  /*05d0*/  @!P0 IMAD.WIDE.U32 R36, R23, 0x4, R36 ;  /* 0x0000000417248825 */ /* 0x000fc800078e0024 */
[----:B--2---:R-:W-:-:S04]  /*05e0*/  @!P1 IMAD.WIDE.U32 R32, R27, 0x4, R34 ;  /* 0x000000041b209825 */ /* 0x004fc800078e0022 */
[----:B---3--:R-:W-:Y:S01]  /*05f0*/  @!P0 FMUL R31, R7, R40 ;  /* 0x00000028071f8220 */ /* 0x008fe20000400000 */
[----:B------:R-:W-:Y:S01]  /*0600*/  @!P1 IMAD.WIDE.U32 R34, R23, 0x4, R34 ;  /* 0x0000000417229825 */ /* 0x000fe200078e0022 */
[----:B------:R-:W0:Y:S03]  /*0610*/  @!P1 LDC.64 R40, c[0x0][0x398] ;  /* 0x0000e600ff289b82 */ /* 0x000e260000000a00 */
[----:B------:R1:W-:Y:S04]  /*0620*/  @!P0 STG.E desc[UR8][R36.64], R31 ;  /* 0x0000001f24008986 */ /* 0x0003e8000c101908 */
[----:B------:R-:W2:Y:S01]  /*0630*/  @!P1 LDG.E R32, desc[UR8][R32.64] ;  /* 0x0000000820209981 */ /* 0x000ea2000c1e1900 */
[----:B-1----:R-:W-:-:S04]  /*0640*/  @!P0 IMAD.WIDE.U32 R36, R20, 0x4, R38 ;  /* 0x0000000414248825 */ /* 0x002fc800078e0026 */
[----:B--2---:R-:W-:-:S05]  /*0650*/  @!P1 FMUL R43, R7, R32 ;  /* 0x00000020072b9220 */ /* 0x004fca0000400000 */
[----:B------:R1:W-:Y:S04]  /*0660*/  @!P1 STG.E desc[UR8][R34.64], R43 ;  /* 0x0000002b22009986 */ /* 0x0003e8000c101908 */
[----:B------:R2:W3:Y:S01]  /*0670*/  @!P0 LDG.E R45, desc[UR8][R36.64] ;  /* 0x00000008242d8981 */ /* 0x0004e2000c1e1900 */
[----:B------:R-:W-:-:S04]  /*0680*/  @!P0 IMAD.WIDE.U32 R38, R22, 0x4, R38 ;  /* 0x0000000416268825 */ /* 0x000fc800078e0026 */
[----:B0-----:R-:W-:Y:S01]  /*0690*/  @!P1 IMAD.WIDE.U32 R32, R21, 0x4, R40 ;  /* 0x0000000415209825 */ /* 0x001fe200078e0028 */
[----:B-1----:R-:W0:Y:S08]  /*06a0*/  @!P1 LDC.64 R34, c[0x0][0x398] ;  /* 0x0000e600ff229b82 */ /* 0x002e300000000a00 */
[----:B--2---:R-:W1:Y:S01]  /*06b0*/  @!P0 LDC.64 R36, c[0x0][0x398] ;  /* 0x0000e600ff248b82 */ /* 0x004e620000000a00 */
[----:B---3--:R-:W-:-:S05]  /*06c0*/  @!P0 FMUL R45, R7, R45 ;  /* 0x0000002d072d8220 */ /* 0x008fca0000400000 */
[----:B------:R0:W-:Y:S04]  /*06d0*/  @!P0 STG.E desc[UR8][R38.64], R45 ;  /* 0x0000002d26008986 */ /* 0x0001e8000c101908 */
[----:B------:R-:W2:Y:S01]  /*06e0*/  @!P1 LDG.E R32, desc[UR8][R32.64] ;  /* 0x0000000820209981 */ /* 0x000ea2000c1e1900 */
[----:B------:R-:W-:-:S04]  /*06f0*/  @!P1 IMAD.WIDE.U32 R40, R22, 0x4, R40 ;  /* 0x0000000416289825 */ /* 0x000fc800078e0028 */
[----:B--2---:R-:W-:Y:S01]  /*0700*/  @!P1 FMUL R31, R7, R32 ;  /* 0x00000020071f9220 */ /* 0x004fe20000400000 */
[----:B-1----:R-:W-:-:S04]  /*0710*/  @!P0 IMAD.WIDE.U32 R32, R44, 0x4, R36 ;  /* 0x000000042c208825 */ /* 0x002fc800078e0024 */
        /* <DEDUP_REMOVED lines=10> */
[----:B-1----:R-:W-:-:S04]  /*07c0*/  @!P0 IMAD.WIDE.U32 R36, R11, 0x4, R32 ;  /* 0x000000040b248825 */ /* 0x002fc800078e0020 */
[----:B--2---:R-:W-:Y:S01]  /*07d0*/  @!P1 FMUL R45, R7, R38 ;  /* 0x00000026072d9220 */ /* 0x004fe20000400000 */
[----:B------:R-:W-:Y:S01]  /*07e0*/  @!P0 IMAD.WIDE.U32 R32, R26, 0x4, R32 ;  /* 0x000000041a208825 */ /* 0x000fe200078e0020 */
[----:B------:R-:W1:Y:S03]  /*07f0*/  @!P0 LDC.64 R38, c[0x0][0x398] ;  /* 0x0000e600ff268b82 */ /* 0x000e660000000a00 */
[----:B------:R2:W-:Y:S04]  /*0800*/  @!P1 STG.E desc[UR8][R34.64], R45 ;  /* 0x0000002d22009986 */ /* 0x0005e8000c101908 */
[----:B------:R0:W3:Y:S01]  /*0810*/  @!P0 LDG.E R31, desc[UR8][R36.64] ;  /* 0x00000008241f8981 */ /* 0x0000e2000c1e1900 */
[----:B--2---:R-:W2:Y:S01]  /*0820*/  @!P1 LDC.64 R34, c[0x0][0x398] ;  /* 0x0000e600ff229b82 */ /* 0x004ea20000000a00 */
[----:B0-----:R-:W-:-:S04]  /*0830*/  @!P1 IMAD.WIDE.U32 R36, R10, 0x4, R40 ;  /* 0x000000040a249825 */ /* 0x001fc800078e0028 */
[----:B---3--:R-:W-:-:S05]  /*0840*/  @!P0 FMUL R31, R7, R31 ;  /* 0x0000001f071f8220 */ /* 0x008fca0000400000 */
[----:B------:R1:W-:Y:S04]  /*0850*/  @!P0 STG.E desc[UR8][R32.64], R31 ;  /* 0x0000001f20008986 */ /* 0x0003e8000c101908 */
[----:B------:R0:W3:Y:S01]  /*0860*/  @!P1 LDG.E R43, desc[UR8][R36.64] ;  /* 0x00000008242b9981 */ /* 0x0000e2000c1e1900 */
[----:B------:R-:W-:-:S04]  /*0870*/  @!P1 IMAD.WIDE.U32 R40, R26, 0x4, R40 ;  /* 0x000000041a289825 */ /* 0x000fc800078e0028 */
[----:B-1----:R-:W-:Y:S01]  /*0880*/  @!P0 IMAD.WIDE.U32 R32, R13, 0x4, R38 ;  /* 0x000000040d208825 */ /* 0x002fe200078e0026 */
[----:B0-----:R-:W0:Y:S03]  /*0890*/  @!P0 LDC.64 R36, c[0x0][0x398] ;  /* 0x0000e600ff248b82 */ /* 0x001e260000000a00 */
[----:B---3--:R-:W-:-:S05]  /*08a0*/  @!P1 FMUL R43, R7, R43 ;  /* 0x0000002b072b9220 */ /* 0x008fca0000400000 */
[----:B------:R0:W-:Y:S04]  /*08b0*/  @!P1 STG.E desc[UR8][R40.64], R43 ;  /* 0x0000002b28009986 */ /* 0x0001e8000c101908 */
[----:B------:R2:W3:Y:S01]  /*08c0*/  @!P0 LDG.E R45, desc[UR8][R32.64] ;  /* 0x00000008202d8981 */ /* 0x0004e2000c1e1900 */
[----:B------:R-:W-:-:S04]  /*08d0*/  @!P0 IMAD.WIDE.U32 R38, R28, 0x4, R38 ;  /* 0x000000041c268825 */ /* 0x000fc800078e0026 */
[----:B--2---:R-:W-:-:S04]  /*08e0*/  @!P1 IMAD.WIDE.U32 R32, R12, 0x4, R34 ;  /* 0x000000040c209825 */ /* 0x004fc800078e0022 */
[----:B---3--:R-:W-:-:S05]  /*08f0*/  @!P0 FMUL R45, R7, R45 ;  /* 0x0000002d072d8220 */ /* 0x008fca0000400000 */
[----:B------:R1:W-:Y:S04]  /*0900*/  @!P0 STG.E desc[UR8][R38.64], R45 ;  /* 0x0000002d26008986 */ /* 0x0003e8000c101908 */
[----:B------:R-:W2:Y:S01]  /*0910*/  @!P1 LDG.E R31, desc[UR8][R32.64] ;  /* 0x00000008201f9981 */ /* 0x000ea2000c1e1900 */
[----:B------:R-:W-:-:S04]  /*0920*/  @!P1 IMAD.WIDE.U32 R34, R28, 0x4, R34 ;  /* 0x000000041c229825 */ /* 0x000fc800078e0022 */
[----:B0-----:R-:W-:Y:S01]  /*0930*/  @!P0 IMAD.WIDE.U32 R40, R15, 0x4, R36 ;  /* 0x000000040f288825 */ /* 0x001fe200078e0024 */
[----:B-1----:R-:W0:Y:S03]  /*0940*/  @!P1 LDC.64 R38, c[0x0][0x398] ;  /* 0x0000e600ff269b82 */ /* 0x002e260000000a00 */
[----:B--2---:R-:W-:-:S05]  /*0950*/  @!P1 FMUL R31, R7, R31 ;  /* 0x0000001f071f9220 */ /* 0x004fca0000400000 */
[----:B------:R1:W-:Y:S04]  /*0960*/  @!P1 STG.E desc[UR8][R34.64], R31 ;  /* 0x0000001f22009986 */ /* 0x0003e8000c101908 */
[----:B------:R-:W2:Y:S01]  /*0970*/  @!P0 LDG.E R40, desc[UR8][R40.64] ;  /* 0x0000000828288981 */ /* 0x000ea2000c1e1900 */
[----:B------:R-:W-:-:S04]  /*0980*/  @!P0 IMAD.WIDE.U32 R36, R30, 0x4, R36 ;  /* 0x000000041e248825 */ /* 0x000fc800078e0024 */
[----:B0-----:R-:W-:Y:S01]  /*0990*/  @!P1 IMAD.WIDE.U32 R32, R14, 0x4, R38 ;  /* 0x000000040e209825 */ /* 0x001fe200078e0026 */
[----:B-1----:R-:W0:Y:S03]  /*09a0*/  @!P1 LDC.64 R34, c[0x0][0x398] ;  /* 0x0000e600ff229b82 */ /* 0x002e260000000a00 */
[----:B--2---:R-:W-:-:S05]  /*09b0*/  @!P0 FMUL R43, R7, R40 ;  /* 0x00000028072b8220 */ /* 0x004fca0000400000 */
[----:B------:R-:W1:Y:S01]  /*09c0*/  @!P0 LDC.64 R40, c[0x0][0x398] ;  /* 0x0000e600ff288b82 */ /* 0x000e620000000a00 */
        /* <DEDUP_REMOVED lines=18> */
[----:B------:R-:W2:Y:S01]  /*0af0*/  @!P0 LDG.E R45, desc[UR8][R36.64] ;  /* 0x00000008242d8981 */ /* 0x000ea2000c1e1900 */
[----:B------:R-:W-:-:S04]  /*0b00*/  @!P0 IMAD.WIDE.U32 R32, R9, 0x4, R32 ;  /* 0x0000000409208825 */ /* 0x000fc800078e0020 */
[----:B0-----:R-:W-:-:S04]  /*0b10*/  @!P1 IMAD.WIDE.U32 R40, R18, 0x4, R38 ;  /* 0x0000000412289825 */ /* 0x001fc800078e0026 */
[----:B--2---:R-:W-:-:S05]  /*0b20*/  @!P0 FMUL R45, R7, R45 ;  /* 0x0000002d072d8220 */ /* 0x004fca0000400000 */
[----:B------:R1:W-:Y:S04]  /*0b30*/  @!P0 STG.E desc[UR8][R32.64], R45 ;  /* 0x0000002d20008986 */ /* 0x0003e8000c101908 */
[----:B------:R-:W2:Y:S01]  /*0b40*/  @!P1 LDG.E R40, desc[UR8][R40.64] ;  /* 0x0000000828289981 */ /* 0x000ea2000c1e1900 */
[----:B------:R-:W-:Y:S01]  /*0b50*/  @!P1 IMAD.WIDE.U32 R38, R9, 0x4, R38 ;  /* 0x0000000409269825 */ /* 0x000fe200078e0026 */
[----:B------:R-:W-:Y:S02]  /*0b60*/  IADD3 R25, PT, PT, R25, 0x8, RZ ;  /* 0x0000000819197810 */ /* 0x000fe40007ffe0ff */
[----:B------:R-:W-:Y:S02]  /*0b70*/  LEA R29, R5, R29, 0x3 ;  /* 0x0000001d051d7211 */ /* 0x000fe400078e18ff */
[----:B------:R-:W-:-:S02]  /*0b80*/  ISETP.NE.AND P2, PT, R25, RZ, PT ;  /* 0x000000ff1900720c */ /* 0x000fc40003f45270 */
[C---:B------:R-:W-:Y:S02]  /*0b90*/  LEA R20, R5.reuse, R20, 0x3 ;  /* 0x0000001405147211 */ /* 0x040fe400078e18ff */
[C---:B------:R-:W-:Y:S02]  /*0ba0*/  LEA R44, R5.reuse, R44, 0x3 ;  /* 0x0000002c052c7211 */ /* 0x040fe400078e18ff */
[C---:B------:R-:W-:Y:S02]  /*0bb0*/  LEA R11, R5.reuse, R11, 0x3 ;  /* 0x0000000b050b7211 */ /* 0x040fe400078e18ff */
[C---:B------:R-:W-:Y:S02]  /*0bc0*/  LEA R13, R5.reuse, R13, 0x3 ;  /* 0x0000000d050d7211 */ /* 0x040fe400078e18ff */
[C---:B------:R-:W-:Y:S02]  /*0bd0*/  LEA R15, R5.reuse, R15, 0x3 ;  /* 0x0000000f050f7211 */ /* 0x040fe400078e18ff */
[----:B------:R-:W-:-:S02]  /*0be0*/  LEA R17, R5, R17, 0x3 ;  /* 0x0000001105117211 */ /* 0x000fc400078e18ff */
        /* <DEDUP_REMOVED lines=16> */
[----:B------:R-:W-:Y:S01]  /*0cf0*/  LEA R18, R5, R18, 0x3 ;  /* 0x0000001205127211 */ /* 0x000fe200078e18ff */
[----:B--2---:R-:W-:-:S05]  /*0d00*/  @!P1 FMUL R31, R7, R40 ;  /* 0x00000028071f9220 */ /* 0x004fca0000400000 */
[----:B------:R1:W-:Y:S01]  /*0d10*/  @!P1 STG.E desc[UR8][R38.64], R31 ;  /* 0x0000001f26009986 */ /* 0x0003e2000c101908 */
[----:B------:R-:W-:Y:S05]  /*0d20*/  @P2 BRA `(.L_x_201) ;  /* 0xfffffff800102947 */ /* 0x000fea000383ffff */
[----:B------:R-:W0:Y:S02]  /*0d30*/  LDCU UR4, c[0x0][0x388] ;  /* 0x00007100ff0477ac */ /* 0x000e240008000800 */
[----:B0-----:R-:W-:-:S12]  /*0d40*/  ULOP3.LUT UR4, UR4, 0x7ffffff8, URZ, 0xc0, !UPT ;  /* 0x7ffffff804047892 */ /* 0x001fd8000f8ec0ff */
.L_x_200:
[----:B------:R-:W0:Y:S02]  /*0d50*/  LDC R8, c[0x0][0x388] ;  /* 0x0000e200ff087b82 */ /* 0x000e240000000800 */
[----:B0-----:R-:W-:-:S13]  /*0d60*/  LOP3.LUT P0, R10, R8, 0x7, RZ, 0xc0, !PT ;  /* 0x00000007080a7812 */ /* 0x001fda000780c0ff */
[----:B------:R-:W-:Y:S05]  /*0d70*/  @!P0 EXIT ;  /* 0x000000000000894d */ /* 0x000fea0003800000 */
[----:B------:R-:W-:Y:S02]  /*0d80*/  ISETP.GE.U32.AND P1, PT, R10, 0x4, PT ;  /* 0x000000040a00780c */ /* 0x000fe40003f26070 */
[----:B------:R-:W-:-:S04]  /*0d90*/  LOP3.LUT R9, R8, 0x3, RZ, 0xc0, !PT ;  /* 0x0000000308097812 */ /* 0x000fc800078ec0ff */
[----:B------:R-:W-:-:S07]  /*0da0*/  ISETP.NE.AND P0, PT, R9, RZ, PT ;  /* 0x000000ff0900720c */ /* 0x000fce0003f05270 */
[----:B------:R-:W-:Y:S06]  /*0db0*/  @!P1 BRA `(.L_x_202) ;  /* 0x0000000400189947 */ /* 0x000fec0003800000 */
[----:B------:R-:W-:-:S13]  /*0dc0*/  ISETP.NE.AND P1, PT, R3, RZ, PT ;  /* 0x000000ff0300720c */ /* 0x000fda0003f25270 */
[----:B------:R-:W0:Y:S01]  /*0dd0*/  @!P1 LDC.64 R12, c[0x0][0x398] ;  /* 0x0000e600ff0c9b82 */ /* 0x000e220000000a00 */
[----:B------:R-:W-:-:S04]  /*0de0*/  @!P1 IMAD R11, R5, UR4, R6 ;  /* 0x00000004050b9c24 */ /* 0x000fc8000f8e0206 */
[----:B0-----:R-:W-:-:S06]  /*0df0*/  @!P1 IMAD.WIDE.U32 R10, R11, 0x4, R12 ;  /* 0x000000040b0a9825 */ /* 0x001fcc00078e000c */
[----:B------:R-:W2:Y:S01]  /*0e00*/  @!P1 LDG.E R10, desc[UR8][R10.64] ;  /* 0x000000080a0a9981 */ /* 0x000ea2000c1e1900 */
[----:B------:R-:W-:Y:S01]  /*0e10*/  ISETP.NE.AND P2, PT, R3, R0, PT ;  /* 0x000000000300720c */ /* 0x000fe20003f45270 */
[----:B------:R-:W-:-:S04]  /*0e20*/  @!P1 IMAD R15, R5, UR4, R2 ;  /* 0x00000004050f9c24 */ /* 0x000fc8000f8e0202 */
[----:B------:R-:W-:-:S08]  /*0e30*/  @!P1 IMAD.WIDE.U32 R12, R15, 0x4, R12 ;  /* 0x000000040f0c9825 */ /* 0x000fd000078e000c */
[----:B------:R-:W0:Y:S01]  /*0e40*/  @!P2 LDC.64 R16, c[0x0][0x398] ;  /* 0x0000e600ff10ab82 */ /* 0x000e220000000a00 */
[----:B------:R-:W-:-:S04]  /*0e50*/  @!P2 IMAD R19, R5, UR4, R4 ;  /* 0x000000040513ac24 */ /* 0x000fc8000f8e0204 */
[----:B0-----:R-:W-:-:S03]  /*0e60*/  @!P2 IMAD.WIDE.U32 R14, R19, 0x4, R16 ;  /* 0x00000004130ea825 */ /* 0x001fc600078e0010 */
[----:B------:R-:W0:Y:S01]  /*0e70*/  @!P1 LDC.64 R18, c[0x0][0x398] ;  /* 0x0000e600ff129b82 */ /* 0x000e220000000a00 */
[----:B--2---:R-:W-:-:S05]  /*0e80*/  @!P1 FMUL R21, R7, R10 ;  /* 0x0000000a07159220 */ /* 0x004fca0000400000 */
[----:B------:R2:W-:Y:S04]  /*0e90*/  @!P1 STG.E desc[UR8][R12.64], R21 ;  /* 0x000000150c009986 */ /* 0x0005e8000c101908 */
[----:B------:R-:W3:Y:S01]  /*0ea0*/  @!P2 LDG.E R14, desc[UR8][R14.64] ;  /* 0x000000080e0ea981 */ /* 0x000ee2000c1e1900 */
[----:B------:R-:W-:Y:S02]  /*0eb0*/  UIADD3 UR5, UPT, UPT, UR4, 0x1, URZ ;  /* 0x0000000104057890 */ /* 0x000fe4000fffe0ff */
[----:B------:R-:W-:-:S04]  /*0ec0*/  @!P2 IMAD R23, R5, UR4, R2 ;  /* 0x000000040517ac24 */ /* 0x000fc8000f8e0202 */
[----:B------:R-:W-:Y:S01]  /*0ed0*/  @!P2 IMAD.WIDE.U32 R16, R23, 0x4, R16 ;  /* 0x000000041710a825 */ /* 0x000fe200078e0010 */
[----:B--2---:R-:W2:Y:S03]  /*0ee0*/  @!P2 LDC.64 R20, c[0x0][0x398] ;  /* 0x0000e600ff14ab82 */ /* 0x004ea60000000a00 */
[----:B------:R-:W-:-:S04]  /*0ef0*/  @!P1 IMAD R11, R5, UR5, R6 ;  /* 0x00000005050b9c24 */ /* 0x000fc8000f8e0206 */
[----:B0-----:R-:W-:-:S04]  /*0f00*/  @!P1 IMAD.WIDE.U32 R10, R11, 0x4, R18 ;  /* 0x000000040b0a9825 */ /* 0x001fc800078e0012 */
[----:B---3--:R-:W-:-:S05]  /*0f10*/  @!P2 FMUL R23, R7, R14 ;  /* 0x0000000e0717a220 */ /* 0x008fca0000400000 */
[----:B------:R0:W-:Y:S04]  /*0f20*/  @!P2 STG.E desc[UR8][R16.64], R23 ;  /* 0x000000171000a986 */ /* 0x0001e8000c101908 */
[----:B------:R-:W3:Y:S01]  /*0f30*/  @!P1 LDG.E R10, desc[UR8][R10.64] ;  /* 0x000000080a0a9981 */ /* 0x000ee2000c1e1900 */
[C---:B------:R-:W-:Y:S02]  /*0f40*/  @!P1 IMAD R13, R5.reuse, UR5, R2 ;  /* 0x00000005050d9c24 */ /* 0x040fe4000f8e0202 */
[----:B------:R-:W-:Y:S02]  /*0f50*/  @!P2 IMAD R15, R5, UR5, R4 ;  /* 0x00000005050fac24 */ /* 0x000fe4000f8e0204 */
[----:B------:R-:W-:Y:S02]  /*0f60*/  @!P1 IMAD.WIDE.U32 R12, R13, 0x4, R18 ;  /* 0x000000040d0c9825 */ /* 0x000fe400078e0012 */
[----:B------:R-:W4:Y:S02]  /*0f70*/  @!P1 LDC.64 R18, c[0x0][0x398] ;  /* 0x0000e600ff129b82 */ /* 0x000f240000000a00 */
[----:B--2---:R-:W-:-:S04]  /*0f80*/  @!P2 IMAD.WIDE.U32 R14, R15, 0x4, R20 ;  /* 0x000000040f0ea825 */ /* 0x004fc800078e0014 */
[----:B---3--:R-:W-:-:S05]  /*0f90*/  @!P1 FMUL R25, R7, R10 ;  /* 0x0000000a07199220 */ /* 0x008fca0000400000 */
[----:B------:R2:W-:Y:S04]  /*0fa0*/  @!P1 STG.E desc[UR8][R12.64], R25 ;  /* 0x000000190c009986 */ /* 0x0005e8000c101908 */
[----:B------:R-:W3:Y:S01]  /*0fb0*/  @!P2 LDG.E R14, desc[UR8][R14.64] ;  /* 0x000000080e0ea981 */ /* 0x000ee2000c1e1900 */
[----:B------:R-:W-:Y:S01]  /*0fc0*/  UIADD3 UR6, UPT, UPT, UR4, 0x2, URZ ;  /* 0x0000000204067890 */ /* 0x000fe2000fffe0ff */
[----:B0-----:R-:W-:-:S04]  /*0fd0*/  @!P2 IMAD R17, R5, UR5, R2 ;  /* 0x000000050511ac24 */ /* 0x001fc8000f8e0202 */
[----:B------:R-:W-:Y:S02]  /*0fe0*/  @!P2 IMAD.WIDE.U32 R20, R17, 0x4, R20 ;  /* 0x000000041114a825 */ /* 0x000fe400078e0014 */
[----:B------:R-:W0:Y:S02]  /*0ff0*/  @!P2 LDC.64 R16, c[0x0][0x398] ;  /* 0x0000e600ff10ab82 */ /* 0x000e240000000a00 */
[----:B------:R-:W-:-:S04]  /*1000*/  @!P1 IMAD R11, R5, UR6, R6 ;  /* 0x00000006050b9c24 */ /* 0x000fc8000f8e0206 */
[----:B----4-:R-:W-:-:S04]  /*1010*/  @!P1 IMAD.WIDE.U32 R10, R11, 0x4, R18 ;  /* 0x000000040b0a9825 */ /* 0x010fc800078e0012 */
[----:B---3--:R-:W-:-:S05]  /*1020*/  @!P2 FMUL R23, R7, R14 ;  /* 0x0000000e0717a220 */ /* 0x008fca0000400000 */
[----:B------:R3:W-:Y:S04]  /*1030*/  @!P2 STG.E desc[UR8][R20.64], R23 ;  /* 0x000000171400a986 */ /* 0x0007e8000c101908 */
[----:B------:R-:W4:Y:S01]  /*1040*/  @!P1 LDG.E R10, desc[UR8][R10.64] ;  /* 0x000000080a0a9981 */ /* 0x000f22000c1e1900 */
[C---:B--2---:R-:W-:Y:S02]  /*1050*/  @!P1 IMAD R13, R5.reuse, UR6, R2 ;  /* 0x00000006050d9c24 */ /* 0x044fe4000f8e0202 */
[----:B------:R-:W-:Y:S02]  /*1060*/  @!P2 IMAD R15, R5, UR6, R4 ;  /* 0x00000006050fac24 */ /* 0x000fe4000f8e0204 */
[----:B------:R-:W-:Y:S02]  /*1070*/  @!P1 IMAD.WIDE.U32 R12, R13, 0x4, R18 ;  /* 0x000000040d0c9825 */ /* 0x000fe400078e0012 */
[----:B------:R-:W2:Y:S02]  /*1080*/  @!P1 LDC.64 R18, c[0x0][0x398] ;  /* 0x0000e600ff129b82 */ /* 0x000ea40000000a00 */
[----:B0-----:R-:W-:-:S04]  /*1090*/  @!P2 IMAD.WIDE.U32 R14, R15, 0x4, R16 ;  /* 0x000000040f0ea825 */ /* 0x001fc800078e0010 */
[----:B----4-:R-:W-:-:S05]  /*10a0*/  @!P1 FMUL R25, R7, R10 ;  /* 0x0000000a07199220 */ /* 0x010fca0000400000 */
[----:B------:R0:W-:Y:S04]  /*10b0*/  @!P1 STG.E desc[UR8][R12.64], R25 ;  /* 0x000000190c009986 */ /* 0x0001e8000c101908 */
[----:B------:R-:W4:Y:S01]  /*10c0*/  @!P2 LDG.E R14, desc[UR8][R14.64] ;  /* 0x000000080e0ea981 */ /* 0x000f22000c1e1900 */
[----:B------:R-:W-:Y:S01]  /*10d0*/  UIADD3 UR5, UPT, UPT, UR4, 0x3, URZ ;  /* 0x0000000304057890 */ /* 0x000fe2000fffe0ff */
[----:B---3--:R-:W-:-:S04]  /*10e0*/  @!P2 IMAD R21, R5, UR6, R2 ;  /* 0x000000060515ac24 */ /* 0x008fc8000f8e0202 */
[----:B------:R-:W-:Y:S02]  /*10f0*/  @!P2 IMAD.WIDE.U32 R16, R21, 0x4, R16 ;  /* 0x000000041510a825 */ /* 0x000fe400078e0010 */
[----:B------:R-:W3:Y:S02]  /*1100*/  @!P2 LDC.64 R20, c[0x0][0x398] ;  /* 0x0000e600ff14ab82 */ /* 0x000ee40000000a00 */
[----:B------:R-:W-:-:S04]  /*1110*/  @!P1 IMAD R11, R5, UR5, R6 ;  /* 0x00000005050b9c24 */ /* 0x000fc8000f8e0206 */
[----:B--2---:R-:W-:-:S04]  /*1120*/  @!P1 IMAD.WIDE.U32 R10, R11, 0x4, R18 ;  /* 0x000000040b0a9825 */ /* 0x004fc800078e0012 */
[----:B----4-:R-:W-:-:S05]  /*1130*/  @!P2 FMUL R23, R7, R14 ;  /* 0x0000000e0717a220 */ /* 0x010fca0000400000 */
[----:B------:R2:W-:Y:S04]  /*1140*/  @!P2 STG.E desc[UR8][R16.64], R23 ;  /* 0x000000171000a986 */ /* 0x0005e8000c101908 */
[----:B------:R-:W4:Y:S01]  /*1150*/  @!P1 LDG.E R10, desc[UR8][R10.64] ;  /* 0x000000080a0a9981 */ /* 0x000f22000c1e1900 */
[C---:B0-----:R-:W-:Y:S02]  /*1160*/  @!P1 IMAD R13, R5.reuse, UR5, R2 ;  /* 0x00000005050d9c24 */ /* 0x041fe4000f8e0202 */
[----:B------:R-:W-:Y:S02]  /*1170*/  @!P2 IMAD R15, R5, UR5, R4 ;  /* 0x00000005050fac24 */ /* 0x000fe4000f8e0204 */
[----:B------:R-:W-:-:S04]  /*1180*/  @!P1 IMAD.WIDE.U32 R12, R13, 0x4, R18 ;  /* 0x000000040d0c9825 */ /* 0x000fc800078e0012 */
[----:B---3--:R-:W-:-:S04]  /*1190*/  @!P2 IMAD.WIDE.U32 R14, R15, 0x4, R20 ;  /* 0x000000040f0ea825 */ /* 0x008fc800078e0014 */
[----:B----4-:R-:W-:-:S05]  /*11a0*/  @!P1 FMUL R19, R7, R10 ;  /* 0x0000000a07139220 */ /* 0x010fca0000400000 */
[----:B------:R2:W-:Y:S04]  /*11b0*/  @!P1 STG.E desc[UR8][R12.64], R19 ;  /* 0x000000130c009986 */ /* 0x0005e8000c101908 */
[----:B------:R-:W3:Y:S01]  /*11c0*/  @!P2 LDG.E R14, desc[UR8][R14.64] ;  /* 0x000000080e0ea981 */ /* 0x000ee2000c1e1900 */
[----:B------:R-:W-:Y:S01]  /*11d0*/  @!P2 IMAD R25, R5, UR5, R2 ;  /* 0x000000050519ac24 */ /* 0x000fe2000f8e0202 */
[----:B------:R-:W-:-:S03]  /*11e0*/  UIADD3 UR4, UPT, UPT, UR4, 0x4, URZ ;  /* 0x0000000404047890 */ /* 0x000fc6000fffe0ff */
[----:B------:R-:W-:-:S04]  /*11f0*/  @!P2 IMAD.WIDE.U32 R20, R25, 0x4, R20 ;  /* 0x000000041914a825 */ /* 0x000fc800078e0014 */
[----:B---3--:R-:W-:-:S05]  /*1200*/  @!P2 FMUL R11, R7, R14 ;  /* 0x0000000e070ba220 */ /* 0x008fca0000400000 */
[----:B------:R2:W-:Y:S02]  /*1210*/  @!P2 STG.E desc[UR8][R20.64], R11 ;  /* 0x0000000b1400a986 */ /* 0x0005e4000c101908 */
.L_x_202:
[----:B------:R-:W-:Y:S05]  /*1220*/  @!P0 EXIT ;  /* 0x000000000000894d */ /* 0x000fea0003800000 */
[----:B------:R-:W-:Y:S02]  /*1230*/  ISETP.NE.AND P1, PT, R9, 0x1, PT ;  /* 0x000000010900780c */ /* 0x000fe40003f25270 */
[----:B------:R-:W-:-:S04]  /*1240*/  LOP3.LUT R8, R8, 0x1, RZ, 0xc0, !PT ;  /* 0x0000000108087812 */ /* 0x000fc800078ec0ff */
[----:B------:R-:W-:-:S07]  /*1250*/  ISETP.NE.U32.AND P0, PT, R8, 0x1, PT ;  /* 0x000000010800780c */ /* 0x000fce0003f05070 */
[----:B------:R-:W-:Y:S06]  /*1260*/  @!P1 BRA `(.L_x_203) ;  /* 0x0000000000909947 */ /* 0x000fec0003800000 */
[----:B------:R-:W-:-:S13]  /*1270*/  ISETP.NE.AND P1, PT, R3, RZ, PT ;  /* 0x000000ff0300720c */ /* 0x000fda0003f25270 */
[----:B------:R-:W0:Y:S01]  /*1280*/  @!P1 LDC.64 R8, c[0x0][0x398] ;  /* 0x0000e600ff089b82 */ /* 0x000e220000000a00 */
[----:B--2---:R-:W-:Y:S01]  /*1290*/  @!P1 IMAD R11, R5, UR4, R6 ;  /* 0x00000004050b9c24 */ /* 0x004fe2000f8e0206 */
[----:B------:R-:W-:-:S06]  /*12a0*/  ISETP.NE.AND P2, PT, R3, R0, PT ;  /* 0x000000000300720c */ /* 0x000fcc0003f45270 */
[----:B------:R-:W2:Y:S08]  /*12b0*/  @!P1 LDC.64 R18, c[0x0][0x398] ;  /* 0x0000e600ff129b82 */ /* 0x000eb00000000a00 */
[----:B------:R-:W3:Y:S01]  /*12c0*/  @!P2 LDC.64 R14, c[0x0][0x398] ;  /* 0x0000e600ff0eab82 */ /* 0x000ee20000000a00 */
[----:B0-----:R-:W-:-:S06]  /*12d0*/  @!P1 IMAD.WIDE.U32 R10, R11, 0x4, R8 ;  /* 0x000000040b0a9825 */ /* 0x001fcc00078e0008 */
[----:B------:R-:W4:Y:S01]  /*12e0*/  @!P1 LDG.E R10, desc[UR8][R10.64] ;  /* 0x000000080a0a9981 */ /* 0x000f22000c1e1900 */
[C---:B------:R-:W-:Y:S02]  /*12f0*/  @!P1 IMAD R13, R5.reuse, UR4, R2 ;  /* 0x00000004050d9c24 */ /* 0x040fe4000f8e0202 */
[----:B------:R-:W-:Y:S02]  /*1300*/  @!P2 IMAD R17, R5, UR4, R4 ;  /* 0x000000040511ac24 */ /* 0x000fe4000f8e0204 */
[----:B------:R-:W-:-:S04]  /*1310*/  @!P1 IMAD.WIDE.U32 R12, R13, 0x4, R8 ;  /* 0x000000040d0c9825 */ /* 0x000fc800078e0008 */
[----:B---3--:R-:W-:-:S04]  /*1320*/  @!P2 IMAD.WIDE.U32 R16, R17, 0x4, R14 ;  /* 0x000000041110a825 */ /* 0x008fc800078e000e */
[----:B----4-:R-:W-:-:S05]  /*1330*/  @!P1 FMUL R21, R7, R10 ;  /* 0x0000000a07159220 */ /* 0x010fca0000400000 */
[----:B------:R0:W-:Y:S04]  /*1340*/  @!P1 STG.E desc[UR8][R12.64], R21 ;  /* 0x000000150c009986 */ /* 0x0001e8000c101908 */
[----:B------:R-:W3:Y:S01]  /*1350*/  @!P2 LDG.E R16, desc[UR8][R16.64] ;  /* 0x000000081010a981 */ /* 0x000ee2000c1e1900 */
[----:B------:R-:W-:Y:S02]  /*1360*/  UIADD3 UR5, UPT, UPT, UR4, 0x1, URZ ;  /* 0x0000000104057890 */ /* 0x000fe4000fffe0ff */
[----:B------:R-:W-:-:S04]  /*1370*/  @!P2 IMAD R11, R5, UR4, R2 ;  /* 0x00000004050bac24 */ /* 0x000fc8000f8e0202 */
[----:B------:R-:W-:Y:S01]  /*1380*/  @!P2 IMAD.WIDE.U32 R14, R11, 0x4, R14 ;  /* 0x000000040b0ea825 */ /* 0x000fe200078e000e */
[----:B0-----:R-:W0:Y:S03]  /*1390*/  @!P2 LDC.64 R20, c[0x0][0x398] ;  /* 0x0000e600ff14ab82 */ /* 0x001e260000000a00 */
[----:B------:R-:W-:-:S04]  /*13a0*/  @!P1 IMAD R9, R5, UR5, R6 ;  /* 0x0000000505099c24 */ /* 0x000fc8000f8e0206 */
[----:B--2---:R-:W-:-:S04]  /*13b0*/  @!P1 IMAD.WIDE.U32 R8, R9, 0x4, R18 ;  /* 0x0000000409089825 */ /* 0x004fc800078e0012 */
[----:B---3--:R-:W-:-:S05]  /*13c0*/  @!P2 FMUL R23, R7, R16 ;  /* 0x000000100717a220 */ /* 0x008fca0000400000 */
[----:B------:R3:W-:Y:S04]  /*13d0*/  @!P2 STG.E desc[UR8][R14.64], R23 ;  /* 0x000000170e00a986 */ /* 0x0007e8000c101908 */
[----:B------:R-:W2:Y:S01]  /*13e0*/  @!P1 LDG.E R8, desc[UR8][R8.64] ;  /* 0x0000000808089981 */ /* 0x000ea2000c1e1900 */
[C---:B------:R-:W-:Y:S02]  /*13f0*/  @!P1 IMAD R11, R5.reuse, UR5, R2 ;  /* 0x00000005050b9c24 */ /* 0x040fe4000f8e0202 */
[----:B------:R-:W-:Y:S02]  /*1400*/  @!P2 IMAD R13, R5, UR5, R4 ;  /* 0x00000005050dac24 */ /* 0x000fe4000f8e0204 */
[----:B------:R-:W-:-:S04]  /*1410*/  @!P1 IMAD.WIDE.U32 R10, R11, 0x4, R18 ;  /* 0x000000040b0a9825 */ /* 0x000fc800078e0012 */
[----:B0-----:R-:W-:-:S04]  /*1420*/  @!P2 IMAD.WIDE.U32 R12, R13, 0x4, R20 ;  /* 0x000000040d0ca825 */ /* 0x001fc800078e0014 */
[----:B--2---:R-:W-:-:S05]  /*1430*/  @!P1 FMUL R17, R7, R8 ;  /* 0x0000000807119220 */ /* 0x004fca0000400000 */
[----:B------:R3:W-:Y:S04]  /*1440*/  @!P1 STG.E desc[UR8][R10.64], R17 ;  /* 0x000000110a009986 */ /* 0x0007e8000c101908 */
[----:B------:R-:W2:Y:S01]  /*1450*/  @!P2 LDG.E R12, desc[UR8][R12.64] ;  /* 0x000000080c0ca981 */ /* 0x000ea2000c1e1900 */
[----:B------:R-:W-:Y:S01]  /*1460*/  @!P2 IMAD R19, R5, UR5, R2 ;  /* 0x000000050513ac24 */ /* 0x000fe2000f8e0202 */
[----:B------:R-:W-:-:S03]  /*1470*/  UIADD3 UR4, UPT, UPT, UR4, 0x2, URZ ;  /* 0x0000000204047890 */ /* 0x000fc6000fffe0ff */
[----:B------:R-:W-:-:S04]  /*1480*/  @!P2 IMAD.WIDE.U32 R20, R19, 0x4, R20 ;  /* 0x000000041314a825 */ /* 0x000fc800078e0014 */
[----:B--2---:R-:W-:-:S05]  /*1490*/  @!P2 FMUL R9, R7, R12 ;  /* 0x0000000c0709a220 */ /* 0x004fca0000400000 */
[----:B------:R3:W-:Y:S02]  /*14a0*/  @!P2 STG.E desc[UR8][R20.64], R9 ;  /* 0x000000091400a986 */ /* 0x0007e4000c101908 */
.L_x_203:
[----:B------:R-:W-:Y:S05]  /*14b0*/  @P0 EXIT ;  /* 0x000000000000094d */ /* 0x000fea0003800000 */
[C---:B------:R-:W-:Y:S01]  /*14c0*/  ISETP.NE.AND P0, PT, R3.reuse, RZ, PT ;  /* 0x000000ff0300720c */ /* 0x040fe20003f05270 */
[----:B------:R-:W-:Y:S01]  /*14d0*/  BSSY.RECONVERGENT B0, `(.L_x_204) ;  /* 0x000000b000007945 */ /* 0x000fe20003800200 */
[----:B------:R-:W-:-:S11]  /*14e0*/  ISETP.NE.AND P1, PT, R3, R0, PT ;  /* 0x000000000300720c */ /* 0x000fd60003f25270 */
[----:B------:R-:W-:Y:S05]  /*14f0*/  @P0 BRA `(.L_x_205) ;  /* 0x0000000000200947 */ /* 0x000fea0003800000 */
[----:B--23--:R-:W0:Y:S01]  /*1500*/  LDC.64 R10, c[0x0][0x398] ;  /* 0x0000e600ff0a7b82 */ /* 0x00ce220000000a00 */
[----:B------:R-:W-:-:S04]  /*1510*/  IMAD R9, R5, UR4, R6 ;  /* 0x0000000405097c24 */ /* 0x000fc8000f8e0206 */
[----:B0-----:R-:W-:-:S06]  /*1520*/  IMAD.WIDE.U32 R8, R9, 0x4, R10 ;  /* 0x0000000409087825 */ /* 0x001fcc00078e000a */
[----:B------:R-:W2:Y:S01]  /*1530*/  LDG.E R8, desc[UR8][R8.64] ;  /* 0x0000000808087981 */ /* 0x000ea2000c1e1900 */
[----:B------:R-:W-:-:S04]  /*1540*/  IMAD R3, R5, UR4, R2 ;  /* 0x0000000405037c24 */ /* 0x000fc8000f8e0202 */
[----:B------:R-:W-:-:S04]  /*1550*/  IMAD.WIDE.U32 R10, R3, 0x4, R10 ;  /* 0x00000004030a7825 */ /* 0x000fc800078e000a */
[----:B--2---:R-:W-:-:S05]  /*1560*/  FMUL R3, R7, R8 ;  /* 0x0000000807037220 */ /* 0x004fca0000400000 */
[----:B------:R0:W-:Y:S02]  /*1570*/  STG.E desc[UR8][R10.64], R3 ;  /* 0x000000030a007986 */ /* 0x0001e4000c101908 */
.L_x_205:
[----:B------:R-:W-:Y:S05]  /*1580*/  BSYNC.RECONVERGENT B0 ;  /* 0x0000000000007941 */ /* 0x000fea0003800200 */
.L_x_204:
[----:B------:R-:W-:Y:S05]  /*1590*/  @P1 EXIT ;  /* 0x000000000000194d */ /* 0x000fea0003800000 */
[----:B0-23--:R-:W0:Y:S01]  /*15a0*/  LDC.64 R10, c[0x0][0x398] ;  /* 0x0000e600ff0a7b82 */ /* 0x00de220000000a00 */
[----:B------:R-:W-:-:S04]  /*15b0*/  IMAD R9, R5, UR4, R4 ;  /* 0x0000000405097c24 */ /* 0x000fc8000f8e0204 */
[----:B0-----:R-:W-:-:S06]  /*15c0*/  IMAD.WIDE.U32 R8, R9, 0x4, R10 ;  /* 0x0000000409087825 */ /* 0x001fcc00078e000a */
[----:B------:R-:W2:Y:S01]  /*15d0*/  LDG.E R8, desc[UR8][R8.64] ;  /* 0x0000000808087981 */ /* 0x000ea2000c1e1900 */
[----:B------:R-:W-:-:S04]  /*15e0*/  IMAD R5, R5, UR4, R2 ;  /* 0x0000000405057c24 */ /* 0x000fc8000f8e0202 */
[----:B------:R-:W-:-:S04]  /*15f0*/  IMAD.WIDE.U32 R10, R5, 0x4, R10 ;  /* 0x00000004050a7825 */ /* 0x000fc800078e000a */
[----:B--2---:R-:W-:-:S05]  /*1600*/  FMUL R7, R7, R8 ;  /* 0x0000000807077220 */ /* 0x004fca0000400000 */
[----:B------:R-:W-:Y:S01]  /*1610*/  STG.E desc[UR8][R10.64], R7 ;  /* 0x000000070a007986 */ /* 0x000fe2000c101908 */
[----:B------:R-:W-:Y:S05]  /*1620*/  EXIT ;  /* 0x000000000000794d */ /* 0x000fea0003800000 */
.L_x_206:
        /* <DEDUP_REMOVED lines=13> */
.L_x_815:


//--------------------- .text._Z7baldockiiffffffPfS_S_S_S_S_S_ --------------------------
	.section	.text._Z7baldockiiffffffPfS_S_S_S_S_S_,"ax",@progbits
	.align	128
        .global         _Z7baldockiiffffffPfS_S_S_S_S_S_
        .type           _Z7baldockiiffffffPfS_S_S_S_S_S_,@function
        .size           _Z7baldockiiffffffPfS_S_S_S_S_S_,(.L_x_784 - _Z7baldockiiffffffPfS_S_S_S_S_S_)
        .other          _Z7baldockiiffffffPfS_S_S_S_S_S_,@"STO_CUDA_ENTRY STV_DEFAULT"
_Z7baldockiiffffffPfS_S_S_S_S_S_:
.text._Z7baldockiiffffffPfS_S_S_S_S_S_:
        /* <DEDUP_REMOVED lines=11> */
[----:B------:R-:W0:Y:S01]  /*00b0*/  LDC.64 R12, c[0x0][0x3b8] ;  /* 0x0000ee00ff0c7b82 */ /* 0x000e220000000a00 */
[----:B--2---:R-:W-:-:S04]  /*00c0*/  IMAD R3, R0, UR7, R5 ;  /* 0x0000000700037c24 */ /* 0x004fc8000f8e0205 */
[----:B-1----:R-:W-:-:S03]  /*00d0*/  IMAD R4, R3, UR8, R4 ;  /* 0x0000000803047c24 */ /* 0x002fc6000f8e0204 */
[----:B------:R-:W1:Y:S01]  /*00e0*/  LDC.64 R2, c[0x0][0x3b0] ;  /* 0x0000ec00ff027b82 */ /* 0x000e620000000a00 */
[----:B----4-:R-:W-:-:S05]  /*00f0*/  IMAD.WIDE.U32 R8, R4, 0x4, R8 ;  /* 0x0000000404087825 */ /* 0x010fca00078e0008 */
[----:B---3--:R-:W2:Y:S01]  /*0100*/  LDG.E R14, desc[UR4][R8.64] ;  /* 0x00000004080e7981 */ /* 0x008ea2000c1e1900 */
[----:B0-----:R-:W-:-:S05]  /*0110*/  IMAD.WIDE.U32 R12, R4, 0x4, R12 ;  /* 0x00000004040c7825 */ /* 0x001fca00078e000c */
[----:B------:R0:W5:Y:S01]  /*0120*/  LDG.E R10, desc[UR4][R12.64] ;  /* 0x000000040c0a7981 */ /* 0x000162000c1e1900 */
[----:B-1----:R-:W-:-:S05]  /*0130*/  IMAD.WIDE.U32 R2, R4, 0x4, R2 ;  /* 0x0000000404027825 */ /* 0x002fca00078e0002 */
[----:B------:R-:W3:Y:S01]  /*0140*/  LDG.E R11, desc[UR4][R2.64] ;  /* 0x00000004020b7981 */ /* 0x000ee2000c1e1900 */
[----:B------:R-:W-:Y:S02]  /*0150*/  UMOV UR6, 0x3f6147ae ;  /* 0x3f6147ae00067882 */ /* 0x000fe40000000000 */
[----:B------:R-:W-:Y:S01]  /*0160*/  IMAD.U32 R7, RZ, RZ, UR6 ;  /* 0x00000006ff077e24 */ /* 0x000fe2000f8e00ff */
[----:B------:R-:W-:Y:S01]  /*0170*/  BSSY.RECONVERGENT B0, `(.L_x_207) ;  /* 0x000000f000007945 */ /* 0x000fe20003800200 */
[----:B--2---:R-:W1:Y:S08]  /*0180*/  MUFU.RCP R5, R14 ;  /* 0x0000000e00057308 */ /* 0x004e700000001000 */
[----:B------:R-:W2:Y:S01]  /*0190*/  FCHK P0, R7, R14 ;  /* 0x0000000e07007302 */ /* 0x000ea20000000000 */
[----:B-1----:R-:W-:-:S04]  /*01a0*/  FFMA R0, -R14, R5, 1 ;  /* 0x3f8000000e007423 */ /* 0x002fc80000000105 */
[----:B------:R-:W-:-:S04]  /*01b0*/  FFMA R0, R5, R0, R5 ;  /* 0x0000000005007223 */ /* 0x000fc80000000005 */
[----:B------:R-:W-:-:S04]  /*01c0*/  FFMA R5, R0, 0.87999999523162841797, RZ ;  /* 0x3f6147ae00057823 */ /* 0x000fc800000000ff */
[----:B------:R-:W-:-:S04]  /*01d0*/  FFMA R6, -R14, R5, 0.87999999523162841797 ;  /* 0x3f6147ae0e067423 */ /* 0x000fc80000000105 */
[----:B------:R-:W-:Y:S01]  /*01e0*/  FFMA R5, R0, R6, R5 ;  /* 0x0000000600057223 */ /* 0x000fe20000000005 */
[----:B---3--:R-:W-:Y:S01]  /*01f0*/  FMUL R6, R11, R14 ;  /* 0x0000000e0b067220 */ /* 0x008fe20000400000 */
[----:B0-2---:R-:W-:Y:S06]  /*0200*/  @!P0 BRA `(.L_x_208) ;  /* 0x0000000000148947 */ /* 0x005fec0003800000 */
[----:B------:R-:W-:Y:S01]  /*0210*/  IMAD.MOV.U32 R3, RZ, RZ, R14 ;  /* 0x000000ffff037224 */ /* 0x000fe200078e000e */
[----:B------:R-:W-:Y:S01]  /*0220*/  MOV R12, 0x250 ;  /* 0x00000250000c7802 */ /* 0x000fe20000000f00 */
[----:B------:R-:W-:-:S07]  /*0230*/  IMAD.MOV.U32 R0, RZ, RZ, 0x3f6147ae ;  /* 0x3f6147aeff007424 */ /* 0x000fce00078e00ff */
[----:B-----5:R-:W-:Y:S05]  /*0240*/  CALL.REL.NOINC `($__internal_12_$__cuda_sm3x_div_rn_noftz_f32_slowpath) ;  /* 0x0000001000d07944 */ /* 0x020fea0003c00000 */
[----:B------:R-:W-:-:S07]  /*0250*/  MOV R5, R2 ;  /* 0x0000000200057202 */ /* 0x000fce0000000f00 */
.L_x_208:
[----:B------:R-:W-:Y:S05]  /*0260*/  BSYNC.RECONVERGENT B0 ;  /* 0x0000000000007941 */ /* 0x000fea0003800200 */
.L_x_207:
[----:B------:R-:W0:Y:S01]  /*0270*/  LDCU UR6, c[0x0][0x390] ;  /* 0x00007200ff0677ac */ /* 0x000e220008000800 */
[----:B------:R-:W-:Y:S01]  /*0280*/  IMAD.MOV.U32 R2, RZ, RZ, 0x3f6147ae ;  /* 0x3f6147aeff027424 */ /* 0x000fe200078e00ff */
[----:B------:R-:W-:Y:S01]  /*0290*/  BSSY.RECONVERGENT B0, `(.L_x_209) ;  /* 0x000000d000007945 */ /* 0x000fe20003800200 */
[----:B------:R-:W-:-:S04]  /*02a0*/  IMAD.MOV.U32 R3, RZ, RZ, 0x3f91745d ;  /* 0x3f91745dff037424 */ /* 0x000fc800078e00ff */
[----:B------:R-:W-:-:S04]  /*02b0*/  FFMA R2, -R2, R3, 1 ;  /* 0x3f80000002027423 */ /* 0x000fc80000000103 */
[----:B------:R-:W-:Y:S01]  /*02c0*/  FFMA R3, R2, R3, 1.1363636255264282227 ;  /* 0x3f91745d02037423 */ /* 0x000fe20000000003 */
[----:B0-----:R-:W-:-:S04]  /*02d0*/  FMUL R0, R6, UR6 ;  /* 0x0000000606007c20 */ /* 0x001fc80008400000 */
[----:B------:R-:W0:Y:S01]  /*02e0*/  FCHK P0, R0, 0.87999999523162841797 ;  /* 0x3f6147ae00007902 */ /* 0x000e220000000000 */
[----:B------:R-:W-:-:S04]  /*02f0*/  FFMA R2, R0, R3, RZ ;  /* 0x0000000300027223 */ /* 0x000fc800000000ff */
[----:B------:R-:W-:-:S04]  /*0300*/  FFMA R6, R2, -0.87999999523162841797, R0 ;  /* 0xbf6147ae02067823 */ /* 0x000fc80000000000 */
[----:B------:R-:W-:Y:S01]  /*0310*/  FFMA R2, R3, R6, R2 ;  /* 0x0000000603027223 */ /* 0x000fe20000000002 */
[----:B0-----:R-:W-:Y:S06]  /*0320*/  @!P0 BRA `(.L_x_210) ;  /* 0x00000000000c8947 */ /* 0x001fec0003800000 */
[----:B------:R-:W-:Y:S01]  /*0330*/  IMAD.MOV.U32 R3, RZ, RZ, 0x3f6147ae ;  /* 0x3f6147aeff037424 */ /* 0x000fe200078e00ff */
[----:B------:R-:W-:-:S07]  /*0340*/  MOV R12, 0x360 ;  /* 0x00000360000c7802 */ /* 0x000fce0000000f00 */
[----:B-----5:R-:W-:Y:S05]  /*0350*/  CALL.REL.NOINC `($__internal_12_$__cuda_sm3x_div_rn_noftz_f32_slowpath) ;  /* 0x00000010008c7944 */ /* 0x020fea0003c00000 */
.L_x_210:
[----:B------:R-:W-:Y:S05]  /*0360*/  BSYNC.RECONVERGENT B0 ;  /* 0x0000000000007941 */ /* 0x000fea0003800200 */
.L_x_209:
[C---:B------:R-:W-:Y:S01]  /*0370*/  FMUL R0, |R2|.reuse, 2.8853900432586669922 ;  /* 0x4038aa3b02007820 */ /* 0x040fe20000400200 */
[----:B------:R-:W-:Y:S02]  /*0380*/  HFMA2 R6, -RZ, RZ, 1.875, 0 ;  /* 0x3f800000ff067431 */ /* 0x000fe400000001ff */
[----:B------:R-:W-:Y:S02]  /*0390*/  IMAD.MOV.U32 R12, RZ, RZ, 0x3c80f082 ;  /* 0x3c80f082ff0c7424 */ /* 0x000fe400078e00ff */
[C---:B------:R-:W-:Y:S01]  /*03a0*/  FMUL R7, R2.reuse, R2 ;  /* 0x0000000202077220 */ /* 0x040fe20000400000 */
[----:B------:R-:W-:Y:S01]  /*03b0*/  FSETP.GE.AND P1, PT, |R2|, 0.60000002384185791016, PT ;  /* 0x3f19999a0200780b */ /* 0x000fe20003f26200 */
[----:B------:R-:W-:Y:S01]  /*03c0*/  BSSY.RECONVERGENT B0, `(.L_x_211) ;  /* 0x000001a000007945 */ /* 0x000fe20003800200 */
[----:B------:R-:W0:Y:S01]  /*03d0*/  MUFU.EX2 R0, R0 ;  /* 0x0000000000007308 */ /* 0x000e220000000800 */
[----:B------:R-:W-:Y:S01]  /*03e0*/  FFMA R12, R7, R12, -0.052303962409496307373 ;  /* 0xbd563cae070c7423 */ /* 0x000fe2000000000c */
[----:B-----5:R-:W-:-:S02]  /*03f0*/  FMNMX R13, R10, 9.9999997473787516356e-06, !PT ;  /* 0x3727c5ac0a0d7809 */ /* 0x020fc40007800000 */
[----:B------:R-:W-:-:S04]  /*0400*/  FSETP.GE.AND P0, PT, |R2|, 9.010913848876953125, PT ;  /* 0x41102cb40200780b */ /* 0x000fc80003f06200 */
[----:B------:R-:W-:Y:S01]  /*0410*/  MUFU.RCP R14, R13 ;  /* 0x0000000d000e7308 */ /* 0x000fe20000001000 */
[----:B0-----:R-:W-:Y:S01]  /*0420*/  FADD R3, R0, 1 ;  /* 0x3f80000000037421 */ /* 0x001fe20000000000 */
[----:B------:R-:W-:-:S04]  /*0430*/  FFMA R0, R7, R12, 0.1331529766321182251 ;  /* 0x3e08594107007423 */ /* 0x000fc8000000000c */
[C---:B------:R-:W-:Y:S02]  /*0440*/  FFMA R0, R7.reuse, R0, -0.33332768082618713379 ;  /* 0xbeaaa9ed07007423 */ /* 0x040fe40000000000 */
[----:B------:R-:W0:Y:S02]  /*0450*/  MUFU.RCP R3, R3 ;  /* 0x0000000300037308 */ /* 0x000e240000001000 */
[----:B------:R-:W-:Y:S01]  /*0460*/  FFMA R7, R7, R0, RZ ;  /* 0x0000000007077223 */ /* 0x000fe200000000ff */
[----:B0-----:R-:W-:-:S05]  /*0470*/  FFMA R6, R3, -2, R6 ;  /* 0xc000000003067823 */ /* 0x001fca0000000006 */
[----:B------:R-:W-:-:S04]  /*0480*/  FSEL R3, R6, 1, !P0 ;  /* 0x3f80000006037808 */ /* 0x000fc80004000000 */
[--C-:B------:R-:W-:Y:S01]  /*0490*/  LOP3.LUT R6, R3, 0x80000000, R2.reuse, 0xb8, !PT ;  /* 0x8000000003067812 */ /* 0x100fe200078eb802 */
[----:B------:R-:W-:Y:S01]  /*04a0*/  @!P1 FFMA R6, R7, R2, R2 ;  /* 0x0000000207069223 */ /* 0x000fe20000000002 */
[----:B------:R-:W-:-:S03]  /*04b0*/  FFMA R3, -R13, R14, 1 ;  /* 0x3f8000000d037423 */ /* 0x000fc6000000010e */
[----:B------:R-:W-:Y:S01]  /*04c0*/  FMUL R0, R6, R5 ;  /* 0x0000000506007220 */ /* 0x000fe20000400000 */
[----:B------:R-:W-:-:S03]  /*04d0*/  FFMA R3, R14, R3, R14 ;  /* 0x000000030e037223 */ /* 0x000fc6000000000e */
[----:B------:R-:W0:Y:S01]  /*04e0*/  FCHK P0, R0, R13 ;  /* 0x0000000d00007302 */ /* 0x000e220000000000 */
[----:B------:R-:W-:-:S04]  /*04f0*/  FFMA R2, R0, R3, RZ ;  /* 0x0000000300027223 */ /* 0x000fc800000000ff */
[----:B------:R-:W-:-:S04]  /*0500*/  FFMA R5, -R13, R2, R0 ;  /* 0x000000020d057223 */ /* 0x000fc80000000100 */
[----:B------:R-:W-:Y:S01]  /*0510*/  FFMA R2, R3, R5, R2 ;  /* 0x0000000503027223 */ /* 0x000fe20000000002 */
[----:B0-----:R-:W-:Y:S06]  /*0520*/  @!P0 BRA `(.L_x_212) ;  /* 0x00000000000c8947 */ /* 0x001fec0003800000 */
[----:B------:R-:W-:Y:S01]  /*0530*/  IMAD.MOV.U32 R3, RZ, RZ, R13 ;  /* 0x000000ffff037224 */ /* 0x000fe200078e000d */
[----:B------:R-:W-:-:S07]  /*0540*/  MOV R12, 0x560 ;  /* 0x00000560000c7802 */ /* 0x000fce0000000f00 */
[----:B------:R-:W-:Y:S05]  /*0550*/  CALL.REL.NOINC `($__internal_12_$__cuda_sm3x_div_rn_noftz_f32_slowpath) ;  /* 0x00000010000c7944 */ /* 0x000fea0003c00000 */
.L_x_212:
[----:B------:R-:W-:Y:S05]  /*0560*/  BSYNC.RECONVERGENT B0 ;  /* 0x0000000000007941 */ /* 0x000fea0003800200 */
.L_x_211:
[----:B------:R-:W-:Y:S02]  /*0570*/  IMAD.MOV.U32 R3, RZ, RZ, 0x3bbb989d ;  /* 0x3bbb989dff037424 */ /* 0x000fe400078e00ff */
[----:B------:R-:W-:Y:S01]  /*0580*/  FMUL R2, R2, -R2 ;  /* 0x8000000202027220 */ /* 0x000fe20000400000 */
[----:B------:R-:W-:Y:S01]  /*0590*/  MOV R6, 0x437c0000 ;  /* 0x437c000000067802 */ /* 0x000fe20000000f00 */
[----:B------:R-:W0:Y:S01]  /*05a0*/  LDC R13, c[0x0][0x39c] ;  /* 0x0000e700ff0d7b82 */ /* 0x000e220000000800 */
[----:B------:R-:W1:Y:S01]  /*05b0*/  LDCU UR6, c[0x0][0x388] ;  /* 0x00007100ff0677ac */ /* 0x000e620008000800 */
[----:B------:R-:W-:-:S04]  /*05c0*/  FFMA.SAT R3, R2, R3, 0.5 ;  /* 0x3f00000002037423 */ /* 0x000fc80000002003 */
[----:B------:R-:W-:Y:S02]  /*05d0*/  FFMA.RM R3, R3, R6, 12582913 ;  /* 0x4b40000103037423 */ /* 0x000fe40000004006 */
[----:B------:R-:W2:Y:S02]  /*05e0*/  LDC R7, c[0x0][0x394] ;  /* 0x0000e500ff077b82 */ /* 0x000ea40000000800 */
[C---:B------:R-:W-:Y:S01]  /*05f0*/  FADD R5, R3.reuse, -12583039 ;  /* 0xcb40007f03057421 */ /* 0x040fe20000000000 */
[----:B------:R-:W-:-:S03]  /*0600*/  IMAD.SHL.U32 R3, R3, 0x800000, RZ ;  /* 0x0080000003037824 */ /* 0x000fc600078e00ff */
[----:B------:R-:W-:-:S04]  /*0610*/  FFMA R5, R2, 1.4426950216293334961, -R5 ;  /* 0x3fb8aa3b02057823 */ /* 0x000fc80000000805 */
[----:B------:R-:W-:-:S04]  /*0620*/  FFMA R5, R2, 1.925963033500011079e-08, R5 ;  /* 0x32a5706002057823 */ /* 0x000fc80000000005 */
[----:B------:R-:W3:Y:S01]  /*0630*/  MUFU.EX2 R2, R5 ;  /* 0x0000000500027308 */ /* 0x000ee20000000800 */
[----:B0-----:R-:W-:-:S05]  /*0640*/  VIADD R6, R13, 0x1800000 ;  /* 0x018000000d067836 */ /* 0x001fca0000000000 */
[----:B------:R-:W-:-:S04]  /*0650*/  LOP3.LUT R6, R6, 0x7f800000, RZ, 0xc0, !PT ;  /* 0x7f80000006067812 */ /* 0x000fc800078ec0ff */
[----:B------:R-:W-:Y:S01]  /*0660*/  ISETP.GT.U32.AND P0, PT, R6, 0x1ffffff, PT ;  /* 0x01ffffff0600780c */ /* 0x000fe20003f04070 */
[----:B---3--:R-:W-:Y:S01]  /*0670*/  FMUL R2, R3, R2 ;  /* 0x0000000203027220 */ /* 0x008fe20000400000 */
[----:B--2---:R-:W-:-:S04]  /*0680*/  FMUL R3, R7, 0.25 ;  /* 0x3e80000007037820 */ /* 0x004fc80000400000 */
[----:B------:R-:W-:-:S04]  /*0690*/  FMUL R3, R2, R3 ;  /* 0x0000000302037220 */ /* 0x000fc80000400000 */
[----:B-1----:R-:W-:-:S03]  /*06a0*/  FMUL R3, R3, UR6 ;  /* 0x0000000603037c20 */ /* 0x002fc60008400000 */
[----:B------:R-:W-:Y:S05]  /*06b0*/  @P0 BRA `(.L_x_213) ;  /* 0x0000000000100947 */ /* 0x000fea0003800000 */
[----:B------:R-:W-:-:S07]  /*06c0*/  MOV R6, 0x6e0 ;  /* 0x000006e000067802 */ /* 0x000fce0000000f00 */
[----:B------:R-:W-:Y:S05]  /*06d0*/  CALL.REL.NOINC `($__internal_11_$__cuda_sm20_rcp_rn_f32_slowpath) ;  /* 0x0000000800e07944 */ /* 0x000fea0003c00000 */
[----:B------:R-:W-:Y:S01]  /*06e0*/  IMAD.MOV.U32 R2, RZ, RZ, R5 ;  /* 0x000000ffff027224 */ /* 0x000fe200078e0005 */
[----:B------:R-:W-:Y:S06]  /*06f0*/  BRA `(.L_x_214) ;  /* 0x0000000000107947 */ /* 0x000fec0003800000 */
.L_x_213:
[----:B------:R-:W0:Y:S02]  /*0700*/  MUFU.RCP R2, R13 ;  /* 0x0000000d00027308 */ /* 0x000e240000001000 */
[----:B0-----:R-:W-:-:S04]  /*0710*/  FFMA R5, R2, R13, -1 ;  /* 0xbf80000002057423 */ /* 0x001fc8000000000d */
[----:B------:R-:W-:-:S04]  /*0720*/  FADD.FTZ R5, -R5, -RZ ;  /* 0x800000ff05057221 */ /* 0x000fc80000010100 */
[----:B------:R-:W-:-:S07]  /*0730*/  FFMA R2, R2, R5, R2 ;  /* 0x0000000502027223 */ /* 0x000fce0000000002 */
.L_x_214:
[----:B------:R-:W0:Y:S01]  /*0740*/  LDC.64 R6, c[0x0][0x3c8] ;  /* 0x0000f200ff067b82 */ /* 0x000e220000000a00 */
[----:B------:R-:W1:Y:S01]  /*0750*/  LDCU UR6, c[0x0][0x38c] ;  /* 0x00007180ff0677ac */ /* 0x000e620008000800 */
[----:B------:R-:W-:Y:S01]  /*0760*/  FMUL R2, R3, R2 ;  /* 0x0000000203027220 */ /* 0x000fe20000400000 */
[----:B------:R-:W-:-:S04]  /*0770*/  FMUL R3, R0, R0 ;  /* 0x0000000000037220 */ /* 0x000fc80000400000 */
[----:B------:R-:W-:Y:S01]  /*0780*/  FFMA R3, R10, R10, R3 ;  /* 0x0000000a0a037223 */ /* 0x000fe20000000003 */
[----:B-1----:R-:W-:Y:S01]  /*0790*/  FMUL R2, R2, UR6 ;  /* 0x0000000602027c20 */ /* 0x002fe20008400000 */
[----:B------:R-:W1:Y:S03]  /*07a0*/  LDCU UR6, c[0x0][0x39c] ;  /* 0x00007380ff0677ac */ /* 0x000e660008000800 */
[----:B------:R-:W-:Y:S01]  /*07b0*/  FMUL R5, R2, R3 ;  /* 0x0000000302057220 */ /* 0x000fe20000400000 */
[----:B0-----:R-:W-:-:S05]  /*07c0*/  IMAD.WIDE.U32 R6, R4, 0x4, R6 ;  /* 0x0000000404067825 */ /* 0x001fca00078e0006 */
[----:B------:R0:W-:Y:S04]  /*07d0*/  STG.E desc[UR4][R6.64], R5 ;  /* 0x0000000506007986 */ /* 0x0001e8000c101904 */
[----:B------:R2:W3:Y:S01]  /*07e0*/  LDG.E R8, desc[UR4][R8.64] ;  /* 0x0000000408087981 */ /* 0x0004e2000c1e1900 */
[----:B------:R-:W-:Y:S01]  /*07f0*/  HFMA2 R3, -RZ, RZ, 3.4921875, 0 ;  /* 0x42fc0000ff037431 */ /* 0x000fe200000001ff */
[----:B------:R-:W-:Y:S01]  /*0800*/  UMOV UR7, 0x400921fb ;  /* 0x400921fb00077882 */ /* 0x000fe20000000000 */
[----:B------:R-:W-:Y:S01]  /*0810*/  BSSY.RECONVERGENT B0, `(.L_x_215) ;  /* 0x0000033000007945 */ /* 0x000fe20003800200 */
[----:B--2---:R-:W-:Y:S01]  /*0820*/  IMAD.MOV.U32 R9, RZ, RZ, 0x363d0ada ;  /* 0x363d0adaff097424 */ /* 0x004fe200078e00ff */
[----:B---3--:R-:W-:-:S05]  /*0830*/  FMNMX R0, R8, 0.0099999997764825820923, !PT ;  /* 0x3c23d70a08007809 */ /* 0x008fca0007800000 */
[----:B------:R-:W-:-:S05]  /*0840*/  FMUL R0, R11, R0 ;  /* 0x000000000b007220 */ /* 0x000fca0000400000 */
[----:B------:R-:W-:-:S05]  /*0850*/  FMNMX R0, R0, 10, PT ;  /* 0x4120000000007809 */ /* 0x000fca0003800000 */
[C---:B------:R-:W-:Y:S01]  /*0860*/  FMUL R2, |R0|.reuse, 1.4426950216293334961 ;  /* 0x3fb8aa3b00027820 */ /* 0x040fe20000400200 */
[----:B------:R-:W-:-:S04]  /*0870*/  FMUL R8, R0, R0 ;  /* 0x0000000000087220 */ /* 0x000fc80000400000 */
[C---:B------:R-:W-:Y:S01]  /*0880*/  FFMA R9, R8.reuse, R9, 0.00019836159481201320887 ;  /* 0x394fff4908097423 */ /* 0x040fe20000000009 */
[----:B------:R-:W2:Y:S03]  /*0890*/  FRND.TRUNC R2, R2 ;  /* 0x0000000200027307 */ /* 0x000ea6000020d000 */
[----:B------:R-:W-:-:S04]  /*08a0*/  FFMA R11, R8, R9, 0.0083333496004343032837 ;  /* 0x3c08889a080b7423 */ /* 0x000fc80000000009 */
[----:B------:R-:W-:-:S04]  /*08b0*/  FFMA R11, R8, R11, 0.16666667163372039795 ;  /* 0x3e2aaaab080b7423 */ /* 0x000fc8000000000b */
[----:B------:R-:W-:Y:S01]  /*08c0*/  FMUL R11, R8, R11 ;  /* 0x0000000b080b7220 */ /* 0x000fe20000400000 */
[----:B--2---:R-:W-:Y:S02]  /*08d0*/  FSETP.GT.AND P0, PT, |R2|, 126, PT ;  /* 0x42fc00000200780b */ /* 0x004fe40003f04200 */
[----:B------:R-:W-:-:S04]  /*08e0*/  LOP3.LUT R3, R3, 0x80000000, R2, 0xb8, !PT ;  /* 0x8000000003037812 */ /* 0x000fc800078eb802 */
[----:B------:R-:W-:Y:S02]  /*08f0*/  FSEL R3, R3, R2, P0 ;  /* 0x0000000203037208 */ /* 0x000fe40000000000 */
[----:B------:R-:W-:-:S03]  /*0900*/  FSETP.GE.AND P0, PT, |R0|, 1, PT ;  /* 0x3f8000000000780b */ /* 0x000fc60003f06200 */
[----:B------:R-:W-:-:S04]  /*0910*/  FFMA R12, R3, -0.69314718246459960938, |R0| ;  /* 0xbf317218030c7823 */ /* 0x000fc80000000400 */
[C---:B------:R-:W-:Y:S01]  /*0920*/  FFMA R12, R3.reuse, 1.9046542121259335545e-09, R12 ;  /* 0x3102e308030c7823 */ /* 0x040fe2000000000c */
[----:B------:R-:W-:-:S03]  /*0930*/  FADD R3, R3, 12583037 ;  /* 0x4b40007d03037421 */ /* 0x000fc60000000000 */
[----:B------:R-:W-:Y:S01]  /*0940*/  FMUL R12, R12, 1.4426950216293334961 ;  /* 0x3fb8aa3b0c0c7820 */ /* 0x000fe20000400000 */
[----:B------:R-:W-:-:S05]  /*0950*/  IMAD.SHL.U32 R3, R3, 0x800000, RZ ;  /* 0x0080000003037824 */ /* 0x000fca00078e00ff */
[----:B------:R-:W2:Y:S02]  /*0960*/  MUFU.EX2 R12, R12 ;  /* 0x0000000c000c7308 */ /* 0x000ea40000000800 */
[----:B--2---:R-:W-:-:S06]  /*0970*/  FMUL R3, R3, R12 ;  /* 0x0000000c03037220 */ /* 0x004fcc0000400000 */
[----:B------:R-:W2:Y:S02]  /*0980*/  MUFU.RCP R2, R3 ;  /* 0x0000000300027308 */ /* 0x000ea40000001000 */
[----:B--2---:R-:W-:-:S04]  /*0990*/  FMUL.FTZ R2, R2, -0.125 ;  /* 0xbe00000002027820 */ /* 0x004fc80000410000 */
[----:B------:R-:W-:Y:S01]  /*09a0*/  FFMA R9, R3, 2, R2 ;  /* 0x4000000003097823 */ /* 0x000fe20000000002 */
[----:B------:R-:W-:-:S04]  /*09b0*/  IMAD.MOV.U32 R2, RZ, RZ, 0x1 ;  /* 0x00000001ff027424 */ /* 0x000fc800078e00ff */
[--C-:B------:R-:W-:Y:S01]  /*09c0*/  LOP3.LUT R9, R9, 0x80000000, R0.reuse, 0xb8, !PT ;  /* 0x8000000009097812 */ /* 0x100fe200078eb800 */
[----:B------:R-:W-:-:S04]  /*09d0*/  @!P0 FFMA R9, R0, R11, R0 ;  /* 0x0000000b00098223 */ /* 0x000fc80000000000 */
[----:B-1----:R-:W-:Y:S01]  /*09e0*/  FMUL R9, R9, UR6 ;  /* 0x0000000609097c20 */ /* 0x002fe20008400000 */
[----:B------:R-:W-:-:S05]  /*09f0*/  UMOV UR6, 0x53c8d4f1 ;  /* 0x53c8d4f100067882 */ /* 0x000fca0000000000 */
[----:B------:R-:W1:Y:S08]  /*0a00*/  F2F.F64.F32 R8, R9 ;  /* 0x0000000900087310 */ /* 0x000e700000201800 */
[----:B-1----:R-:W1:Y:S02]  /*0a10*/  MUFU.RCP64H R3, R9 ;  /* 0x0000000900037308 */ /* 0x002e640000001800 */
[----:B-1----:R-:W-:-:S08]  /*0a20*/  DFMA R12, -R8, R2, 1 ;  /* 0x3ff00000080c742b */ /* 0x002fd00000000102 */
[----:B------:R-:W-:Y:S02]  /*0a30*/  DFMA R14, R12, R12, R12 ;  /* 0x0000000c0c0e722b */ /* 0x000fe4000000000c */
[----:B------:R-:W1:Y:S06]  /*0a40*/  F2F.F64.F32 R12, R10 ;  /* 0x0000000a000c7310 */ /* 0x000e6c0000201800 */
[----:B------:R-:W-:-:S08]  /*0a50*/  DFMA R14, R2, R14, R2 ;  /* 0x0000000e020e722b */ /* 0x000fd00000000002 */
[----:B------:R-:W-:Y:S02]  /*0a60*/  DFMA R2, -R8, R14, 1 ;  /* 0x3ff000000802742b */ /* 0x000fe4000000010e */
[----:B-1----:R-:W-:-:S06]  /*0a70*/  DMUL R12, R12, UR6 ;  /* 0x000000060c0c7c28 */ /* 0x002fcc0008000000 */
[----:B------:R-:W-:-:S04]  /*0a80*/  DFMA R2, R14, R2, R14 ;  /* 0x000000020e02722b */ /* 0x000fc8000000000e */
[----:B------:R-:W-:-:S04]  /*0a90*/  FSETP.GEU.AND P1, PT, |R13|, 6.5827683646048100446e-37, PT ;  /* 0x036000000d00780b */ /* 0x000fc80003f2e200 */
[----:B------:R-:W-:-:S08]  /*0aa0*/  DMUL R14, R12, R2 ;  /* 0x000000020c0e7228 */ /* 0x000fd00000000000 */
[----:B------:R-:W-:-:S08]  /*0ab0*/  DFMA R16, -R8, R14, R12 ;  /* 0x0000000e0810722b */ /* 0x000fd0000000010c */
[----:B------:R-:W-:-:S10]  /*0ac0*/  DFMA R2, R2, R16, R14 ;  /* 0x000000100202722b */ /* 0x000fd4000000000e */
[----:B------:R-:W-:-:S05]  /*0ad0*/  FFMA R0, RZ, R9, R3 ;  /* 0x00000009ff007223 */ /* 0x000fca0000000003 */
[----:B------:R-:W-:-:S13]  /*0ae0*/  FSETP.GT.AND P0, PT, |R0|, 1.469367938527859385e-39, PT ;  /* 0x001000000000780b */ /* 0x000fda0003f04200 */
[----:B0-----:R-:W-:Y:S05]  /*0af0*/  @P0 BRA P1, `(.L_x_216) ;  /* 0x0000000000100947 */ /* 0x001fea0000800000 */
[----:B------:R-:W-:-:S07]  /*0b00*/  MOV R0, 0xb20 ;  /* 0x00000b2000007802 */ /* 0x000fce0000000f00 */
[----:B------:R-:W-:Y:S05]  /*0b10*/  CALL.REL.NOINC `($__internal_10_$__cuda_sm20_div_rn_f64_full) ;  /* 0x0000000000587944 */ /* 0x000fea0003c00000 */
[----:B------:R-:W-:Y:S01]  /*0b20*/  MOV R2, R14 ;  /* 0x0000000e00027202 */ /* 0x000fe20000000f00 */
[----:B------:R-:W-:-:S07]  /*0b30*/  IMAD.MOV.U32 R3, RZ, RZ, R15 ;  /* 0x000000ffff037224 */ /* 0x000fce00078e000f */
.L_x_216:
[----:B------:R-:W-:Y:S05]  /*0b40*/  BSYNC.RECONVERGENT B0 ;  /* 0x0000000000007941 */ /* 0x000fea0003800200 */
.L_x_215:
[----:B------:R-:W0:Y:S01]  /*0b50*/  LDC.64 R10, c[0x0][0x3a0] ;  /* 0x0000e800ff0a7b82 */ /* 0x000e220000000a00 */
[----:B------:R-:W1:Y:S01]  /*0b60*/  LDCU UR6, c[0x0][0x388] ;  /* 0x00007100ff0677ac */ /* 0x000e620008000800 */
[----:B0-----:R-:W-:-:S06]  /*0b70*/  IMAD.WIDE.U32 R10, R4, 0x4, R10 ;  /* 0x00000004040a7825 */ /* 0x001fcc00078e000a */
[----:B------:R-:W2:Y:S01]  /*0b80*/  LDG.E R10, desc[UR4][R10.64] ;  /* 0x000000040a0a7981 */ /* 0x000ea2000c1e1900 */
[----:B-1----:R-:W0:Y:S01]  /*0b90*/  F2F.F64.F32 R8, UR6 ;  /* 0x0000000600087d10 */ /* 0x002e220008201800 */
[----:B------:R-:W-:Y:S01]  /*0ba0*/  UMOV UR6, 0xf5d1cf30 ;  /* 0xf5d1cf3000067882 */ /* 0x000fe20000000000 */
[----:B------:R-:W-:-:S06]  /*0bb0*/  UMOV UR7, 0x3fcb2995 ;  /* 0x3fcb299500077882 */ /* 0x000fcc0000000000 */
[----:B------:R-:W1:Y:S01]  /*0bc0*/  F2F.F32.F64 R14, R2 ;  /* 0x00000002000e7310 */ /* 0x000e620000301000 */
[----:B0-----:R-:W-:-:S07]  /*0bd0*/  DMUL R8, R8, UR6 ;  /* 0x0000000608087c28 */ /* 0x001fce0008000000 */
[----:B------:R-:W-:Y:S08]  /*0be0*/  F2F.F64.F32 R4, R5 ;  /* 0x0000000500047310 */ /* 0x000ff00000201800 */
[----:B-1----:R-:W-:Y:S08]  /*0bf0*/  F2F.F64.F32 R14, R14 ;  /* 0x0000000e000e7310 */ /* 0x002ff00000201800 */
[----:B--2---:R-:W0:Y:S02]  /*0c00*/  F2F.F64.F32 R12, R10 ;  /* 0x0000000a000c7310 */ /* 0x004e240000201800 */
[----:B0-----:R-:W-:-:S08]  /*0c10*/  DMUL R8, R8, R12 ;  /* 0x0000000c08087228 */ /* 0x001fd00000000000 */
[----:B------:R-:W-:-:S08]  /*0c20*/  DMUL R8, R8, R14 ;  /* 0x0000000e08087228 */ /* 0x000fd00000000000 */
[----:B------:R-:W-:-:S08]  /*0c30*/  DMUL R8, R14, R8 ;  /* 0x000000080e087228 */ /* 0x000fd00000000000 */
[----:B------:R-:W-:-:S10]  /*0c40*/  DFMA R8, R14, R8, R4 ;  /* 0x000000080e08722b */ /* 0x000fd40000000004 */
[----:B------:R-:W0:Y:S02]  /*0c50*/  F2F.F32.F64 R9, R8 ;  /* 0x0000000800097310 */ /* 0x000e240000301000 */
[----:B0-----:R-:W-:Y:S01]  /*0c60*/  STG.E desc[UR4][R6.64], R9 ;  /* 0x0000000906007986 */ /* 0x001fe2000c101904 */
[----:B------:R-:W-:Y:S05]  /*0c70*/  EXIT ;  /* 0x000000000000794d */ /* 0x000fea0003800000 */
        .weak           $__internal_10_$__cuda_sm20_div_rn_f64_full
        .type           $__internal_10_$__cuda_sm20_div_rn_f64_full,@function
        .size           $__internal_10_$__cuda_sm20_div_rn_f64_full,($__internal_11_$__cuda_sm20_rcp_rn_f32_slowpath - $__internal_10_$__cuda_sm20_div_rn_f64_full)
$__internal_10_$__cuda_sm20_div_rn_f64_full:
        /* <DEDUP_REMOVED lines=11> */
[----:B------:R-:W-:-:S03]  /*0d30*/  @!P0 DMUL R2, R8, 8.98846567431157953865e+307 ;  /* 0x7fe0000008028828 */ /* 0x000fc60000000000 */
[----:B------:R-:W-:-:S03]  /*0d40*/  ISETP.GE.U32.AND P1, PT, R14, R21, PT ;  /* 0x000000150e00720c */ /* 0x000fc60003f26070 */
[----:B------:R-:W0:Y:S02]  /*0d50*/  MUFU.RCP64H R17, R3 ;  /* 0x0000000300117308 */ /* 0x000e240000001800 */
[----:B------:R-:W-:-:S04]  /*0d60*/  @!P2 LOP3.LUT R15, R9, 0x7ff00000, RZ, 0xc0, !PT ;  /* 0x7ff00000090fa812 */ /* 0x000fc800078ec0ff */
[----:B------:R-:W-:Y:S01]  /*0d70*/  @!P2 ISETP.GE.U32.AND P3, PT, R14, R15, PT ;  /* 0x0000000f0e00a20c */ /* 0x000fe20003f66070 */
[----:B------:R-:W-:-:S05]  /*0d80*/  IMAD.MOV.U32 R15, RZ, RZ, 0x1ca00000 ;  /* 0x1ca00000ff0f7424 */ /* 0x000fca00078e00ff */
[----:B------:R-:W-:-:S04]  /*0d90*/  @!P2 SEL R19, R15, 0x63400000, !P3 ;  /* 0x634000000f13a807 */ /* 0x000fc80005800000 */
[----:B------:R-:W-:Y:S01]  /*0da0*/  @!P2 LOP3.LUT R22, R19, 0x80000000, R11, 0xf8, !PT ;  /* 0x800000001316a812 */ /* 0x000fe200078ef80b */
[----:B0-----:R-:W-:-:S03]  /*0db0*/  DFMA R12, R16, -R2, 1 ;  /* 0x3ff00000100c742b */ /* 0x001fc60000000802 */
[----:B------:R-:W-:Y:S02]  /*0dc0*/  @!P2 LOP3.LUT R23, R22, 0x100000, RZ, 0xfc, !PT ;  /* 0x001000001617a812 */ /* 0x000fe400078efcff */
[----:B------:R-:W-:-:S03]  /*0dd0*/  @!P2 MOV R22, RZ ;  /* 0x000000ff0016a202 */ /* 0x000fc60000000f00 */
[----:B------:R-:W-:-:S08]  /*0de0*/  DFMA R12, R12, R12, R12 ;  /* 0x0000000c0c0c722b */ /* 0x000fd0000000000c */
[----:B------:R-:W-:Y:S01]  /*0df0*/  DFMA R16, R16, R12, R16 ;  /* 0x0000000c1010722b */ /* 0x000fe20000000010 */
[----:B------:R-:W-:Y:S01]  /*0e00*/  SEL R13, R15, 0x63400000, !P1 ;  /* 0x634000000f0d7807 */ /* 0x000fe20004800000 */
[----:B------:R-:W-:-:S03]  /*0e10*/  IMAD.MOV.U32 R12, RZ, RZ, R10 ;  /* 0x000000ffff0c7224 */ /* 0x000fc600078e000a */
[----:B------:R-:W-:-:S03]  /*0e20*/  LOP3.LUT R13, R13, 0x800fffff, R11, 0xf8, !PT ;  /* 0x800fffff0d0d7812 */ /* 0x000fc600078ef80b */
[----:B------:R-:W-:-:S03]  /*0e30*/  DFMA R18, R16, -R2, 1 ;  /* 0x3ff000001012742b */ /* 0x000fc60000000802 */
[----:B------:R-:W-:Y:S01]  /*0e40*/  @!P2 DFMA R12, R12, 2, -R22 ;  /* 0x400000000c0ca82b */ /* 0x000fe20000000816 */
[----:B------:R-:W-:-:S04]  /*0e50*/  IMAD.MOV.U32 R22, RZ, RZ, R14 ;  /* 0x000000ffff167224 */ /* 0x000fc800078e000e */
[----:B------:R-:W-:Y:S01]  /*0e60*/  DFMA R16, R16, R18, R16 ;  /* 0x000000121010722b */ /* 0x000fe20000000010 */
[----:B------:R-:W-:Y:S01]  /*0e70*/  IMAD.MOV.U32 R23, RZ, RZ, R21 ;  /* 0x000000ffff177224 */ /* 0x000fe200078e0015 */
[----:B------:R-:W-:-:S03]  /*0e80*/  @!P0 LOP3.LUT R23, R3, 0x7ff00000, RZ, 0xc0, !PT ;  /* 0x7ff0000003178812 */ /* 0x000fc600078ec0ff */
[----:B------:R-:W-:Y:S02]  /*0e90*/  @!P2 LOP3.LUT R22, R13, 0x7ff00000, RZ, 0xc0, !PT ;  /* 0x7ff000000d16a812 */ /* 0x000fe400078ec0ff */
[----:B------:R-:W-:Y:S01]  /*0ea0*/  IADD3 R25, PT, PT, R23, -0x1, RZ ;  /* 0xffffffff17197810 */ /* 0x000fe20007ffe0ff */
[----:B------:R-:W-:Y:S02]  /*0eb0*/  DMUL R18, R16, R12 ;  /* 0x0000000c10127228 */ /* 0x000fe40000000000 */
[----:B------:R-:W-:-:S05]  /*0ec0*/  VIADD R24, R22, 0xffffffff ;  /* 0xffffffff16187836 */ /* 0x000fca0000000000 */
[----:B------:R-:W-:Y:S01]  /*0ed0*/  ISETP.GT.U32.AND P0, PT, R24, 0x7feffffe, PT ;  /* 0x7feffffe1800780c */ /* 0x000fe20003f04070 */
        /* <DEDUP_REMOVED lines=10> */
[----:B------:R-:W-:Y:S02]  /*0f80*/  IMAD.MOV.U32 R10, RZ, RZ, RZ ;  /* 0x000000ffff0a7224 */ /* 0x000fe400078e00ff */
[----:B------:R-:W-:-:S06]  /*0f90*/  VIADD R11, R18, 0x7fe00000 ;  /* 0x7fe00000120b7836 */ /* 0x000fcc0000000000 */
[----:B------:R-:W-:-:S10]  /*0fa0*/  DMUL R14, R16, R10 ;  /* 0x0000000a100e7228 */ /* 0x000fd40000000000 */
[----:B------:R-:W-:-:S13]  /*0fb0*/  FSETP.GTU.AND P0, PT, |R15|, 1.469367938527859385e-39, PT ;  /* 0x001000000f00780b */ /* 0x000fda0003f0c200 */
[----:B------:R-:W-:Y:S05]  /*0fc0*/  @P0 BRA `(.L_x_219) ;  /* 0x0000000000940947 */ /* 0x000fea0003800000 */
[----:B------:R-:W-:Y:S01]  /*0fd0*/  DFMA R2, R16, -R2, R12 ;  /* 0x800000021002722b */ /* 0x000fe2000000000c */
[----:B------:R-:W-:-:S09]  /*0fe0*/  MOV R10, RZ ;  /* 0x000000ff000a7202 */ /* 0x000fd20000000f00 */
[C---:B------:R-:W-:Y:S02]  /*0ff0*/  FSETP.NEU.AND P0, PT, R3.reuse, RZ, PT ;  /* 0x000000ff0300720b */ /* 0x040fe40003f0d000 */
[----:B------:R-:W-:-:S04]  /*1000*/  LOP3.LUT R9, R3, 0x80000000, R9, 0x48, !PT ;  /* 0x8000000003097812 */ /* 0x000fc800078e4809 */
[----:B------:R-:W-:-:S07]  /*1010*/  LOP3.LUT R11, R9, R11, RZ, 0xfc, !PT ;  /* 0x0000000b090b7212 */ /* 0x000fce00078efcff */
[----:B------:R-:W-:Y:S05]  /*1020*/  @!P0 BRA `(.L_x_219) ;  /* 0x00000000007c8947 */ /* 0x000fea0003800000 */
[----:B------:R-:W-:Y:S01]  /*1030*/  IMAD.MOV R3, RZ, RZ, -R18 ;  /* 0x000000ffff037224 */ /* 0x000fe200078e0a12 */
[----:B------:R-:W-:Y:S01]  /*1040*/  DMUL.RP R10, R16, R10 ;  /* 0x0000000a100a7228 */ /* 0x000fe20000008000 */
[----:B------:R-:W-:-:S06]  /*1050*/  IMAD.MOV.U32 R2, RZ, RZ, RZ ;  /* 0x000000ffff027224 */ /* 0x000fcc00078e00ff */
[----:B------:R-:W-:-:S03]  /*1060*/  DFMA R2, R14, -R2, R16 ;  /* 0x800000020e02722b */ /* 0x000fc60000000010 */
[----:B------:R-:W-:-:S03]  /*1070*/  LOP3.LUT R9, R11, R9, RZ, 0x3c, !PT ;  /* 0x000000090b097212 */ /* 0x000fc600078e3cff */
[----:B------:R-:W-:-:S04]  /*1080*/  IADD3 R2, PT, PT, -R18, -0x43300000, RZ ;  /* 0xbcd0000012027810 */ /* 0x000fc80007ffe1ff */
[----:B------:R-:W-:-:S04]  /*1090*/  FSETP.NEU.AND P0, PT, |R3|, R2, PT ;  /* 0x000000020300720b */ /* 0x000fc80003f0d200 */
[----:B------:R-:W-:Y:S02]  /*10a0*/  FSEL R14, R10, R14, !P0 ;  /* 0x0000000e0a0e7208 */ /* 0x000fe40004000000 */
[----:B------:R-:W-:Y:S01]  /*10b0*/  FSEL R15, R9, R15, !P0 ;  /* 0x0000000f090f7208 */ /* 0x000fe20004000000 */
[----:B------:R-:W-:Y:S06]  /*10c0*/  BRA `(.L_x_219) ;  /* 0x0000000000547947 */ /* 0x000fec0003800000 */
.L_x_218:
        /* <DEDUP_REMOVED lines=13> */
[----:B------:R-:W-:Y:S02]  /*11a0*/  @P0 IMAD.MOV.U32 R14, RZ, RZ, RZ ;  /* 0x000000ffff0e0224 */ /* 0x000fe400078e00ff */
[----:B------:R-:W-:Y:S01]  /*11b0*/  @P0 IMAD.MOV.U32 R15, RZ, RZ, R2 ;  /* 0x000000ffff0f0224 */ /* 0x000fe200078e0002 */
[----:B------:R-:W-:Y:S06]  /*11c0*/  BRA `(.L_x_219) ;  /* 0x0000000000147947 */ /* 0x000fec0003800000 */
.L_x_221:
[----:B------:R-:W-:Y:S02]  /*11d0*/  LOP3.LUT R15, R9, 0x80000, RZ, 0xfc, !PT ;  /* 0x00080000090f7812 */ /* 0x000fe400078efcff */
[----:B------:R-:W-:Y:S01]  /*11e0*/  MOV R14, R8 ;  /* 0x00000008000e7202 */ /* 0x000fe20000000f00 */
[----:B------:R-:W-:Y:S06]  /*11f0*/  BRA `(.L_x_219) ;  /* 0x0000000000087947 */ /* 0x000fec0003800000 */
.L_x_220:
[----:B------:R-:W-:Y:S01]  /*1200*/  LOP3.LUT R15, R11, 0x80000, RZ, 0xfc, !PT ;  /* 0x000800000b0f7812 */ /* 0x000fe200078efcff */
[----:B------:R-:W-:-:S07]  /*1210*/  IMAD.MOV.U32 R14, RZ, RZ, R10 ;  /* 0x000000ffff0e7224 */ /* 0x000fce00078e000a */
.L_x_219:
[----:B------:R-:W-:Y:S05]  /*1220*/  BSYNC.RECONVERGENT B1 ;  /* 0x0000000000017941 */ /* 0x000fea0003800200 */
.L_x_217:
[----:B------:R-:W-:Y:S02]  /*1230*/  IMAD.MOV.U32 R2, RZ, RZ, R0 ;  /* 0x000000ffff027224 */ /* 0x000fe400078e0000 */
[----:B------:R-:W-:-:S04]  /*1240*/  IMAD.MOV.U32 R3, RZ, RZ, 0x0 ;  /* 0x00000000ff037424 */ /* 0x000fc800078e00ff */
[----:B------:R-:W-:Y:S05]  /*1250*/  RET.REL.NODEC R2 `(_Z7baldockiiffffffPfS_S_S_S_S_S_) ;  /* 0xffffffec02687950 */ /* 0x000fea0003c3ffff */
        .weak           $__internal_11_$__cuda_sm20_rcp_rn_f32_slowpath
        .type           $__internal_11_$__cuda_sm20_rcp_rn_f32_slowpath,@function
        .size           $__internal_11_$__cuda_sm20_rcp_rn_f32_slowpath,($__internal_12_$__cuda_sm3x_div_rn_noftz_f32_slowpath - $__internal_11_$__cuda_sm20_rcp_rn_f32_slowpath)
$__internal_11_$__cuda_sm20_rcp_rn_f32_slowpath:
[----:B------:R-:W0:Y:S02]  /*1260*/  LDC R2, c[0x0][0x39c] ;  /* 0x0000e700ff027b82 */ /* 0x000e240000000800 */
[----:B0-----:R-:W-:-:S04]  /*1270*/  SHF.L.U32 R7, R2, 0x1, RZ ;  /* 0x0000000102077819 */ /* 0x001fc800000006ff */
[----:B------:R-:W-:-:S04]  /*1280*/  SHF.R.U32.HI R5, RZ, 0x18, R7 ;  /* 0x00000018ff057819 */ /* 0x000fc80000011607 */
[----:B------:R-:W-:-:S13]  /*1290*/  ISETP.NE.U32.AND P0, PT, R5, RZ, PT ;  /* 0x000000ff0500720c */ /* 0x000fda0003f05070 */
[----:B------:R-:W-:Y:S05]  /*12a0*/  @P0 BRA `(.L_x_222) ;  /* 0x0000000000280947 */ /* 0x000fea0003800000 */
[----:B------:R-:W-:-:S13]  /*12b0*/  ISETP.NE.AND P0, PT, R7, RZ, PT ;  /* 0x000000ff0700720c */ /* 0x000fda0003f05270 */
[----:B------:R2:W3:Y:S01]  /*12c0*/  @!P0 MUFU.RCP R5, R2 ;  /* 0x0000000200058308 */ /* 0x0004e20000001000 */
[----:B------:R-:W-:Y:S05]  /*12d0*/  @!P0 BRA `(.L_x_223) ;  /* 0x0000000000a48947 */ /* 0x000fea0003800000 */
[----:B------:R-:W-:-:S04]  /*12e0*/  FFMA R7, R2, 1.84467440737095516160e+19, RZ ;  /* 0x5f80000002077823 */ /* 0x000fc800000000ff */
[----:B--2---:R-:W3:Y:S02]  /*12f0*/  MUFU.RCP R2, R7 ;  /* 0x0000000700027308 */ /* 0x004ee40000001000 */
[----:B---3--:R-:W-:-:S04]  /*1300*/  FFMA R5, R7, R2, -1 ;  /* 0xbf80000007057423 */ /* 0x008fc80000000002 */
[----:B------:R-:W-:-:S04]  /*1310*/  FADD.FTZ R5, -R5, -RZ ;  /* 0x800000ff05057221 */ /* 0x000fc80000010100 */
[----:B------:R-:W-:-:S04]  /*1320*/  FFMA R2, R2, R5, R2 ;  /* 0x0000000502027223 */ /* 0x000fc80000000002 */
[----:B------:R-:W-:Y:S01]  /*1330*/  FFMA R5, R2, 1.84467440737095516160e+19, RZ ;  /* 0x5f80000002057823 */ /* 0x000fe200000000ff */
[----:B------:R-:W-:Y:S06]  /*1340*/  BRA `(.L_x_223) ;  /* 0x0000000000887947 */ /* 0x000fec0003800000 */
.L_x_222:
[----:B------:R-:W-:-:S05]  /*1350*/  VIADD R7, R5, 0xffffff03 ;  /* 0xffffff0305077836 */ /* 0x000fca0000000000 */
[----:B------:R-:W-:-:S13]  /*1360*/  ISETP.GT.U32.AND P0, PT, R7, 0x1, PT ;  /* 0x000000010700780c */ /* 0x000fda0003f04070 */
[----:B------:R-:W-:Y:S05]  /*1370*/  @P0 BRA `(.L_x_224) ;  /* 0x0000000000780947 */ /* 0x000fea0003800000 */
[----:B------:R-:W-:Y:S01]  /*1380*/  LOP3.LUT R12, R2, 0x7fffff, RZ, 0xc0, !PT ;  /* 0x007fffff020c7812 */ /* 0x000fe200078ec0ff */
[----:B------:R-:W-:Y:S02]  /*1390*/  IMAD.MOV.U32 R16, RZ, RZ, 0x3 ;  /* 0x00000003ff107424 */ /* 0x000fe400078e00ff */
[----:B------:R-:W-:Y:S01]  /*13a0*/  VIADD R5, R5, 0xffffff04 ;  /* 0xffffff0405057836 */ /* 0x000fe20000000000 */
[----:B------:R-:W-:Y:S02]  /*13b0*/  LOP3.LUT R12, R12, 0x3f800000, RZ, 0xfc, !PT ;  /* 0x3f8000000c0c7812 */ /* 0x000fe400078efcff */
[----:B------:R-:W-:Y:S02]  /*13c0*/  SHF.L.U32 R17, R16, R7, RZ ;  /* 0x0000000710117219 */ /* 0x000fe400000006ff */
[----:B------:R-:W0:Y:S02]  /*13d0*/  MUFU.RCP R13, R12 ;  /* 0x0000000c000d7308 */ /* 0x000e240000001000 */
[----:B0-----:R-:W-:-:S04]  /*13e0*/  FFMA R14, R12, R13, -1 ;  /* 0xbf8000000c0e7423 */ /* 0x001fc8000000000d */
[----:B------:R-:W-:-:S04]  /*13f0*/  FADD.FTZ R14, -R14, -RZ ;  /* 0x800000ff0e0e7221 */ /* 0x000fc80000010100 */
[CCC-:B------:R-:W-:Y:S01]  /*1400*/  FFMA.RM R15, R13.reuse, R14.reuse, R13.reuse ;  /* 0x0000000e0d0f7223 */ /* 0x1c0fe2000000400d */
[----:B------:R-:W-:-:S04]  /*1410*/  FFMA.RP R14, R13, R14, R13 ;  /* 0x0000000e0d0e7223 */ /* 0x000fc8000000800d */
[C---:B------:R-:W-:Y:S02]  /*1420*/  LOP3.LUT R13, R15.reuse, 0x7fffff, RZ, 0xc0, !PT ;  /* 0x007fffff0f0d7812 */ /* 0x040fe400078ec0ff */
[----:B------:R-:W-:Y:S02]  /*1430*/  FSETP.NEU.FTZ.AND P0, PT, R15, R14, PT ;  /* 0x0000000e0f00720b */ /* 0x000fe40003f1d000 */
[----:B------:R-:W-:Y:S02]  /*1440*/  LOP3.LUT R14, R13, 0x800000, RZ, 0xfc, !PT ;  /* 0x008000000d0e7812 */ /* 0x000fe400078efcff */
[----:B------:R-:W-:Y:S02]  /*1450*/  SEL R13, RZ, 0xffffffff, !P0 ;  /* 0xffffffffff0d7807 */ /* 0x000fe40004000000 */
[----:B------:R-:W-:Y:S02]  /*1460*/  LOP3.LUT R12, R17, R14, RZ, 0xc0, !PT ;  /* 0x0000000e110c7212 */ /* 0x000fe400078ec0ff */
[----:B------:R-:W-:-:S02]  /*1470*/  IADD3 R13, PT, PT, -R13, RZ, RZ ;  /* 0x000000ff0d0d7210 */ /* 0x000fc40007ffe1ff */
[-C--:B------:R-:W-:Y:S02]  /*1480*/  SHF.R.U32.HI R12, RZ, R7.reuse, R12 ;  /* 0x00000007ff0c7219 */ /* 0x080fe4000001160c */
[--C-:B------:R-:W-:Y:S02]  /*1490*/  LOP3.LUT P1, RZ, R13, R7, R14.reuse, 0xf8, !PT ;  /* 0x000000070dff7212 */ /* 0x100fe4000782f80e */
[C---:B------:R-:W-:Y:S02]  /*14a0*/  LOP3.LUT P0, RZ, R12.reuse, 0x1, RZ, 0xc0, !PT ;  /* 0x000000010cff7812 */ /* 0x040fe4000780c0ff */
[----:B------:R-:W-:Y:S02]  /*14b0*/  LOP3.LUT P2, RZ, R12, 0x2, RZ, 0xc0, !PT ;  /* 0x000000020cff7812 */ /* 0x000fe4000784c0ff */
[----:B------:R-:W-:Y:S02]  /*14c0*/  SHF.R.U32.HI R5, RZ, R5, R14 ;  /* 0x00000005ff057219 */ /* 0x000fe4000001160e */
[----:B------:R-:W-:-:S02]  /*14d0*/  PLOP3.LUT P0, PT, P0, P1, P2, 0xe0, 0x0 ;  /* 0x000000000000781c */ /* 0x000fc40000703c20 */
[----:B------:R-:W-:Y:S02]  /*14e0*/  LOP3.LUT P1, RZ, R2, 0x7fffff, RZ, 0xc0, !PT ;  /* 0x007fffff02ff7812 */ /* 0x000fe4000782c0ff */
[----:B------:R-:W-:-:S05]  /*14f0*/  SEL R7, RZ, 0x1, !P0 ;  /* 0x00000001ff077807 */ /* 0x000fca0004000000 */
[----:B------:R-:W-:-:S05]  /*1500*/  IMAD.MOV R7, RZ, RZ, -R7 ;  /* 0x000000ffff077224 */ /* 0x000fca00078e0a07 */
[----:B------:R-:W-:-:S13]  /*1510*/  ISETP.GE.AND P0, PT, R7, RZ, PT ;  /* 0x000000ff0700720c */ /* 0x000fda0003f06270 */
[----:B------:R-:W-:-:S05]  /*1520*/  @!P0 IADD3 R5, PT, PT, R5, 0x1, RZ ;  /* 0x0000000105058810 */ /* 0x000fca0007ffe0ff */
[----:B------:R-:W-:-:S05]  /*1530*/  @!P1 IMAD.SHL.U32 R5, R5, 0x2, RZ ;  /* 0x0000000205059824 */ /* 0x000fca00078e00ff */
[----:B------:R-:W-:Y:S01]  /*1540*/  LOP3.LUT R5, R5, 0x80000000, R2, 0xf8, !PT ;  /* 0x8000000005057812 */ /* 0x000fe200078ef802 */
[----:B------:R-:W-:Y:S06]  /*1550*/  BRA `(.L_x_223) ;  /* 0x0000000000047947 */ /* 0x000fec0003800000 */
.L_x_224:
[----:B------:R0:W1:Y:S02]  /*1560*/  MUFU.RCP R5, R2 ;  /* 0x0000000200057308 */ /* 0x0000640000001000 */
.L_x_223:
[----:B------:R-:W-:-:S04]  /*1570*/  IMAD.MOV.U32 R7, RZ, RZ, 0x0 ;  /* 0x00000000ff077424 */ /* 0x000fc800078e00ff */
[----:B0123--:R-:W-:Y:S05]  /*1580*/  RET.REL.NODEC R6 `(_Z7baldockiiffffffPfS_S_S_S_S_S_) ;  /* 0xffffffe8069c7950 */ /* 0x00ffea0003c3ffff */
        .weak           $__internal_12_$__cuda_sm3x_div_rn_noftz_f32_slowpath
        .type           $__internal_12_$__cuda_sm3x_div_rn_noftz_f32_slowpath,@function
        .size           $__internal_12_$__cuda_sm3x_div_rn_noftz_f32_slowpath,(.L_x_784 - $__internal_12_$__cuda_sm3x_div_rn_noftz_f32_slowpath)
$__internal_12_$__cuda_sm3x_div_rn_noftz_f32_slowpath:
[----:B------:R-:W-:Y:S01]  /*1590*/  SHF.R.U32.HI R13, RZ, 0x17, R3 ;  /* 0x00000017ff0d7819 */ /* 0x000fe20000011603 */
[----:B------:R-:W-:Y:S01]  /*15a0*/  BSSY.RECONVERGENT B1, `(.L_x_225) ;  /* 0x0000063000017945 */ /* 0x000fe20003800200 */
[--C-:B------:R-:W-:Y:S02]  /*15b0*/  SHF.R.U32.HI R2, RZ, 0x17, R0.reuse ;  /* 0x00000017ff027819 */ /* 0x100fe40000011600 */
[----:B------:R-:W-:Y:S02]  /*15c0*/  LOP3.LUT R13, R13, 0xff, RZ, 0xc0, !PT ;  /* 0x000000ff0d0d7812 */ /* 0x000fe400078ec0ff */
[----:B------:R-:W-:Y:S01]  /*15d0*/  LOP3.LUT R16, R2, 0xff, RZ, 0xc0, !PT ;  /* 0x000000ff02107812 */ /* 0x000fe200078ec0ff */
[----:B------:R-:W-:Y:S01]  /*15e0*/  IMAD.MOV.U32 R2, RZ, RZ, R0 ;  /* 0x000000ffff027224 */ /* 0x000fe200078e0000 */
        /* <DEDUP_REMOVED lines=27> */
[----:B------:R-:W-:-:S03]  /*17a0*/  @!P1 FFMA R3, R3, 1.84467440737095516160e+19, RZ ;  /* 0x5f80000003039823 */ /* 0x000fc600000000ff */
[----:B------:R-:W-:-:S07]  /*17b0*/  @!P1 IADD3 R7, PT, PT, R7, 0x40, RZ ;  /* 0x0000004007079810 */ /* 0x000fce0007ffe0ff */
.L_x_226:
[----:B------:R-:W-:Y:S01]  /*17c0*/  LEA R14, R13, 0xc0800000, 0x17 ;  /* 0xc08000000d0e7811 */ /* 0x000fe200078eb8ff */
[----:B------:R-:W-:Y:S04]  /*17d0*/  BSSY.RECONVERGENT B2, `(.L_x_231) ;  /* 0x0000036000027945 */ /* 0x000fe80003800200 */
[----:B------:R-:W-:Y:S02]  /*17e0*/  IMAD.IADD R14, R3, 0x1, -R14 ;  /* 0x00000001030e7824 */ /* 0x000fe400078e0a0e */
[----:B------:R-:W-:Y:S02]  /*17f0*/  VIADD R3, R16, 0xffffff81 ;  /* 0xffffff8110037836 */ /* 0x000fe40000000000 */
        /* <DEDUP_REMOVED lines=31> */
[----:B------:R-:W-:Y:S01]  /*19f0*/  IADD3 R16, PT, PT, R13, 0x20, RZ ;  /* 0x000000200d107810 */ /* 0x000fe20007ffe0ff */
[----:B------:R-:W-:Y:S01]  /*1a00*/  IMAD.MOV R13, RZ, RZ, -R13 ;  /* 0x000000ffff0d7224 */ /* 0x000fe200078e0a0d */
        /* <DEDUP_REMOVED lines=14> */
.L_x_233:
[----:B------:R-:W-:-:S04]  /*1af0*/  LOP3.LUT R2, R2, 0x80000000, RZ, 0xc0, !PT ;  /* 0x8000000002027812 */ /* 0x000fc800078ec0ff */
[----:B------:R-:W-:Y:S01]  /*1b00*/  LOP3.LUT R2, R2, 0x7f800000, RZ, 0xfc, !PT ;  /* 0x7f80000002027812 */ /* 0x000fe200078efcff */
[----:B------:R-:W-:Y:S06]  /*1b10*/  BRA `(.L_x_234) ;  /* 0x0000000000047947 */ /* 0x000fec0003800000 */
.L_x_232:
[----:B------:R-:W-:-:S07]  /*1b20*/  LEA R2, R14, R2, 0x17 ;  /* 0x000000020e027211 */ /* 0x000fce00078eb8ff */
.L_x_234:
[----:B------:R-:W-:Y:S05]  /*1b30*/  BSYNC.RECONVERGENT B2 ;  /* 0x0000000000027941 */ /* 0x000fea0003800200 */
.L_x_231:
[----:B------:R-:W-:Y:S05]  /*1b40*/  BRA `(.L_x_235) ;  /* 0x0000000000207947 */ /* 0x000fea0003800000 */
.L_x_230:
[----:B------:R-:W-:-:S04]  /*1b50*/  LOP3.LUT R2, R3, 0x80000000, R2, 0x48, !PT ;  /* 0x8000000003027812 */ /* 0x000fc800078e4802 */
[----:B------:R-:W-:Y:S01]  /*1b60*/  LOP3.LUT R2, R2, 0x7f800000, RZ, 0xfc, !PT ;  /* 0x7f80000002027812 */ /* 0x000fe200078efcff */
[----:B------:R-:W-:Y:S06]  /*1b70*/  BRA `(.L_x_235) ;  /* 0x0000000000147947 */ /* 0x000fec0003800000 */
.L_x_229:
[----:B------:R-:W-:Y:S01]  /*1b80*/  LOP3.LUT R2, R3, 0x80000000, R2, 0x48, !PT ;  /* 0x8000000003027812 */ /* 0x000fe200078e4802 */
[----:B------:R-:W-:Y:S06]  /*1b90*/  BRA `(.L_x_235) ;  /* 0x00000000000c7947 */ /* 0x000fec0003800000 */
.L_x_228:
[----:B------:R-:W0:Y:S01]  /*1ba0*/  MUFU.RSQ R2, -QNAN ;  /* 0xffc0000000027908 */ /* 0x000e220000001400 */
[----:B------:R-:W-:Y:S05]  /*1bb0*/  BRA `(.L_x_235) ;  /* 0x0000000000047947 */ /* 0x000fea0003800000 */
.L_x_227:
[----:B------:R-:W-:-:S07]  /*1bc0*/  FADD.FTZ R2, R0, R3 ;  /* 0x0000000300027221 */ /* 0x000fce0000010000 */
.L_x_235:
[----:B------:R-:W-:Y:S05]  /*1bd0*/  BSYNC.RECONVERGENT B1 ;  /* 0x0000000000017941 */ /* 0x000fea0003800200 */
.L_x_225:
[----:B------:R-:W-:-:S04]  /*1be0*/  IMAD.MOV.U32 R13, RZ, RZ, 0x0 ;  /* 0x00000000ff0d7424 */ /* 0x000fc800078e00ff */
[----:B0-----:R-:W-:Y:S05]  /*1bf0*/  RET.REL.NODEC R12 `(_Z7baldockiiffffffPfS_S_S_S_S_S_) ;  /* 0xffffffe40c007950 */ /* 0x001fea0003c3ffff */
.L_x_236:
        /* <DEDUP_REMOVED lines=16> */
.L_x_784:


//--------------------- .text._Z8roelvinkiiffffffPfS_S_S_S_S_S_ --------------------------
	.section	.text._Z8roelvinkiiffffffPfS_S_S_S_S_S_,"ax",@progbits
	.align	128
        .global         _Z8roelvinkiiffffffPfS_S_S_S_S_S_
        .type           _Z8roelvinkiiffffffPfS_S_S_S_S_S_,@function
        .size           _Z8roelvinkiiffffffPfS_S_S_S_S_S_,(.L_x_787 - _Z8roelvinkiiffffffPfS_S_S_S_S_S_)
        .other          _Z8roelvinkiiffffffPfS_S_S_S_S_S_,@"STO_CUDA_ENTRY STV_DEFAULT"
_Z8roelvinkiiffffffPfS_S_S_S_S_S_:
.text._Z8roelvinkiiffffffPfS_S_S_S_S_S_:
[----:B------:R-:W-:Y:S08]  /*0000*/  LDC R1, c[0x0][0x37c] ;  /* 0x0000df00ff017b82 */ /* 0x000ff00000000800 */
[----:B------:R-:W0:Y:S01]  /*0010*/  LDC R6, c[0x0][0x388] ;  /* 0x0000e200ff067b82 */ /* 0x000e220000000800 */
[----:B------:R-:W1:Y:S01]  /*0020*/  S2R R7, SR_TID.X ;  /* 0x0000000000077919 */ /* 0x000e620000002100 */
[----:B------:R-:W-:Y:S01]  /*0030*/  UMOV UR7, 0x41000000 ;  /* 0x4100000000077882 */ /* 0x000fe20000000000 */
[----:B------:R-:W2:Y:S01]  /*0040*/  LDCU UR6, c[0x0][0x380] ;  /* 0x00007000ff0677ac */ /* 0x000ea20008000800 */
[----:B------:R-:W-:Y:S01]  /*0050*/  IMAD.U32 R11, RZ, RZ, UR7 ;  /* 0x00000007ff0b7e24 */ /* 0x000fe2000f8e00ff */
[----:B------:R-:W3:Y:S03]  /*0060*/  S2R R9, SR_TID.Y ;  /* 0x0000000000097919 */ /* 0x000ee60000002200 */
[----:B------:R-:W1:Y:S08]  /*0070*/  LDC R4, c[0x0][0x360] ;  /* 0x0000d800ff047b82 */ /* 0x000e700000000800 */
[----:B------:R-:W1:Y:S01]  /*0080*/  S2UR UR4, SR_CTAID.X ;  /* 0x00000000000479c3 */ /* 0x000e620000002500 */
[----:B0-----:R-:W0:Y:S07]  /*0090*/  MUFU.RCP R0, R6 ;  /* 0x0000000600007308 */ /* 0x001e2e0000001000 */
[----:B------:R-:W3:Y:S01]  /*00a0*/  S2UR UR5, SR_CTAID.Y ;  /* 0x00000000000579c3 */ /* 0x000ee20000002600 */
[----:B------:R-:W4:Y:S07]  /*00b0*/  FCHK P0, R11, R6 ;  /* 0x000000060b007302 */ /* 0x000f2e0000000000 */
[----:B------:R-:W3:Y:S01]  /*00c0*/  LDC R2, c[0x0][0x364] ;  /* 0x0000d900ff027b82 */ /* 0x000ee20000000800 */
[----:B-1----:R-:W-:-:S02]  /*00d0*/  IMAD R4, R4, UR4, R7 ;  /* 0x0000000404047c24 */ /* 0x002fc4000f8e0207 */
[----:B0-----:R-:W-:-:S04]  /*00e0*/  FFMA R3, R0, -R6, 1 ;  /* 0x3f80000000037423 */ /* 0x001fc80000000806 */
[----:B------:R-:W-:-:S04]  /*00f0*/  FFMA R0, R0, R3, R0 ;  /* 0x0000000300007223 */ /* 0x000fc80000000000 */
[----:B------:R-:W-:Y:S01]  /*0100*/  FFMA R5, R0, 8, RZ ;  /* 0x4100000000057823 */ /* 0x000fe200000000ff */
[----:B---3--:R-:W-:-:S03]  /*0110*/  IMAD R3, R2, UR5, R9 ;  /* 0x0000000502037c24 */ /* 0x008fc6000f8e0209 */
[----:B------:R-:W-:Y:S01]  /*0120*/  FFMA R2, R5, -R6, 8 ;  /* 0x4100000005027423 */ /* 0x000fe20000000806 */
[----:B--2---:R-:W-:-:S03]  /*0130*/  IMAD R4, R3, UR6, R4 ;  /* 0x0000000603047c24 */ /* 0x004fc6000f8e0204 */
[----:B------:R-:W-:Y:S01]  /*0140*/  FFMA R5, R0, R2, R5 ;  /* 0x0000000200057223 */ /* 0x000fe20000000005 */
[----:B----4-:R-:W-:Y:S06]  /*0150*/  @!P0 BRA `(.L_x_237) ;  /* 0x0000000000188947 */ /* 0x010fec0003800000 */
[----:B------:R-:W0:Y:S01]  /*0160*/  LDCU UR4, c[0x0][0x388] ;  /* 0x00007100ff0477ac */ /* 0x000e220008000800 */
[----:B------:R-:W-:Y:S01]  /*0170*/  IMAD.MOV.U32 R0, RZ, RZ, 0x41000000 ;  /* 0x41000000ff007424 */ /* 0x000fe200078e00ff */
[----:B------:R-:W-:Y:S02]  /*0180*/  MOV R6, 0x1b0 ;  /* 0x000001b000067802 */ /* 0x000fe40000000f00 */
[----:B0-----:R-:W-:-:S07]  /*0190*/  MOV R3, UR4 ;  /* 0x0000000400037c02 */ /* 0x001fce0008000f00 */
[----:B------:R-:W-:Y:S05]  /*01a0*/  CALL.REL.NOINC `($__internal_15_$__cuda_sm3x_div_rn_noftz_f32_slowpath) ;  /* 0x00000018000c7944 */ /* 0x000fea0003c00000 */
[----:B------:R-:W-:-:S07]  /*01b0*/  IMAD.MOV.U32 R5, RZ, RZ, R0 ;  /* 0x000000ffff057224 */ /* 0x000fce00078e0000 */
.L_x_237:
[----:B------:R-:W0:Y:S01]  /*01c0*/  LDC R6, c[0x0][0x38c] ;  /* 0x0000e300ff067b82 */ /* 0x000e220000000800 */
[----:B------:R-:W1:Y:S01]  /*01d0*/  LDCU.64 UR4, c[0x0][0x358] ;  /* 0x00006b00ff0477ac */ /* 0x000e620008000a00 */
[----:B------:R-:W-:Y:S01]  /*01e0*/  BSSY.RECONVERGENT B0, `(.L_x_238) ;  /* 0x000000e000007945 */ /* 0x000fe20003800200 */
[----:B0-----:R-:W0:Y:S08]  /*01f0*/  MUFU.RCP R0, R6 ;  /* 0x0000000600007308 */ /* 0x001e300000001000 */
[----:B------:R-:W2:Y:S01]  /*0200*/  FCHK P0, R5, R6 ;  /* 0x0000000605007302 */ /* 0x000ea20000000000 */
[----:B0-----:R-:W-:-:S04]  /*0210*/  FFMA R3, R0, -R6, 1 ;  /* 0x3f80000000037423 */ /* 0x001fc80000000806 */
[----:B------:R-:W-:-:S04]  /*0220*/  FFMA R0, R0, R3, R0 ;  /* 0x0000000300007223 */ /* 0x000fc80000000000 */
[----:B------:R-:W-:-:S04]  /*0230*/  FFMA R2, R0, R5, RZ ;  /* 0x0000000500027223 */ /* 0x000fc800000000ff */
[----:B------:R-:W-:-:S04]  /*0240*/  FFMA R3, R2, -R6, R5 ;  /* 0x8000000602037223 */ /* 0x000fc80000000005 */
[----:B------:R-:W-:Y:S01]  /*0250*/  FFMA R0, R0, R3, R2 ;  /* 0x0000000300007223 */ /* 0x000fe20000000002 */
[----:B-12---:R-:W-:Y:S06]  /*0260*/  @!P0 BRA `(.L_x_239) ;  /* 0x0000000000148947 */ /* 0x006fec0003800000 */
[----:B------:R-:W0:Y:S01]  /*0270*/  LDCU UR6, c[0x0][0x38c] ;  /* 0x00007180ff0677ac */ /* 0x000e220008000800 */
[----:B------:R-:W-:Y:S02]  /*0280*/  MOV R0, R5 ;  /* 0x0000000500007202 */ /* 0x000fe40000000f00 */
[----:B------:R-:W-:Y:S01]  /*0290*/  MOV R6, 0x2c0 ;  /* 0x000002c000067802 */ /* 0x000fe20000000f00 */
[----:B0-----:R-:W-:-:S07]  /*02a0*/  IMAD.U32 R3, RZ, RZ, UR6 ;  /* 0x00000006ff037e24 */ /* 0x001fce000f8e00ff */
[----:B------:R-:W-:Y:S05]  /*02b0*/  CALL.REL.NOINC `($__internal_15_$__cuda_sm3x_div_rn_noftz_f32_slowpath) ;  /* 0x0000001400c87944 */ /* 0x000fea0003c00000 */
.L_x_239:
[----:B------:R-:W-:Y:S05]  /*02c0*/  BSYNC.RECONVERGENT B0 ;  /* 0x0000000000007941 */ /* 0x000fea0003800200 */
.L_x_238:
[----:B------:R-:W0:Y:S08]  /*02d0*/  LDC.64 R6, c[0x0][0x3c0] ;  /* 0x0000f000ff067b82 */ /* 0x000e300000000a00 */
[----:B------:R-:W1:Y:S01]  /*02e0*/  LDC.64 R2, c[0x0][0x3b0] ;  /* 0x0000ec00ff027b82 */ /* 0x000e620000000a00 */
[----:B0-----:R-:W-:-:S05]  /*02f0*/  IMAD.WIDE.U32 R6, R4, 0x4, R6 ;  /* 0x0000000404067825 */ /* 0x001fca00078e0006 */
[----:B------:R-:W2:Y:S01]  /*0300*/  LDG.E R5, desc[UR4][R6.64] ;  /* 0x0000000406057981 */ /* 0x000ea2000c1e1900 */
[----:B-1----:R-:W-:-:S06]  /*0310*/  IMAD.WIDE.U32 R2, R4, 0x4, R2 ;  /* 0x0000000404027825 */ /* 0x002fcc00078e0002 */
[----:B------:R0:W5:Y:S01]  /*0320*/  LDG.E R2, desc[UR4][R2.64] ;  /* 0x0000000402027981 */ /* 0x000162000c1e1900 */
[----:B------:R-:W-:Y:S01]  /*0330*/  BSSY.RECONVERGENT B0, `(.L_x_240) ;  /* 0x000000e000007945 */ /* 0x000fe20003800200 */
[----:B--2---:R-:W-:-:S04]  /*0340*/  FMUL R8, R5, R0 ;  /* 0x0000000005087220 */ /* 0x004fc80000400000 */
[----:B------:R0:W1:Y:S01]  /*0350*/  MUFU.RSQ R9, R8 ;  /* 0x0000000800097308 */ /* 0x0000620000001400 */
[----:B------:R-:W-:-:S04]  /*0360*/  IADD3 R0, PT, PT, R8, -0xd000000, RZ ;  /* 0xf300000008007810 */ /* 0x000fc80007ffe0ff */
[----:B------:R-:W-:-:S13]  /*0370*/  ISETP.GT.U32.AND P0, PT, R0, 0x727fffff, PT ;  /* 0x727fffff0000780c */ /* 0x000fda0003f04070 */
[----:B01----:R-:W-:Y:S05]  /*0380*/  @!P0 BRA `(.L_x_241) ;  /* 0x0000000000108947 */ /* 0x003fea0003800000 */
[----:B------:R-:W-:-:S07]  /*0390*/  MOV R10, 0x3b0 ;  /* 0x000003b0000a7802 */ /* 0x000fce0000000f00 */
[----:B-----5:R-:W-:Y:S05]  /*03a0*/  CALL.REL.NOINC `($__internal_14_$__cuda_sm20_sqrt_rn_f32_slowpath) ;  /* 0x0000001400307944 */ /* 0x020fea0003c00000 */
[----:B------:R-:W-:Y:S01]  /*03b0*/  IMAD.MOV.U32 R13, RZ, RZ, R3 ;  /* 0x000000ffff0d7224 */ /* 0x000fe200078e0003 */
[----:B------:R-:W-:Y:S06]  /*03c0*/  BRA `(.L_x_242) ;  /* 0x0000000000107947 */ /* 0x000fec0003800000 */
.L_x_241:
[----:B------:R-:W-:Y:S01]  /*03d0*/  FMUL.FTZ R13, R8, R9 ;  /* 0x00000009080d7220 */ /* 0x000fe20000410000 */
[----:B------:R-:W-:-:S03]  /*03e0*/  FMUL.FTZ R3, R9, 0.5 ;  /* 0x3f00000009037820 */ /* 0x000fc60000410000 */
[----:B------:R-:W-:-:S04]  /*03f0*/  FFMA R0, -R13, R13, R8 ;  /* 0x0000000d0d007223 */ /* 0x000fc80000000108 */
[----:B------:R-:W-:-:S07]  /*0400*/  FFMA R13, R0, R3, R13 ;  /* 0x00000003000d7223 */ /* 0x000fce000000000d */
.L_x_242:
[----:B------:R-:W-:Y:S05]  /*0410*/  BSYNC.RECONVERGENT B0 ;  /* 0x0000000000007941 */ /* 0x000fea0003800200 */
.L_x_240:
        /* <DEDUP_REMOVED lines=14> */
[----:B-----5:R-:W-:Y:S05]  /*0500*/  CALL.REL.NOINC `($__internal_15_$__cuda_sm3x_div_rn_noftz_f32_slowpath) ;  /* 0x0000001400347944 */ /* 0x020fea0003c00000 */
[----:B------:R-:W-:-:S07]  /*0510*/  MOV R3, R0 ;  /* 0x0000000000037202 */ /* 0x000fce0000000f00 */
.L_x_244:
[----:B------:R-:W-:Y:S05]  /*0520*/  BSYNC.RECONVERGENT B0 ;  /* 0x0000000000007941 */ /* 0x000fea0003800200 */
.L_x_243:
[----:B-----5:R-:W0:Y:S01]  /*0530*/  MUFU.RCP R7, R2 ;  /* 0x0000000200077308 */ /* 0x020e220000001000 */
        /* <DEDUP_REMOVED lines=11> */
[----:B------:R-:W-:Y:S05]  /*05f0*/  CALL.REL.NOINC `($__internal_15_$__cuda_sm3x_div_rn_noftz_f32_slowpath) ;  /* 0x0000001000f87944 */ /* 0x000fea0003c00000 */
.L_x_246:
[----:B------:R-:W-:Y:S05]  /*0600*/  BSYNC.RECONVERGENT B0 ;  /* 0x0000000000007941 */ /* 0x000fea0003800200 */
.L_x_245:
[C---:B------:R-:W-:Y:S01]  /*0610*/  FMUL R3, |R0|.reuse, 16777216 ;  /* 0x4b80000000037820 */ /* 0x040fe20000400200 */
[----:B------:R-:W-:Y:S01]  /*0620*/  FSETP.GEU.AND P0, PT, |R0|, 1.175494350822287508e-38, PT ;  /* 0x008000000000780b */ /* 0x000fe20003f0e200 */
[----:B------:R-:W-:Y:S01]  /*0630*/  IMAD.MOV.U32 R15, RZ, RZ, 0x3a2c32e4 ;  /* 0x3a2c32e4ff0f7424 */ /* 0x000fe200078e00ff */
[----:B------:R-:W-:Y:S02]  /*0640*/  BSSY.RECONVERGENT B0, `(.L_x_247) ;  /* 0x0000058000007945 */ /* 0x000fe40003800200 */
[----:B------:R-:W-:-:S05]  /*0650*/  FSEL R3, R3, |R0|, !P0 ;  /* 0x4000000003037208 */ /* 0x000fca0004000000 */
[----:B------:R-:W-:-:S05]  /*0660*/  VIADD R6, R3, 0xc0cafb0d ;  /* 0xc0cafb0d03067836 */ /* 0x000fca0000000000 */
[----:B------:R-:W-:-:S04]  /*0670*/  LOP3.LUT R8, R6, 0xff800000, RZ, 0xc0, !PT ;  /* 0xff80000006087812 */ /* 0x000fc800078ec0ff */
[-C--:B------:R-:W-:Y:S02]  /*0680*/  IADD3 R3, PT, PT, R3, -R8.reuse, RZ ;  /* 0x8000000803037210 */ /* 0x080fe40007ffe0ff */
[----:B------:R-:W-:-:S03]  /*0690*/  I2FP.F32.S32 R8, R8 ;  /* 0x0000000800087245 */ /* 0x000fc60000201400 */
[C---:B------:R-:W-:Y:S01]  /*06a0*/  FADD R7, R3.reuse, 1 ;  /* 0x3f80000003077421 */ /* 0x040fe20000000000 */
[----:B------:R-:W-:Y:S01]  /*06b0*/  FADD R9, R3, -1 ;  /* 0xbf80000003097421 */ /* 0x000fe20000000000 */
[----:B------:R-:W-:Y:S02]  /*06c0*/  FSEL R3, RZ, -24, P0 ;  /* 0xc1c00000ff037808 */ /* 0x000fe40000000000 */
[----:B------:R-:W0:Y:S01]  /*06d0*/  MUFU.RCP R10, R7 ;  /* 0x00000007000a7308 */ /* 0x000e220000001000 */
[----:B------:R-:W-:Y:S02]  /*06e0*/  FADD R11, R9, R9 ;  /* 0x00000009090b7221 */ /* 0x000fe40000000000 */
[----:B------:R-:W-:Y:S02]  /*06f0*/  FFMA R3, R8, 1.1920928955078125e-07, R3 ;  /* 0x3400000008037823 */ /* 0x000fe40000000003 */
[----:B0-----:R-:W-:-:S04]  /*0700*/  FMUL R6, R10, R11 ;  /* 0x0000000b0a067220 */ /* 0x001fc80000400000 */
[----:B------:R-:W-:Y:S01]  /*0710*/  FADD R11, R9, -R6 ;  /* 0x80000006090b7221 */ /* 0x000fe20000000000 */
[CC--:B------:R-:W-:Y:S01]  /*0720*/  FMUL R8, R6.reuse, R6.reuse ;  /* 0x0000000606087220 */ /* 0x0c0fe20000400000 */
[----:B------:R-:W-:Y:S02]  /*0730*/  FFMA R7, R6, 1.4426950216293334961, R3 ;  /* 0x3fb8aa3b06077823 */ /* 0x000fe40000000003 */
[----:B------:R-:W-:Y:S01]  /*0740*/  FADD R12, R11, R11 ;  /* 0x0000000b0b0c7221 */ /* 0x000fe20000000000 */
[C---:B------:R-:W-:Y:S01]  /*0750*/  FFMA R11, R8.reuse, R15, 0.0032181653659790754318 ;  /* 0x3b52e7db080b7423 */ /* 0x040fe2000000000f */
[----:B------:R-:W-:Y:S02]  /*0760*/  FADD R15, R3, -R7 ;  /* 0x80000007030f7221 */ /* 0x000fe40000000000 */
[----:B------:R-:W-:Y:S01]  /*0770*/  FFMA R9, R9, -R6, R12 ;  /* 0x8000000609097223 */ /* 0x000fe2000000000c */
[----:B------:R-:W-:Y:S01]  /*0780*/  FFMA R11, R8, R11, 0.018033718690276145935 ;  /* 0x3c93bb73080b7423 */ /* 0x000fe2000000000b */
[----:B------:R-:W0:Y:S02]  /*0790*/  LDC R3, c[0x0][0x398] ;  /* 0x0000e600ff037b82 */ /* 0x000e240000000800 */
[----:B------:R-:W-:Y:S01]  /*07a0*/  FMUL R9, R10, R9 ;  /* 0x000000090a097220 */ /* 0x000fe20000400000 */
[----:B------:R-:W-:Y:S01]  /*07b0*/  FFMA R10, R6, 1.4426950216293334961, R15 ;  /* 0x3fb8aa3b060a7823 */ /* 0x000fe2000000000f */
[----:B------:R-:W-:-:S03]  /*07c0*/  FFMA R11, R8, R11, 0.12022458761930465698 ;  /* 0x3df6384f080b7423 */ /* 0x000fc6000000000b */
[----:B------:R-:W-:Y:S01]  /*07d0*/  FFMA R15, R9, 1.4426950216293334961, R10 ;  /* 0x3fb8aa3b090f7823 */ /* 0x000fe2000000000a */
[----:B------:R-:W-:-:S03]  /*07e0*/  FMUL R11, R8, R11 ;  /* 0x0000000b080b7220 */ /* 0x000fc60000400000 */
[----:B------:R-:W-:Y:S01]  /*07f0*/  FFMA R8, R6, 1.9251366722983220825e-08, R15 ;  /* 0x32a55e3406087823 */ /* 0x000fe2000000000f */
[----:B------:R-:W-:-:S04]  /*0800*/  FMUL R10, R11, 3 ;  /* 0x404000000b0a7820 */ /* 0x000fc80000400000 */
[----:B------:R-:W-:-:S04]  /*0810*/  FFMA R8, R9, R10, R8 ;  /* 0x0000000a09087223 */ /* 0x000fc80000000008 */
[----:B------:R-:W-:Y:S01]  /*0820*/  FFMA R8, R6, R11, R8 ;  /* 0x0000000b06087223 */ /* 0x000fe20000000008 */
[----:B------:R-:W-:-:S03]  /*0830*/  HFMA2 R11, -RZ, RZ, 0.64013671875, -15.109375 ;  /* 0x391fcb8eff0b7431 */ /* 0x000fc600000001ff */
[----:B------:R-:W-:-:S04]  /*0840*/  FADD R6, R7, R8 ;  /* 0x0000000807067221 */ /* 0x000fc80000000000 */
[----:B0-----:R-:W-:Y:S01]  /*0850*/  FMUL R9, R6, R3 ;  /* 0x0000000306097220 */ /* 0x001fe20000400000 */
[----:B------:R-:W-:-:S03]  /*0860*/  FADD R7, -R7, R6 ;  /* 0x0000000607077221 */ /* 0x000fc60000000100 */
[----:B------:R-:W0:Y:S01]  /*0870*/  FRND R10, R9 ;  /* 0x00000009000a7307 */ /* 0x000e220000201000 */
[----:B------:R-:W-:Y:S01]  /*0880*/  FADD R8, R8, -R7 ;  /* 0x8000000708087221 */ /* 0x000fe20000000000 */
[-C--:B------:R-:W-:Y:S01]  /*0890*/  FFMA R7, R6, R3.reuse, -R9 ;  /* 0x0000000306077223 */ /* 0x080fe20000000809 */
[C---:B------:R-:W-:Y:S02]  /*08a0*/  FSETP.GT.AND P1, PT, |R9|.reuse, 152, PT ;  /* 0x431800000900780b */ /* 0x040fe40003f24200 */
[C---:B------:R-:W-:Y:S01]  /*08b0*/  FSETP.GEU.AND P2, PT, R9.reuse, RZ, PT ;  /* 0x000000ff0900720b */ /* 0x040fe20003f4e000 */
[----:B------:R-:W-:Y:S02]  /*08c0*/  FFMA R7, R8, R3, R7 ;  /* 0x0000000308077223 */ /* 0x000fe40000000007 */
[----:B------:R-:W1:Y:S01]  /*08d0*/  F2I.NTZ R8, R9 ;  /* 0x0000000900087305 */ /* 0x000e620000203100 */
[----:B0-----:R-:W-:Y:S01]  /*08e0*/  FADD R6, R9, -R10 ;  /* 0x8000000a09067221 */ /* 0x001fe20000000000 */
[----:B------:R-:W-:-:S03]  /*08f0*/  FSETP.GT.AND P0, PT, R10, RZ, PT ;  /* 0x000000ff0a00720b */ /* 0x000fc60003f04000 */
[----:B------:R-:W-:-:S04]  /*0900*/  FADD R6, R7, R6 ;  /* 0x0000000607067221 */ /* 0x000fc80000000000 */
[----:B------:R-:W-:Y:S01]  /*0910*/  FFMA R7, R6, R11, 0.0013391353422775864601 ;  /* 0x3aaf85ed06077423 */ /* 0x000fe2000000000b */
[----:B------:R-:W-:Y:S02]  /*0920*/  SEL R11, RZ, 0x83000000, P0 ;  /* 0x83000000ff0b7807 */ /* 0x000fe40000000000 */
[----:B------:R-:W-:Y:S01]  /*0930*/  FSETP.NEU.AND P0, PT, R0, 1, PT ;  /* 0x3f8000000000780b */ /* 0x000fe20003f0d000 */
[----:B------:R-:W-:Y:S01]  /*0940*/  FFMA R7, R6, R7, 0.0096188392490148544312 ;  /* 0x3c1d985606077423 */ /* 0x000fe20000000007 */
[----:B-1----:R-:W-:Y:S01]  /*0950*/  LEA R8, R8, -R11, 0x17 ;  /* 0x8000000b08087211 */ /* 0x002fe200078eb8ff */
[----:B------:R-:W-:Y:S01]  /*0960*/  VIADD R10, R11, 0x7f000000 ;  /* 0x7f0000000b0a7836 */ /* 0x000fe20000000000 */
[----:B------:R-:W-:Y:S01]  /*0970*/  FSETP.EQ.OR P0, PT, R3, RZ, !P0 ;  /* 0x000000ff0300720b */ /* 0x000fe20004702400 */
[----:B------:R-:W-:-:S04]  /*0980*/  FFMA R7, R6, R7, 0.055503588169813156128 ;  /* 0x3d6357bb06077423 */ /* 0x000fc80000000007 */
[----:B------:R-:W-:-:S04]  /*0990*/  FFMA R7, R6, R7, 0.24022644758224487305 ;  /* 0x3e75fdec06077423 */ /* 0x000fc80000000007 */
[----:B------:R-:W-:-:S04]  /*09a0*/  FFMA R7, R6, R7, 0.69314718246459960938 ;  /* 0x3f31721806077423 */ /* 0x000fc80000000007 */
[----:B------:R-:W-:Y:S01]  /*09b0*/  FFMA R7, R6, R7, 1 ;  /* 0x3f80000006077423 */ /* 0x000fe20000000007 */
[----:B------:R-:W-:-:S03]  /*09c0*/  IMAD.MOV.U32 R6, RZ, RZ, 0x3f800000 ;  /* 0x3f800000ff067424 */ /* 0x000fc600078e00ff */
[----:B------:R-:W-:-:S04]  /*09d0*/  FMUL R7, R7, R10 ;  /* 0x0000000a07077220 */ /* 0x000fc80000400000 */
[----:B------:R-:W-:Y:S01]  /*09e0*/  FMUL R9, R7, R8 ;  /* 0x0000000807097220 */ /* 0x000fe20000400000 */
[----:B------:R-:W-:Y:S01]  /*09f0*/  @P1 FSEL R9, RZ, +INF , !P2 ;  /* 0x7f800000ff091808 */ /* 0x000fe20005000000 */
[----:B------:R-:W-:Y:S06]  /*0a00*/  @P0 BRA `(.L_x_248) ;  /* 0x00000000006c0947 */ /* 0x000fec0003800000 */
[----:B------:R-:W-:-:S04]  /*0a10*/  FSETP.NAN.AND P0, PT, |R3|, |R3|, PT ;  /* 0x400000030300720b */ /* 0x000fc80003f08200 */
[----:B------:R-:W-:-:S13]  /*0a20*/  FSETP.NUM.AND P0, PT, |R0|, |R0|, !P0 ;  /* 0x400000000000720b */ /* 0x000fda0004707200 */
[----:B------:R-:W-:Y:S01]  /*0a30*/  @!P0 FADD R6, R0, R3 ;  /* 0x0000000300068221 */ /* 0x000fe20000000000 */
[----:B------:R-:W-:Y:S06]  /*0a40*/  @!P0 BRA `(.L_x_248) ;  /* 0x00000000005c8947 */ /* 0x000fec0003800000 */
[----:B------:R-:W-:Y:S01]  /*0a50*/  FMUL R8, R3, 0.5 ;  /* 0x3f00000003087820 */ /* 0x000fe20000400000 */
[----:B------:R-:W-:-:S04]  /*0a60*/  FSETP.NEU.AND P0, PT, |R0|, +INF , PT ;  /* 0x7f8000000000780b */ /* 0x000fc80003f0d200 */
[----:B------:R-:W-:Y:S01]  /*0a70*/  FSETP.NEU.AND P0, PT, R0, RZ, P0 ;  /* 0x000000ff0000720b */ /* 0x000fe2000070d000 */
[----:B------:R-:W0:Y:S03]  /*0a80*/  FRND.TRUNC R8, R8 ;  /* 0x0000000800087307 */ /* 0x000e26000020d000 */
[----:B------:R-:W-:-:S09]  /*0a90*/  FSETP.GEU.OR P1, PT, R3, RZ, P0 ;  /* 0x000000ff0300720b */ /* 0x000fd2000072e400 */
[----:B------:R-:W-:Y:S01]  /*0aa0*/  @!P0 FADD R7, R0, R0 ;  /* 0x0000000000078221 */ /* 0x000fe20000000000 */
[----:B0-----:R-:W-:-:S04]  /*0ab0*/  FADD R10, R8, R8 ;  /* 0x00000008080a7221 */ /* 0x001fc80000000000 */
[----:B------:R-:W-:Y:S01]  /*0ac0*/  @!P1 LOP3.LUT R7, R7, 0x7f800000, RZ, 0x3c, !PT ;  /* 0x7f80000007079812 */ /* 0x000fe200078e3cff */
[----:B------:R-:W-:-:S05]  /*0ad0*/  FADD R10, -R10, R3 ;  /* 0x000000030a0a7221 */ /* 0x000fca0000000100 */
[----:B------:R-:W-:-:S13]  /*0ae0*/  FSETP.NEU.AND P2, PT, |R10|, 1, !P0 ;  /* 0x3f8000000a00780b */ /* 0x000fda000474d200 */
[----:B------:R-:W-:-:S04]  /*0af0*/  @P2 LOP3.LUT R7, R7, 0x7fffffff, RZ, 0xc0, !PT ;  /* 0x7fffffff07072812 */ /* 0x000fc800078ec0ff */
[----:B------:R-:W-:Y:S01]  /*0b00*/  @!P0 MOV R6, R7 ;  /* 0x0000000700068202 */ /* 0x000fe20000000f00 */
[----:B------:R-:W-:Y:S06]  /*0b10*/  @!P0 BRA `(.L_x_248) ;  /* 0x0000000000288947 */ /* 0x000fec0003800000 */
[----:B------:R-:W-:Y:S02]  /*0b20*/  FSETP.NEU.AND P0, PT, |R3|, +INF , PT ;  /* 0x7f8000000300780b */ /* 0x000fe40003f0d200 */
[----:B------:R-:W-:-:S13]  /*0b30*/  FSETP.EQ.AND P1, PT, R0, -1, PT ;  /* 0xbf8000000000780b */ /* 0x000fda0003f22000 */
[----:B------:R-:W-:Y:S05]  /*0b40*/  @!P0 BRA P1, `(.L_x_248) ;  /* 0x00000000001c8947 */ /* 0x000fea0000800000 */
[----:B------:R-:W-:Y:S01]  /*0b50*/  FSETP.GEU.AND P1, PT, R0, RZ, PT ;  /* 0x000000ff0000720b */ /* 0x000fe20003f2e000 */
[----:B------:R-:W-:-:S12]  /*0b60*/  IMAD.MOV.U32 R6, RZ, RZ, R9 ;  /* 0x000000ffff067224 */ /* 0x000fd800078e0009 */
[----:B------:R-:W0:Y:S01]  /*0b70*/  @!P1 FRND.FLOOR R0, R3 ;  /* 0x0000000300009307 */ /* 0x000e220000205000 */
[----:B------:R-:W-:Y:S02]  /*0b80*/  @!P1 FSETP.NEU.AND P2, PT, |R10|, 1, PT ;  /* 0x3f8000000a00980b */ /* 0x000fe40003f4d200 */
[----:B0-----:R-:W-:Y:S02]  /*0b90*/  @!P1 FSETP.NEU.AND P0, PT, R0, R3, PT ;  /* 0x000000030000920b */ /* 0x001fe40003f0d000 */
[----:B------:R-:W-:-:S04]  /*0ba0*/  @!P1 FSEL R0, R9, -R9, P2 ;  /* 0x8000000909009208 */ /* 0x000fc80001000000 */
[----:B------:R-:W-:-:S07]  /*0bb0*/  @!P1 FSEL R6, R0, +QNAN , !P0 ;  /* 0x7fffffff00069808 */ /* 0x000fce0004000000 */
.L_x_248:
[----:B------:R-:W-:Y:S05]  /*0bc0*/  BSYNC.RECONVERGENT B0 ;  /* 0x0000000000007941 */ /* 0x000fea0003800200 */
.L_x_247:
[----:B------:R-:W-:Y:S02]  /*0bd0*/  HFMA2 R3, -RZ, RZ, 0.96630859375, -0.0022525787353515625 ;  /* 0x3bbb989dff037431 */ /* 0x000fe400000001ff */
[----:B------:R-:W-:Y:S01]  /*0be0*/  IMAD.MOV.U32 R7, RZ, RZ, 0x437c0000 ;  /* 0x437c0000ff077424 */ /* 0x000fe200078e00ff */
[----:B------:R-:W0:Y:S01]  /*0bf0*/  LDC R9, c[0x0][0x39c] ;  /* 0x0000e700ff097b82 */ /* 0x000e220000000800 */
[----:B------:R-:W1:Y:S01]  /*0c00*/  LDCU UR6, c[0x0][0x394] ;  /* 0x00007280ff0677ac */ /* 0x000e620008000800 */
[----:B------:R-:W-:Y:S01]  /*0c10*/  BSSY.RECONVERGENT B0, `(.L_x_249) ;  /* 0x0000019000007945 */ /* 0x000fe20003800200 */
[----:B------:R-:W-:-:S04]  /*0c20*/  FFMA.SAT R0, R6, -R3, 0.5 ;  /* 0x3f00000006007423 */ /* 0x000fc80000002803 */
[----:B------:R-:W-:-:S04]  /*0c30*/  FFMA.RM R0, R0, R7, 12582913 ;  /* 0x4b40000100007423 */ /* 0x000fc80000004007 */
[C---:B------:R-:W-:Y:S01]  /*0c40*/  FADD R3, R0.reuse, -12583039 ;  /* 0xcb40007f00037421 */ /* 0x040fe20000000000 */
[----:B------:R-:W-:-:S03]  /*0c50*/  SHF.L.U32 R0, R0, 0x17, RZ ;  /* 0x0000001700007819 */ /* 0x000fc600000006ff */
[----:B------:R-:W-:-:S04]  /*0c60*/  FFMA R3, R6, -1.4426950216293334961, -R3 ;  /* 0xbfb8aa3b06037823 */ /* 0x000fc80000000803 */
[----:B------:R-:W-:Y:S02]  /*0c70*/  FFMA R3, R6, -1.925963033500011079e-08, R3 ;  /* 0xb2a5706006037823 */ /* 0x000fe40000000003 */
[----:B0-----:R-:W0:Y:S08]  /*0c80*/  MUFU.RCP R6, R9 ;  /* 0x0000000900067308 */ /* 0x001e300000001000 */
[----:B------:R-:W2:Y:S01]  /*0c90*/  MUFU.EX2 R3, R3 ;  /* 0x0000000300037308 */ /* 0x000ea20000000800 */
[----:B0-----:R-:W-:-:S04]  /*0ca0*/  FFMA R7, R6, -R9, 1 ;  /* 0x3f80000006077423 */ /* 0x001fc80000000809 */
[----:B------:R-:W-:Y:S01]  /*0cb0*/  FFMA R7, R6, R7, R6 ;  /* 0x0000000706077223 */ /* 0x000fe20000000006 */
[----:B--2---:R-:W-:-:S05]  /*0cc0*/  FFMA R0, R0, -R3, 1 ;  /* 0x3f80000000007423 */ /* 0x004fca0000000803 */
[----:B------:R-:W-:-:S05]  /*0cd0*/  FMNMX R0, R0, 1, PT ;  /* 0x3f80000000007809 */ /* 0x000fca0003800000 */
[----:B------:R-:W-:-:S04]  /*0ce0*/  FADD R0, R0, R0 ;  /* 0x0000000000007221 */ /* 0x000fc80000000000 */
[----:B-1----:R-:W-:-:S04]  /*0cf0*/  FMUL R0, R0, UR6 ;  /* 0x0000000600007c20 */ /* 0x002fc80008400000 */
[----:B------:R-:W0:Y:S01]  /*0d00*/  FCHK P0, R0, R9 ;  /* 0x0000000900007302 */ /* 0x000e220000000000 */
[----:B------:R-:W-:-:S04]  /*0d10*/  FFMA R3, R0, R7, RZ ;  /* 0x0000000700037223 */ /* 0x000fc800000000ff */
[----:B------:R-:W-:-:S04]  /*0d20*/  FFMA R6, R3, -R9, R0 ;  /* 0x8000000903067223 */ /* 0x000fc80000000000 */
[----:B------:R-:W-:Y:S01]  /*0d30*/  FFMA R10, R7, R6, R3 ;  /* 0x00000006070a7223 */ /* 0x000fe20000000003 */
[----:B0-----:R-:W-:Y:S06]  /*0d40*/  @!P0 BRA `(.L_x_250) ;  /* 0x0000000000148947 */ /* 0x001fec0003800000 */
[----:B------:R-:W0:Y:S01]  /*0d50*/  LDCU UR6, c[0x0][0x39c] ;  /* 0x00007380ff0677ac */ /* 0x000e220008000800 */
[----:B------:R-:W-:Y:S01]  /*0d60*/  MOV R6, 0xd90 ;  /* 0x00000d9000067802 */ /* 0x000fe20000000f00 */
[----:B0-----:R-:W-:-:S07]  /*0d70*/  IMAD.U32 R3, RZ, RZ, UR6 ;  /* 0x00000006ff037e24 */ /* 0x001fce000f8e00ff */
[----:B------:R-:W-:Y:S05]  /*0d80*/  CALL.REL.NOINC `($__internal_15_$__cuda_sm3x_div_rn_noftz_f32_slowpath) ;  /* 0x0000000c00147944 */ /* 0x000fea0003c00000 */
[----:B------:R-:W-:-:S07]  /*0d90*/  MOV R10, R0 ;  /* 0x00000000000a7202 */ /* 0x000fce0000000f00 */
.L_x_250:
[----:B------:R-:W-:Y:S05]  /*0da0*/  BSYNC.RECONVERGENT B0 ;  /* 0x0000000000007941 */ /* 0x000fea0003800200 */
.L_x_249:
[----:B------:R-:W0:Y:S01]  /*0db0*/  LDC.64 R6, c[0x0][0x3c8] ;  /* 0x0000f200ff067b82 */ /* 0x000e220000000a00 */
[----:B------:R-:W-:-:S07]  /*0dc0*/  FMUL R5, R5, R10 ;  /* 0x0000000a05057220 */ /* 0x000fce0000400000 */
[----:B------:R-:W1:Y:S01]  /*0dd0*/  LDC.64 R8, c[0x0][0x3d0] ;  /* 0x0000f400ff087b82 */ /* 0x000e620000000a00 */
[----:B------:R-:W-:Y:S01]  /*0de0*/  IMAD.MOV.U32 R3, RZ, RZ, 0x42fc0000 ;  /* 0x42fc0000ff037424 */ /* 0x000fe200078e00ff */
[----:B------:R-:W2:Y:S01]  /*0df0*/  LDCU UR6, c[0x0][0x39c] ;  /* 0x00007380ff0677ac */ /* 0x000ea20008000800 */
[----:B0-----:R-:W-:-:S05]  /*0e00*/  IMAD.WIDE.U32 R6, R4, 0x4, R6 ;  /* 0x0000000404067825 */ /* 0x001fca00078e0006 */
[----:B------:R0:W-:Y:S01]  /*0e10*/  STG.E desc[UR4][R6.64], R5 ;  /* 0x0000000506007986 */ /* 0x0001e2000c101904 */
[----:B-1----:R-:W-:-:S06]  /*0e20*/  IMAD.WIDE.U32 R8, R4, 0x4, R8 ;  /* 0x0000000404087825 */ /* 0x002fcc00078e0008 */
[----:B------:R-:W3:Y:S01]  /*0e30*/  LDG.E R9, desc[UR4][R8.64] ;  /* 0x0000000408097981 */ /* 0x000ee2000c1e1900 */
[----:B------:R-:W-:Y:S01]  /*0e40*/  UMOV UR7, 0x400921fb ;  /* 0x400921fb00077882 */ /* 0x000fe20000000000 */
[----:B------:R-:W-:Y:S01]  /*0e50*/  BSSY.RECONVERGENT B0, `(.L_x_251) ;  /* 0x0000032000007945 */ /* 0x000fe20003800200 */
[----:B---3--:R-:W-:Y:S01]  /*0e60*/  FMUL R2, R2, R9 ;  /* 0x0000000902027220 */ /* 0x008fe20000400000 */
[----:B------:R-:W-:-:S04]  /*0e70*/  IMAD.MOV.U32 R9, RZ, RZ, 0x363d0ada ;  /* 0x363d0adaff097424 */ /* 0x000fc800078e00ff */
[----:B------:R-:W-:-:S05]  /*0e80*/  FMNMX R2, R2, 10, PT ;  /* 0x4120000002027809 */ /* 0x000fca0003800000 */
[C---:B------:R-:W-:Y:S01]  /*0e90*/  FMUL R0, |R2|.reuse, 1.4426950216293334961 ;  /* 0x3fb8aa3b02007820 */ /* 0x040fe20000400200 */
[----:B------:R-:W-:-:S04]  /*0ea0*/  FMUL R8, R2, R2 ;  /* 0x0000000202087220 */ /* 0x000fc80000400000 */
[C---:B------:R-:W-:Y:S01]  /*0eb0*/  FFMA R9, R8.reuse, R9, 0.00019836159481201320887 ;  /* 0x394fff4908097423 */ /* 0x040fe20000000009 */
[----:B------:R-:W1:Y:S03]  /*0ec0*/  FRND.TRUNC R0, R0 ;  /* 0x0000000000007307 */ /* 0x000e66000020d000 */
[----:B------:R-:W-:-:S04]  /*0ed0*/  FFMA R11, R8, R9, 0.0083333496004343032837 ;  /* 0x3c08889a080b7423 */ /* 0x000fc80000000009 */
[----:B------:R-:W-:-:S04]  /*0ee0*/  FFMA R11, R8, R11, 0.16666667163372039795 ;  /* 0x3e2aaaab080b7423 */ /* 0x000fc8000000000b */
[----:B------:R-:W-:Y:S01]  /*0ef0*/  FMUL R11, R8, R11 ;  /* 0x0000000b080b7220 */ /* 0x000fe20000400000 */
[----:B-1----:R-:W-:Y:S02]  /*0f00*/  FSETP.GT.AND P0, PT, |R0|, 126, PT ;  /* 0x42fc00000000780b */ /* 0x002fe40003f04200 */
[----:B------:R-:W-:-:S04]  /*0f10*/  LOP3.LUT R3, R3, 0x80000000, R0, 0xb8, !PT ;  /* 0x8000000003037812 */ /* 0x000fc800078eb800 */
[----:B------:R-:W-:Y:S02]  /*0f20*/  FSEL R3, R3, R0, P0 ;  /* 0x0000000003037208 */ /* 0x000fe40000000000 */
[----:B------:R-:W-:-:S03]  /*0f30*/  FSETP.GE.AND P0, PT, |R2|, 1, PT ;  /* 0x3f8000000200780b */ /* 0x000fc60003f06200 */
[----:B------:R-:W-:-:S04]  /*0f40*/  FFMA R10, R3, -0.69314718246459960938, |R2| ;  /* 0xbf317218030a7823 */ /* 0x000fc80000000402 */
[C---:B------:R-:W-:Y:S01]  /*0f50*/  FFMA R10, R3.reuse, 1.9046542121259335545e-09, R10 ;  /* 0x3102e308030a7823 */ /* 0x040fe2000000000a */
[----:B------:R-:W-:-:S03]  /*0f60*/  FADD R3, R3, 12583037 ;  /* 0x4b40007d03037421 */ /* 0x000fc60000000000 */
[----:B------:R-:W-:Y:S02]  /*0f70*/  FMUL R10, R10, 1.4426950216293334961 ;  /* 0x3fb8aa3b0a0a7820 */ /* 0x000fe40000400000 */
[----:B------:R-:W-:-:S04]  /*0f80*/  SHF.L.U32 R3, R3, 0x17, RZ ;  /* 0x0000001703037819 */ /* 0x000fc800000006ff */
[----:B------:R-:W1:Y:S02]  /*0f90*/  MUFU.EX2 R10, R10 ;  /* 0x0000000a000a7308 */ /* 0x000e640000000800 */
[----:B-1----:R-:W-:-:S06]  /*0fa0*/  FMUL R3, R3, R10 ;  /* 0x0000000a03037220 */ /* 0x002fcc0000400000 */
[----:B------:R-:W1:Y:S02]  /*0fb0*/  MUFU.RCP R0, R3 ;  /* 0x0000000300007308 */ /* 0x000e640000001000 */
[----:B-1----:R-:W-:-:S04]  /*0fc0*/  FMUL.FTZ R0, R0, -0.125 ;  /* 0xbe00000000007820 */ /* 0x002fc80000410000 */
[----:B------:R-:W-:-:S05]  /*0fd0*/  FFMA R9, R3, 2, R0 ;  /* 0x4000000003097823 */ /* 0x000fca0000000000 */
[--C-:B------:R-:W-:Y:S01]  /*0fe0*/  LOP3.LUT R9, R9, 0x80000000, R2.reuse, 0xb8, !PT ;  /* 0x8000000009097812 */ /* 0x100fe200078eb802 */
[----:B------:R-:W-:Y:S01]  /*0ff0*/  @!P0 FFMA R9, R2, R11, R2 ;  /* 0x0000000b02098223 */ /* 0x000fe20000000002 */
[----:B------:R-:W-:-:S03]  /*1000*/  HFMA2 R2, -RZ, RZ, 0, 5.9604644775390625e-08 ;  /* 0x00000001ff027431 */ /* 0x000fc600000001ff */
[----:B--2---:R-:W-:Y:S01]  /*1010*/  FMUL R9, R9, UR6 ;  /* 0x0000000609097c20 */ /* 0x004fe20008400000 */
        /* <DEDUP_REMOVED lines=18> */
[----:B------:R-:W-:Y:S05]  /*1140*/  CALL.REL.NOINC `($__internal_13_$__cuda_sm20_div_rn_f64_full) ;  /* 0x0000000000587944 */ /* 0x000fea0003c00000 */
[----:B------:R-:W-:Y:S01]  /*1150*/  IMAD.MOV.U32 R2, RZ, RZ, R14 ;  /* 0x000000ffff027224 */ /* 0x000fe200078e000e */
[----:B------:R-:W-:-:S07]  /*1160*/  MOV R3, R15 ;  /* 0x0000000f00037202 */ /* 0x000fce0000000f00 */
.L_x_252:
[----:B------:R-:W-:Y:S05]  /*1170*/  BSYNC.RECONVERGENT B0 ;  /* 0x0000000000007941 */ /* 0x000fea0003800200 */
.L_x_251:
        /* <DEDUP_REMOVED lines=19> */
        .weak           $__internal_13_$__cuda_sm20_div_rn_f64_full
        .type           $__internal_13_$__cuda_sm20_div_rn_f64_full,@function
        .size           $__internal_13_$__cuda_sm20_div_rn_f64_full,($__internal_14_$__cuda_sm20_sqrt_rn_f32_slowpath - $__internal_13_$__cuda_sm20_div_rn_f64_full)
$__internal_13_$__cuda_sm20_div_rn_f64_full:
[C---:B------:R-:W-:Y:S01]  /*12b0*/  FSETP.GEU.AND P0, PT, |R9|.reuse, 1.469367938527859385e-39, PT ;  /* 0x001000000900780b */ /* 0x040fe20003f0e200 */
[----:B------:R-:W-:Y:S01]  /*12c0*/  BSSY.RECONVERGENT B1, `(.L_x_253) ;  /* 0x0000057000017945 */ /* 0x000fe20003800200 */
[----:B------:R-:W-:Y:S02]  /*12d0*/  LOP3.LUT R2, R9, 0x800fffff, RZ, 0xc0, !PT ;  /* 0x800fffff09027812 */ /* 0x000fe400078ec0ff */
[C---:B------:R-:W-:Y:S02]  /*12e0*/  FSETP.GEU.AND P2, PT, |R11|.reuse, 1.469367938527859385e-39, PT ;  /* 0x001000000b00780b */ /* 0x040fe40003f4e200 */
[----:B------:R-:W-:Y:S01]  /*12f0*/  LOP3.LUT R3, R2, 0x3ff00000, RZ, 0xfc, !PT ;  /* 0x3ff0000002037812 */ /* 0x000fe200078efcff */
[----:B------:R-:W-:Y:S01]  /*1300*/  IMAD.MOV.U32 R2, RZ, RZ, R8 ;  /* 0x000000ffff027224 */ /* 0x000fe200078e0008 */
[----:B------:R-:W-:Y:S02]  /*1310*/  MOV R12, 0x1 ;  /* 0x00000001000c7802 */ /* 0x000fe40000000f00 */
[----:B------:R-:W-:-:S02]  /*1320*/  LOP3.LUT R14, R11, 0x7ff00000, RZ, 0xc0, !PT ;  /* 0x7ff000000b0e7812 */ /* 0x000fc400078ec0ff */
[----:B------:R-:W-:Y:S01]  /*1330*/  LOP3.LUT R21, R9, 0x7ff00000, RZ, 0xc0, !PT ;  /* 0x7ff0000009157812 */ /* 0x000fe200078ec0ff */
[----:B------:R-:W-:-:S03]  /*1340*/  @!P0 DMUL R2, R8, 8.98846567431157953865e+307 ;  /* 0x7fe0000008028828 */ /* 0x000fc60000000000 */
[C---:B------:R-:W-:Y:S02]  /*1350*/  ISETP.GE.U32.AND P1, PT, R14.reuse, R21, PT ;  /* 0x000000150e00720c */ /* 0x040fe40003f26070 */
[----:B------:R-:W-:Y:S01]  /*1360*/  @!P2 LOP3.LUT R15, R9, 0x7ff00000, RZ, 0xc0, !PT ;  /* 0x7ff00000090fa812 */ /* 0x000fe200078ec0ff */
[----:B------:R-:W0:Y:S03]  /*1370*/  MUFU.RCP64H R13, R3 ;  /* 0x00000003000d7308 */ /* 0x000e260000001800 */
        /* <DEDUP_REMOVED lines=13> */
[----:B------:R-:W-:Y:S01]  /*1450*/  @!P2 DFMA R12, R12, 2, -R22 ;  /* 0x400000000c0ca82b */ /* 0x000fe20000000816 */
[----:B------:R-:W-:Y:S01]  /*1460*/  MOV R22, R14 ;  /* 0x0000000e00167202 */ /* 0x000fe20000000f00 */
[----:B------:R-:W-:-:S03]  /*1470*/  IMAD.MOV.U32 R23, RZ, RZ, R21 ;  /* 0x000000ffff177224 */ /* 0x000fc600078e0015 */
[----:B------:R-:W-:Y:S01]  /*1480*/  DFMA R16, R16, R18, R16 ;  /* 0x000000121010722b */ /* 0x000fe20000000010 */
[----:B------:R-:W-:-:S04]  /*1490*/  @!P0 LOP3.LUT R23, R3, 0x7ff00000, RZ, 0xc0, !PT ;  /* 0x7ff0000003178812 */ /* 0x000fc800078ec0ff */
[----:B------:R-:W-:Y:S01]  /*14a0*/  @!P2 LOP3.LUT R22, R13, 0x7ff00000, RZ, 0xc0, !PT ;  /* 0x7ff000000d16a812 */ /* 0x000fe200078ec0ff */
[----:B------:R-:W-:Y:S02]  /*14b0*/  VIADD R25, R23, 0xffffffff ;  /* 0xffffffff17197836 */ /* 0x000fe40000000000 */
[----:B------:R-:W-:Y:S01]  /*14c0*/  DMUL R18, R16, R12 ;  /* 0x0000000c10127228 */ /* 0x000fe20000000000 */
[----:B------:R-:W-:-:S04]  /*14d0*/  IADD3 R24, PT, PT, R22, -0x1, RZ ;  /* 0xffffffff16187810 */ /* 0x000fc80007ffe0ff */
[----:B------:R-:W-:-:S03]  /*14e0*/  ISETP.GT.U32.AND P0, PT, R24, 0x7feffffe, PT ;  /* 0x7feffffe1800780c */ /* 0x000fc60003f04070 */
[----:B------:R-:W-:Y:S01]  /*14f0*/  DFMA R20, R18, -R2, R12 ;  /* 0x800000021214722b */ /* 0x000fe2000000000c */
[----:B------:R-:W-:-:S07]  /*1500*/  ISETP.GT.U32.OR P0, PT, R25, 0x7feffffe, P0 ;  /* 0x7feffffe1900780c */ /* 0x000fce0000704470 */
[----:B------:R-:W-:-:S06]  /*1510*/  DFMA R16, R16, R20, R18 ;  /* 0x000000141010722b */ /* 0x000fcc0000000012 */
[----:B------:R-:W-:Y:S05]  /*1520*/  @P0 BRA `(.L_x_254) ;  /* 0x00000000006c0947 */ /* 0x000fea0003800000 */
[----:B------:R-:W-:-:S04]  /*1530*/  LOP3.LUT R11, R9, 0x7ff00000, RZ, 0xc0, !PT ;  /* 0x7ff00000090b7812 */ /* 0x000fc800078ec0ff */
[CC--:B------:R-:W-:Y:S02]  /*1540*/  VIADDMNMX R10, R14.reuse, -R11.reuse, 0xb9600000, !PT ;  /* 0xb96000000e0a7446 */ /* 0x0c0fe4000780090b */
[----:B------:R-:W-:Y:S02]  /*1550*/  ISETP.GE.U32.AND P0, PT, R14, R11, PT ;  /* 0x0000000b0e00720c */ /* 0x000fe40003f06070 */
[----:B------:R-:W-:Y:S02]  /*1560*/  VIMNMX R10, PT, PT, R10, 0x46a00000, PT ;  /* 0x46a000000a0a7848 */ /* 0x000fe40003fe0100 */
[----:B------:R-:W-:-:S04]  /*1570*/  SEL R15, R15, 0x63400000, !P0 ;  /* 0x634000000f0f7807 */ /* 0x000fc80004000000 */
[----:B------:R-:W-:Y:S02]  /*1580*/  IADD3 R18, PT, PT, -R15, R10, RZ ;  /* 0x0000000a0f127210 */ /* 0x000fe40007ffe1ff */
[----:B------:R-:W-:-:S03]  /*1590*/  MOV R10, RZ ;  /* 0x000000ff000a7202 */ /* 0x000fc60000000f00 */
[----:B------:R-:W-:-:S06]  /*15a0*/  VIADD R11, R18, 0x7fe00000 ;  /* 0x7fe00000120b7836 */ /* 0x000fcc0000000000 */
        /* <DEDUP_REMOVED lines=19> */
.L_x_254:
[----:B------:R-:W-:-:S14]  /*16e0*/  DSETP.NAN.AND P0, PT, R10, R10, PT ;  /* 0x0000000a0a00722a */ /* 0x000fdc0003f08000 */
[----:B------:R-:W-:Y:S05]  /*16f0*/  @P0 BRA `(.L_x_256) ;  /* 0x0000000000440947 */ /* 0x000fea0003800000 */
[----:B------:R-:W-:-:S14]  /*1700*/  DSETP.NAN.AND P0, PT, R8, R8, PT ;  /* 0x000000080800722a */ /* 0x000fdc0003f08000 */
[----:B------:R-:W-:Y:S05]  /*1710*/  @P0 BRA `(.L_x_257) ;  /* 0x0000000000300947 */ /* 0x000fea0003800000 */
[----:B------:R-:W-:Y:S01]  /*1720*/  ISETP.NE.AND P0, PT, R22, R23, PT ;  /* 0x000000171600720c */ /* 0x000fe20003f05270 */
[----:B------:R-:W-:Y:S01]  /*1730*/  IMAD.MOV.U32 R15, RZ, RZ, -0x80000 ;  /* 0xfff80000ff0f7424 */ /* 0x000fe200078e00ff */
[----:B------:R-:W-:-:S11]  /*1740*/  MOV R14, 0x0 ;  /* 0x00000000000e7802 */ /* 0x000fd60000000f00 */
[----:B------:R-:W-:Y:S05]  /*1750*/  @!P0 BRA `(.L_x_255) ;  /* 0x0000000000348947 */ /* 0x000fea0003800000 */
[----:B------:R-:W-:Y:S02]  /*1760*/  ISETP.NE.AND P0, PT, R22, 0x7ff00000, PT ;  /* 0x7ff000001600780c */ /* 0x000fe40003f05270 */
[----:B------:R-:W-:Y:S02]  /*1770*/  LOP3.LUT R15, R11, 0x80000000, R9, 0x48, !PT ;  /* 0x800000000b0f7812 */ /* 0x000fe400078e4809 */
[----:B------:R-:W-:-:S13]  /*1780*/  ISETP.EQ.OR P0, PT, R23, RZ, !P0 ;  /* 0x000000ff1700720c */ /* 0x000fda0004702670 */
[----:B------:R-:W-:Y:S02]  /*1790*/  @P0 LOP3.LUT R2, R15, 0x7ff00000, RZ, 0xfc, !PT ;  /* 0x7ff000000f020812 */ /* 0x000fe400078efcff */
[----:B------:R-:W-:Y:S01]  /*17a0*/  @!P0 MOV R14, RZ ;  /* 0x000000ff000e8202 */ /* 0x000fe20000000f00 */
[----:B------:R-:W-:Y:S01]  /*17b0*/  @P0 IMAD.MOV.U32 R14, RZ, RZ, RZ ;  /* 0x000000ffff0e0224 */ /* 0x000fe200078e00ff */
[----:B------:R-:W-:Y:S01]  /*17c0*/  @P0 MOV R15, R2 ;  /* 0x00000002000f0202 */ /* 0x000fe20000000f00 */
[----:B------:R-:W-:Y:S06]  /*17d0*/  BRA `(.L_x_255) ;  /* 0x0000000000147947 */ /* 0x000fec0003800000 */
.L_x_257:
[----:B------:R-:W-:Y:S01]  /*17e0*/  LOP3.LUT R15, R9, 0x80000, RZ, 0xfc, !PT ;  /* 0x00080000090f7812 */ /* 0x000fe200078efcff */
[----:B------:R-:W-:Y:S01]  /*17f0*/  IMAD.MOV.U32 R14, RZ, RZ, R8 ;  /* 0x000000ffff0e7224 */ /* 0x000fe200078e0008 */
[----:B------:R-:W-:Y:S06]  /*1800*/  BRA `(.L_x_255) ;  /* 0x0000000000087947 */ /* 0x000fec0003800000 */
.L_x_256:
[----:B------:R-:W-:Y:S02]  /*1810*/  LOP3.LUT R15, R11, 0x80000, RZ, 0xfc, !PT ;  /* 0x000800000b0f7812 */ /* 0x000fe400078efcff */
[----:B------:R-:W-:-:S07]  /*1820*/  MOV R14, R10 ;  /* 0x0000000a000e7202 */ /* 0x000fce0000000f00 */
.L_x_255:
[----:B------:R-:W-:Y:S05]  /*1830*/  BSYNC.RECONVERGENT B1 ;  /* 0x0000000000017941 */ /* 0x000fea0003800200 */
.L_x_253:
[----:B------:R-:W-:Y:S02]  /*1840*/  HFMA2 R3, -RZ, RZ, 0, 0 ;  /* 0x00000000ff037431 */ /* 0x000fe400000001ff */
[----:B------:R-:W-:-:S04]  /*1850*/  IMAD.MOV.U32 R2, RZ, RZ, R0 ;  /* 0x000000ffff027224 */ /* 0x000fc800078e0000 */
[----:B------:R-:W-:Y:S05]  /*1860*/  RET.REL.NODEC R2 `(_Z8roelvinkiiffffffPfS_S_S_S_S_S_) ;  /* 0xffffffe402e47950 */ /* 0x000fea0003c3ffff */
        .weak           $__internal_14_$__cuda_sm20_sqrt_rn_f32_slowpath
        .type           $__internal_14_$__cuda_sm20_sqrt_rn_f32_slowpath,@function
        .size           $__internal_14_$__cuda_sm20_sqrt_rn_f32_slowpath,($__internal_15_$__cuda_sm3x_div_rn_noftz_f32_slowpath - $__internal_14_$__cuda_sm20_sqrt_rn_f32_slowpath)
$__internal_14_$__cuda_sm20_sqrt_rn_f32_slowpath:
[----:B------:R-:W-:-:S13]  /*1870*/  LOP3.LUT P0, RZ, R8, 0x7fffffff, RZ, 0xc0, !PT ;  /* 0x7fffffff08ff7812 */ /* 0x000fda000780c0ff */
[----:B------:R-:W-:Y:S01]  /*1880*/  @!P0 IMAD.MOV.U32 R3, RZ, RZ, R8 ;  /* 0x000000ffff038224 */ /* 0x000fe200078e0008 */
[----:B------:R-:W-:Y:S06]  /*1890*/  @!P0 BRA `(.L_x_258) ;  /* 0x0000000000448947 */ /* 0x000fec0003800000 */
[----:B------:R-:W-:Y:S02]  /*18a0*/  FSETP.GEU.FTZ.AND P0, PT, R8, RZ, PT ;  /* 0x000000ff0800720b */ /* 0x000fe40003f1e000 */
[----:B------:R-:W-:-:S11]  /*18b0*/  MOV R0, R8 ;  /* 0x0000000800007202 */ /* 0x000fd60000000f00 */
[----:B------:R-:W-:Y:S01]  /*18c0*/  @!P0 IMAD.MOV.U32 R3, RZ, RZ, 0x7fffffff ;  /* 0x7fffffffff038424 */ /* 0x000fe200078e00ff */
        /* <DEDUP_REMOVED lines=14> */
.L_x_258:
[----:B------:R-:W-:Y:S02]  /*19b0*/  HFMA2 R7, -RZ, RZ, 0, 0 ;  /* 0x00000000ff077431 */ /* 0x000fe400000001ff */
[----:B------:R-:W-:-:S04]  /*19c0*/  IMAD.MOV.U32 R6, RZ, RZ, R10 ;  /* 0x000000ffff067224 */ /* 0x000fc800078e000a */
[----:B------:R-:W-:Y:S05]  /*19d0*/  RET.REL.NODEC R6 `(_Z8roelvinkiiffffffPfS_S_S_S_S_S_) ;  /* 0xffffffe406887950 */ /* 0x000fea0003c3ffff */
        .weak           $__internal_15_$__cuda_sm3x_div_rn_noftz_f32_slowpath
        .type           $__internal_15_$__cuda_sm3x_div_rn_noftz_f32_slowpath,@function
        .size           $__internal_15_$__cuda_sm3x_div_rn_noftz_f32_slowpath,(.L_x_787 - $__internal_15_$__cuda_sm3x_div_rn_noftz_f32_slowpath)
$__internal_15_$__cuda_sm3x_div_rn_noftz_f32_slowpath:
[----:B------:R-:W-:Y:S01]  /*19e0*/  SHF.R.U32.HI R8, RZ, 0x17, R3 ;  /* 0x00000017ff087819 */ /* 0x000fe20000011603 */
[----:B------:R-:W-:Y:S01]  /*19f0*/  BSSY.RECONVERGENT B1, `(.L_x_259) ;  /* 0x0000062000017945 */ /* 0x000fe20003800200 */
[----:B------:R-:W-:Y:S02]  /*1a00*/  SHF.R.U32.HI R7, RZ, 0x17, R0 ;  /* 0x00000017ff077819 */ /* 0x000fe40000011600 */
[----:B------:R-:W-:Y:S02]  /*1a10*/  LOP3.LUT R12, R8, 0xff, RZ, 0xc0, !PT ;  /* 0x000000ff080c7812 */ /* 0x000fe400078ec0ff */
[----:B------:R-:W-:-:S03]  /*1a20*/  LOP3.LUT R10, R7, 0xff, RZ, 0xc0, !PT ;  /* 0x000000ff070a7812 */ /* 0x000fc600078ec0ff */
[----:B------:R-:W-:Y:S01]  /*1a30*/  VIADD R9, R12, 0xffffffff ;  /* 0xffffffff0c097836 */ /* 0x000fe20000000000 */
[----:B------:R-:W-:-:S04]  /*1a40*/  IADD3 R8, PT, PT, R10, -0x1, RZ ;  /* 0xffffffff0a087810 */ /* 0x000fc80007ffe0ff */
        /* <DEDUP_REMOVED lines=23> */
[----:B------:R-:W-:Y:S02]  /*1bc0*/  @!P0 IMAD.MOV.U32 R7, RZ, RZ, -0x40 ;  /* 0xffffffc0ff078424 */ /* 0x000fe400078e00ff */
[----:B------:R-:W-:Y:S01]  /*1bd0*/  @!P0 FFMA R0, R0, 1.84467440737095516160e+19, RZ ;  /* 0x5f80000000008823 */ /* 0x000fe200000000ff */
[----:B------:R-:W-:Y:S02]  /*1be0*/  @!P1 FFMA R3, R3, 1.84467440737095516160e+19, RZ ;  /* 0x5f80000003039823 */ /* 0x000fe400000000ff */
[----:B------:R-:W-:-:S07]  /*1bf0*/  @!P1 IADD3 R7, PT, PT, R7, 0x40, RZ ;  /* 0x0000004007079810 */ /* 0x000fce0007ffe0ff */
.L_x_260:
[----:B------:R-:W-:Y:S01]  /*1c00*/  LEA R8, R12, 0xc0800000, 0x17 ;  /* 0xc08000000c087811 */ /* 0x000fe200078eb8ff */
[----:B------:R-:W-:Y:S04]  /*1c10*/  BSSY.RECONVERGENT B2, `(.L_x_265) ;  /* 0x0000036000027945 */ /* 0x000fe80003800200 */
[----:B------:R-:W-:Y:S01]  /*1c20*/  IMAD.IADD R8, R3, 0x1, -R8 ;  /* 0x0000000103087824 */ /* 0x000fe200078e0a08 */
[----:B------:R-:W-:-:S03]  /*1c30*/  IADD3 R3, PT, PT, R10, -0x7f, RZ ;  /* 0xffffff810a037810 */ /* 0x000fc60007ffe0ff */
[----:B------:R0:W1:Y:S01]  /*1c40*/  MUFU.RCP R9, R8 ;  /* 0x0000000800097308 */ /* 0x0000620000001000 */
[----:B------:R-:W-:Y:S01]  /*1c50*/  FADD.FTZ R11, -R8, -RZ ;  /* 0x800000ff080b7221 */ /* 0x000fe20000010100 */
[C---:B------:R-:W-:Y:S01]  /*1c60*/  IMAD R0, R3.reuse, -0x800000, R0 ;  /* 0xff80000003007824 */ /* 0x040fe200078e0200 */
[----:B0-----:R-:W-:-:S05]  /*1c70*/  IADD3 R8, PT, PT, R3, 0x7f, -R12 ;  /* 0x0000007f03087810 */ /* 0x001fca0007ffe80c */
[----:B------:R-:W-:Y:S02]  /*1c80*/  IMAD.IADD R8, R8, 0x1, R7 ;  /* 0x0000000108087824 */ /* 0x000fe400078e0207 */
        /* <DEDUP_REMOVED lines=42> */
.L_x_267:
[----:B------:R-:W-:-:S04]  /*1f30*/  LOP3.LUT R0, R0, 0x80000000, RZ, 0xc0, !PT ;  /* 0x8000000000007812 */ /* 0x000fc800078ec0ff */
[----:B------:R-:W-:Y:S01]  /*1f40*/  LOP3.LUT R0, R0, 0x7f800000, RZ, 0xfc, !PT ;  /* 0x7f80000000007812 */ /* 0x000fe200078efcff */
[----:B------:R-:W-:Y:S06]  /*1f50*/  BRA `(.L_x_268) ;  /* 0x0000000000047947 */ /* 0x000fec0003800000 */
.L_x_266:
[----:B------:R-:W-:-:S07]  /*1f60*/  IMAD R0, R8, 0x800000, R0 ;  /* 0x0080000008007824 */ /* 0x000fce00078e0200 */
.L_x_268:
[----:B------:R-:W-:Y:S05]  /*1f70*/  BSYNC.RECONVERGENT B2 ;  /* 0x0000000000027941 */ /* 0x000fea0003800200 */
.L_x_265:
[----:B------:R-:W-:Y:S05]  /*1f80*/  BRA `(.L_x_269) ;  /* 0x0000000000207947 */ /* 0x000fea0003800000 */
.L_x_264:
[----:B------:R-:W-:-:S04]  /*1f90*/  LOP3.LUT R0, R3, 0x80000000, R0, 0x48, !PT ;  /* 0x8000000003007812 */ /* 0x000fc800078e4800 */
[----:B------:R-:W-:Y:S01]  /*1fa0*/  LOP3.LUT R0, R0, 0x7f800000, RZ, 0xfc, !PT ;  /* 0x7f80000000007812 */ /* 0x000fe200078efcff */
[----:B------:R-:W-:Y:S06]  /*1fb0*/  BRA `(.L_x_269) ;  /* 0x0000000000147947 */ /* 0x000fec0003800000 */
.L_x_263:
[----:B------:R-:W-:Y:S01]  /*1fc0*/  LOP3.LUT R0, R3, 0x80000000, R0, 0x48, !PT ;  /* 0x8000000003007812 */ /* 0x000fe200078e4800 */
[----:B------:R-:W-:Y:S06]  /*1fd0*/  BRA `(.L_x_269) ;  /* 0x00000000000c7947 */ /* 0x000fec0003800000 */
.L_x_262:
[----:B------:R-:W0:Y:S01]  /*1fe0*/  MUFU.RSQ R0, -QNAN ;  /* 0xffc0000000007908 */ /* 0x000e220000001400 */
[----:B------:R-:W-:Y:S05]  /*1ff0*/  BRA `(.L_x_269) ;  /* 0x0000000000047947 */ /* 0x000fea0003800000 */
.L_x_261:
[----:B------:R-:W-:-:S07]  /*2000*/  FADD.FTZ R0, R0, R3 ;  /* 0x0000000300007221 */ /* 0x000fce0000010000 */
.L_x_269:
[----:B------:R-:W-:Y:S05]  /*2010*/  BSYNC.RECONVERGENT B1 ;  /* 0x0000000000017941 */ /* 0x000fea0003800200 */
.L_x_259:
[----:B------:R-:W-:-:S04]  /*2020*/  HFMA2 R7, -RZ, RZ, 0, 0 ;  /* 0x00000000ff077431 */ /* 0x000fc800000001ff */
[----:B0-----:R-:W-:Y:S05]  /*2030*/  RET.REL.NODEC R6 `(_Z8roelvinkiiffffffPfS_S_S_S_S_S_) ;  /* 0xffffffdc06f07950 */ /* 0x001fea0003c3ffff */
.L_x_270:
        /* <DEDUP_REMOVED lines=12> */
.L_x_787:


//--------------------- .text._Z6calctmiiiPfS_S_  --------------------------
	.section	.text._Z6calctmiiiPfS_S_,"ax",@progbits
	.align	128
        .global         _Z6calctmiiiPfS_S_
        .type           _Z6calctmiiiPfS_S_,@function
        .size           _Z6calctmiiiPfS_S_,(.L_x_789 - _Z6calctmiiiPfS_S_)
        .other          _Z6calctmiiiPfS_S_,@"STO_CUDA_ENTRY STV_DEFAULT"
_Z6calctmiiiPfS_S_:
.text._Z6calctmiiiPfS_S_:
[----:B------:R-:W-:Y:S01]  /*0000*/  LDC R1, c[0x0][0x37c] ;  /* 0x0000df00ff017b82 */ /* 0x000fe20000000800 */
[----:B------:R-:W0:Y:S07]  /*0010*/  S2R R5, SR_TID.X ;  /* 0x0000000000057919 */ /* 0x000e2e0000002100 */
[----:B------:R-:W1:Y:S01]  /*0020*/  S2UR UR6, SR_CgaCtaId ;  /* 0x00000000000679c3 */ /* 0x000e620000008800 */
[----:B------:R-:W-:Y:S01]  /*0030*/  UMOV UR4, 0x400 ;  /* 0x0000040000047882 */ /* 0x000fe20000000000 */
[----:B------:R-:W2:Y:S01]  /*0040*/  LDCU UR11, c[0x0][0x380] ;  /* 0x00007000ff0b77ac */ /* 0x000ea20008000800 */
[----:B------:R-:W3:Y:S01]  /*0050*/  S2R R25, SR_TID.Y ;  /* 0x0000000000197919 */ /* 0x000ee20000002200 */
[----:B------:R-:W-:Y:S01]  /*0060*/  IMAD.MOV.U32 R20, RZ, RZ, RZ ;  /* 0x000000ffff147224 */ /* 0x000fe200078e00ff */
[----:B------:R-:W-:Y:S01]  /*0070*/  CS2R R6, SRZ ;  /* 0x0000000000067805 */ /* 0x000fe2000001ff00 */
[----:B------:R-:W-:-:S02]  /*0080*/  UIADD3 UR5, UPT, UPT, UR4, 0x400, URZ ;  /* 0x0000040004057890 */ /* 0x000fc4000fffe0ff */
[----:B------:R-:W4:Y:S01]  /*0090*/  LDC R0, c[0x0][0x388] ;  /* 0x0000e200ff007b82 */ /* 0x000f220000000800 */
[----:B------:R-:W0:Y:S07]  /*00a0*/  LDCU.64 UR8, c[0x0][0x358] ;  /* 0x00006b00ff0877ac */ /* 0x000e2e0008000a00 */
[----:B------:R-:W5:Y:S01]  /*00b0*/  S2UR UR7, SR_CTAID.Y ;  /* 0x00000000000779c3 */ /* 0x000f620000002600 */
[----:B-1----:R-:W-:-:S07]  /*00c0*/  ULEA UR4, UR6, UR4, 0x18 ;  /* 0x0000000406047291 */ /* 0x002fce000f8ec0ff */
[----:B------:R-:W1:Y:S01]  /*00d0*/  LDC R24, c[0x0][0x360] ;  /* 0x0000d800ff187b82 */ /* 0x000e620000000800 */
[----:B------:R-:W-:Y:S01]  /*00e0*/  ULEA UR5, UR6, UR5, 0x18 ;  /* 0x0000000506057291 */ /* 0x000fe2000f8ec0ff */
[----:B------:R-:W5:Y:S01]  /*00f0*/  LDCU UR6, c[0x0][0x364] ;  /* 0x00006c80ff0677ac */ /* 0x000f620008000800 */
[----:B0-----:R-:W-:-:S05]  /*0100*/  LEA R2, R5, UR4, 0x6 ;  /* 0x0000000405027c11 */ /* 0x001fca000f8e30ff */
[----:B------:R-:W1:Y:S01]  /*0110*/  S2UR UR10, SR_CTAID.X ;  /* 0x00000000000a79c3 */ /* 0x000e620000002500 */
[----:B------:R-:W-:Y:S01]  /*0120*/  LEA R3, R5, UR5, 0x6 ;  /* 0x0000000505037c11 */ /* 0x000fe2000f8e30ff */
[----:B---3--:R-:W-:Y:S01]  /*0130*/  IMAD R2, R25, 0x4, R2 ;  /* 0x0000000419027824 */ /* 0x008fe200078e0202 */
[----:B----4-:R-:W-:-:S03]  /*0140*/  ISETP.GE.AND P0, PT, R0, 0x1, PT ;  /* 0x000000010000780c */ /* 0x010fc60003f06270 */
[----:B------:R-:W-:Y:S01]  /*0150*/  IMAD R3, R25, 0x4, R3 ;  /* 0x0000000419037824 */ /* 0x000fe200078e0203 */
[----:B------:R0:W-:Y:S04]  /*0160*/  STS [R2], RZ ;  /* 0x000000ff02007388 */ /* 0x0001e80000000800 */
[----:B------:R0:W-:Y:S01]  /*0170*/  STS [R3], RZ ;  /* 0x000000ff03007388 */ /* 0x0001e20000000800 */
[----:B-----5:R-:W-:-:S06]  /*0180*/  UIMAD UR4, UR7, UR6, URZ ;  /* 0x00000006070472a4 */ /* 0x020fcc000f8e02ff */
[----:B------:R-:W-:Y:S01]  /*0190*/  IADD3 R9, PT, PT, R25, UR4, RZ ;  /* 0x0000000419097c10 */ /* 0x000fe2000fffe0ff */
[----:B-1----:R-:W-:-:S04]  /*01a0*/  IMAD R24, R24, UR10, R5 ;  /* 0x0000000a18187c24 */ /* 0x002fc8000f8e0205 */
[----:B--2---:R-:W-:Y:S01]  /*01b0*/  IMAD R5, R9, UR11, R24 ;  /* 0x0000000b09057c24 */ /* 0x004fe2000f8e0218 */
[----:B0-----:R-:W-:Y:S06]  /*01c0*/  @!P0 BRA `(.L_x_271) ;  /* 0x0000000800608947 */ /* 0x001fec0003800000 */
[----:B------:R-:W0:Y:S01]  /*01d0*/  LDC R4, c[0x0][0x384] ;  /* 0x0000e100ff047b82 */ /* 0x000e220000000800 */
[C---:B------:R-:W-:Y:S01]  /*01e0*/  ISETP.GE.U32.AND P0, PT, R0.reuse, 0x8, PT ;  /* 0x000000080000780c */ /* 0x040fe20003f06070 */
[----:B------:R-:W-:Y:S01]  /*01f0*/  IMAD.MOV.U32 R8, RZ, RZ, RZ ;  /* 0x000000ffff087224 */ /* 0x000fe200078e00ff */
[----:B------:R-:W-:Y:S02]  /*0200*/  LOP3.LUT R6, R0, 0x7, RZ, 0xc0, !PT ;  /* 0x0000000700067812 */ /* 0x000fe400078ec0ff */
[----:B------:R-:W-:Y:S02]  /*0210*/  CS2R R20, SRZ ;  /* 0x0000000000147805 */ /* 0x000fe4000001ff00 */
[----:B------:R-:W-:Y:S01]  /*0220*/  ISETP.NE.AND P1, PT, R6, RZ, PT ;  /* 0x000000ff0600720c */ /* 0x000fe20003f25270 */
[----:B0-----:R-:W-:-:S06]  /*0230*/  IMAD R7, R4, UR11, RZ ;  /* 0x0000000b04077c24 */ /* 0x001fcc000f8e02ff */
[----:B------:R-:W-:Y:S06]  /*0240*/  @!P0 BRA `(.L_x_272) ;  /* 0x00000004003c8947 */ /* 0x000fec0003800000 */
[----:B------:R-:W0:Y:S01]  /*0250*/  LDCU.64 UR6, c[0x0][0x398] ;  /* 0x00007300ff0677ac */ /* 0x000e220008000a00 */
[C-C-:B------:R-:W-:Y:S01]  /*0260*/  IMAD R11, R4.reuse, 0x7, R9.reuse ;  /* 0x00000007040b7824 */ /* 0x140fe200078e0209 */
[C---:B------:R-:W-:Y:S01]  /*0270*/  LEA R17, R4.reuse, R9, 0x2 ;  /* 0x0000000904117211 */ /* 0x040fe200078e10ff */
[C---:B------:R-:W-:Y:S01]  /*0280*/  IMAD R13, R4.reuse, 0x6, R9 ;  /* 0x00000006040d7824 */ /* 0x040fe200078e0209 */
[C---:B------:R-:W-:Y:S01]  /*0290*/  IADD3 R25, PT, PT, R4.reuse, UR4, R25 ;  /* 0x0000000404197c10 */ /* 0x040fe2000fffe019 */
[--C-:B------:R-:W-:Y:S01]  /*02a0*/  IMAD R15, R4, 0x5, R9.reuse ;  /* 0x00000005040f7824 */ /* 0x100fe200078e0209 */
[----:B------:R-:W-:Y:S01]  /*02b0*/  LOP3.LUT R8, R0, 0x7ffffff8, RZ, 0xc0, !PT ;  /* 0x7ffffff800087812 */ /* 0x000fe200078ec0ff */
[C-C-:B------:R-:W-:Y:S02]  /*02c0*/  IMAD R19, R4.reuse, 0x3, R9.reuse ;  /* 0x0000000304137824 */ /* 0x140fe400078e0209 */
[----:B------:R-:W-:Y:S01]  /*02d0*/  IMAD R23, R4, 0x2, R9 ;  /* 0x0000000204177824 */ /* 0x000fe200078e0209 */
[----:B------:R-:W-:Y:S01]  /*02e0*/  MOV R4, R5 ;  /* 0x0000000500047202 */ /* 0x000fe20000000f00 */
[----:B------:R-:W-:-:S02]  /*02f0*/  IMAD R26, R11, UR11, R24 ;  /* 0x0000000b0b1a7c24 */ /* 0x000fc4000f8e0218 */
[--C-:B------:R-:W-:Y:S02]  /*0300*/  IMAD R10, R13, UR11, R24.reuse ;  /* 0x0000000b0d0a7c24 */ /* 0x100fe4000f8e0218 */
[--C-:B------:R-:W-:Y:S02]  /*0310*/  IMAD R12, R15, UR11, R24.reuse ;  /* 0x0000000b0f0c7c24 */ /* 0x100fe4000f8e0218 */
[--C-:B------:R-:W-:Y:S01]  /*0320*/  IMAD R9, R17, UR11, R24.reuse ;  /* 0x0000000b11097c24 */ /* 0x100fe2000f8e0218 */
[----:B0-----:R-:W-:Y:S01]  /*0330*/  UIADD3 UR5, UP0, UPT, UR6, 0x10, URZ ;  /* 0x0000001006057890 */ /* 0x001fe2000ff1e0ff */
[--C-:B------:R-:W-:Y:S02]  /*0340*/  IMAD R11, R19, UR11, R24.reuse ;  /* 0x0000000b130b7c24 */ /* 0x100fe4000f8e0218 */
[--C-:B------:R-:W-:Y:S01]  /*0350*/  IMAD R13, R23, UR11, R24.reuse ;  /* 0x0000000b170d7c24 */ /* 0x100fe2000f8e0218 */
[----:B------:R-:W-:Y:S01]  /*0360*/  UIADD3.X UR4, UPT, UPT, URZ, UR7, URZ, UP0, !UPT ;  /* 0x00000007ff047290 */ /* 0x000fe200087fe4ff */
[----:B------:R-:W-:-:S02]  /*0370*/  IMAD R24, R25, UR11, R24 ;  /* 0x0000000b19187c24 */ /* 0x000fc4000f8e0218 */
[----:B------:R-:W-:Y:S02]  /*0380*/  IMAD.MOV.U32 R20, RZ, RZ, RZ ;  /* 0x000000ffff147224 */ /* 0x000fe400078e00ff */
[----:B------:R-:W-:Y:S01]  /*0390*/  IMAD.MOV R25, RZ, RZ, -R8 ;  /* 0x000000ffff197224 */ /* 0x000fe200078e0a08 */
[----:B------:R-:W-:Y:S01]  /*03a0*/  MOV R28, UR4 ;  /* 0x00000004001c7c02 */ /* 0x000fe20008000f00 */
[----:B------:R-:W-:-:S07]  /*03b0*/  IMAD.U32 R22, RZ, RZ, UR5 ;  /* 0x00000005ff167e24 */ /* 0x000fce000f8e00ff */
.L_x_273:
[----:B------:R-:W0:Y:S01]  /*03c0*/  LDC.64 R14, c[0x0][0x3a0] ;  /* 0x0000e800ff0e7b82 */ /* 0x000e220000000a00 */
[----:B------:R-:W-:Y:S02]  /*03d0*/  IMAD.MOV.U32 R16, RZ, RZ, R22 ;  /* 0x000000ffff107224 */ /* 0x000fe400078e0016 */
[----:B------:R-:W-:-:S05]  /*03e0*/  IMAD.MOV.U32 R17, RZ, RZ, R28 ;  /* 0x000000ffff117224 */ /* 0x000fca00078e001c */
[----:B------:R-:W2:Y:S04]  /*03f0*/  LDG.E R27, desc[UR8][R16.64+-0x10] ;  /* 0xfffff008101b7981 */ /* 0x000ea8000c1e1900 */
[----:B------:R-:W3:Y:S01]  /*0400*/  LDG.E R29, desc[UR8][R16.64+-0x8] ;  /* 0xfffff808101d7981 */ /* 0x000ee2000c1e1900 */
[----:B0-----:R-:W-:-:S06]  /*0410*/  IMAD.WIDE.U32 R18, R4, 0x4, R14 ;  /* 0x0000000404127825 */ /* 0x001fcc00078e000e */
[----:B------:R-:W2:Y:S01]  /*0420*/  LDG.E R19, desc[UR8][R18.64] ;  /* 0x0000000812137981 */ /* 0x000ea2000c1e1900 */
[----:B------:R-:W-:-:S06]  /*0430*/  IMAD.WIDE.U32 R22, R24, 0x4, R14 ;  /* 0x0000000418167825 */ /* 0x000fcc00078e000e */
[----:B------:R-:W4:Y:S04]  /*0440*/  LDG.E R22, desc[UR8][R22.64] ;  /* 0x0000000816167981 */ /* 0x000f28000c1e1900 */
[----:B------:R-:W4:Y:S01]  /*0450*/  LDG.E R18, desc[UR8][R16.64+-0xc] ;  /* 0xfffff40810127981 */ /* 0x000f22000c1e1900 */
[C---:B--2---:R-:W-:Y:S01]  /*0460*/  FFMA R27, R19.reuse, R27, R20 ;  /* 0x0000001b131b7223 */ /* 0x044fe20000000014 */
[----:B------:R-:W-:Y:S01]  /*0470*/  FADD R28, R19, R21 ;  /* 0x00000015131c7221 */ /* 0x000fe20000000000 */
[----:B------:R-:W-:-:S06]  /*0480*/  IMAD.WIDE.U32 R20, R13, 0x4, R14 ;  /* 0x000000040d147825 */ /* 0x000fcc00078e000e */
[----:B------:R4:W3:Y:S02]  /*0490*/  LDG.E R20, desc[UR8][R20.64] ;  /* 0x0000000814147981 */ /* 0x0008e4000c1e1900 */
[----:B----4-:R-:W-:Y:S01]  /*04a0*/  FFMA R21, R22, R18, R27 ;  /* 0x0000001216157223 */ /* 0x010fe2000000001b */
[----:B------:R-:W-:-:S04]  /*04b0*/  IMAD.WIDE.U32 R18, R11, 0x4, R14 ;  /* 0x000000040b127825 */ /* 0x000fc800078e000e */
[----:B------:R-:W-:Y:S02]  /*04c0*/  FADD R27, R28, R22 ;  /* 0x000000161c1b7221 */ /* 0x000fe40000000000 */
[----:B------:R-:W2:Y:S01]  /*04d0*/  LDG.E R28, desc[UR8][R16.64+-0x4] ;  /* 0xfffffc08101c7981 */ /* 0x000ea2000c1e1900 */
[----:B------:R-:W-:-:S03]  /*04e0*/  IMAD.WIDE.U32 R22, R9, 0x4, R14 ;  /* 0x0000000409167825 */ /* 0x000fc600078e000e */
[----:B------:R-:W4:Y:S04]  /*04f0*/  LDG.E R18, desc[UR8][R18.64] ;  /* 0x0000000812127981 */ /* 0x000f28000c1e1900 */
[----:B------:R-:W5:Y:S04]  /*0500*/  LDG.E R22, desc[UR8][R22.64] ;  /* 0x0000000816167981 */ /* 0x000f68000c1e1900 */
[----:B------:R-:W5:Y:S01]  /*0510*/  LDG.E R23, desc[UR8][R16.64+0xc] ;  /* 0x00000c0810177981 */ /* 0x000f62000c1e1900 */
[----:B---3--:R-:W-:Y:S01]  /*0520*/  FFMA R29, R20, R29, R21 ;  /* 0x0000001d141d7223 */ /* 0x008fe20000000015 */
[----:B------:R-:W-:-:S02]  /*0530*/  FADD R27, R27, R20 ;  /* 0x000000141b1b7221 */ /* 0x000fc40000000000 */
[----:B------:R-:W3:Y:S02]  /*0540*/  LDG.E R20, desc[UR8][R16.64] ;  /* 0x0000000810147981 */ /* 0x000ee4000c1e1900 */
[----:B----4-:R-:W-:Y:S01]  /*0550*/  FADD R27, R27, R18 ;  /* 0x000000121b1b7221 */ /* 0x010fe20000000000 */
[----:B--2---:R-:W-:Y:S01]  /*0560*/  FFMA R29, R18, R28, R29 ;  /* 0x0000001c121d7223 */ /* 0x004fe2000000001d */
[----:B------:R-:W-:-:S04]  /*0570*/  IMAD.WIDE.U32 R18, R12, 0x4, R14 ;  /* 0x000000040c127825 */ /* 0x000fc800078e000e */
[----:B-----5:R-:W-:Y:S02]  /*0580*/  FADD R28, R27, R22 ;  /* 0x000000161b1c7221 */ /* 0x020fe40000000000 */
[----:B------:R-:W2:Y:S01]  /*0590*/  LDG.E R18, desc[UR8][R18.64] ;  /* 0x0000000812127981 */ /* 0x000ea2000c1e1900 */
[----:B---3--:R-:W-:Y:S01]  /*05a0*/  FFMA R27, R22, R20, R29 ;  /* 0x00000014161b7223 */ /* 0x008fe2000000001d */
[--C-:B------:R-:W-:Y:S02]  /*05b0*/  IMAD.WIDE.U32 R20, R10, 0x4, R14.reuse ;  /* 0x000000040a147825 */ /* 0x100fe400078e000e */
[----:B------:R-:W2:Y:S04]  /*05c0*/  LDG.E R29, desc[UR8][R16.64+0x4] ;  /* 0x00000408101d7981 */ /* 0x000ea8000c1e1900 */
[----:B------:R-:W3:Y:S04]  /*05d0*/  LDG.E R22, desc[UR8][R16.64+0x8] ;  /* 0x0000080810167981 */ /* 0x000ee8000c1e1900 */
[----:B------:R-:W3:Y:S01]  /*05e0*/  LDG.E R20, desc[UR8][R20.64] ;  /* 0x0000000814147981 */ /* 0x000ee2000c1e1900 */
[----:B------:R-:W-:-:S06]  /*05f0*/  IMAD.WIDE.U32 R14, R26, 0x4, R14 ;  /* 0x000000041a0e7825 */ /* 0x000fcc00078e000e */
[----:B------:R-:W4:Y:S01]  /*0600*/  LDG.E R14, desc[UR8][R14.64] ;  /* 0x000000080e0e7981 */ /* 0x000f22000c1e1900 */
[----:B------:R-:W-:Y:S01]  /*0610*/  IADD3 R25, PT, PT, R25, 0x8, RZ ;  /* 0x0000000819197810 */ /* 0x000fe20007ffe0ff */
[C---:B------:R-:W-:Y:S01]  /*0620*/  IMAD R4, R7.reuse, 0x8, R4 ;  /* 0x0000000807047824 */ /* 0x040fe200078e0204 */
[C---:B------:R-:W-:Y:S01]  /*0630*/  LEA R26, R7.reuse, R26, 0x3 ;  /* 0x0000001a071a7211 */ /* 0x040fe200078e18ff */
[C---:B------:R-:W-:Y:S01]  /*0640*/  IMAD R10, R7.reuse, 0x8, R10 ;  /* 0x00000008070a7824 */ /* 0x040fe200078e020a */
[C---:B------:R-:W-:Y:S01]  /*0650*/  LEA R9, R7.reuse, R9, 0x3 ;  /* 0x0000000907097211 */ /* 0x040fe200078e18ff */
[C---:B------:R-:W-:Y:S01]  /*0660*/  IMAD R12, R7.reuse, 0x8, R12 ;  /* 0x00000008070c7824 */ /* 0x040fe200078e020c */
[C---:B------:R-:W-:Y:S01]  /*0670*/  LEA R24, R7.reuse, R24, 0x3 ;  /* 0x0000001807187211 */ /* 0x040fe200078e18ff */
[C---:B------:R-:W-:Y:S02]  /*0680*/  IMAD R11, R7.reuse, 0x8, R11 ;  /* 0x00000008070b7824 */ /* 0x040fe400078e020b */
[----:B------:R-:W-:-:S02]  /*0690*/  IMAD R13, R7, 0x8, R13 ;  /* 0x00000008070d7824 */ /* 0x000fc400078e020d */
[----:B--2---:R-:W-:Y:S01]  /*06a0*/  FFMA R29, R18, R29, R27 ;  /* 0x0000001d121d7223 */ /* 0x004fe2000000001b */
[----:B------:R-:W-:-:S03]  /*06b0*/  FADD R27, R28, R18 ;  /* 0x000000121c1b7221 */ /* 0x000fc60000000000 */
[----:B---3--:R-:W-:Y:S01]  /*06c0*/  FFMA R29, R20, R22, R29 ;  /* 0x00000016141d7223 */ /* 0x008fe2000000001d */
[----:B------:R-:W-:-:S05]  /*06d0*/  IADD3 R22, P0, PT, R16, 0x20, RZ ;  /* 0x0000002010167810 */ /* 0x000fca0007f1e0ff */
[----:B------:R-:W-:Y:S01]  /*06e0*/  IMAD.X R28, RZ, RZ, R17, P0 ;  /* 0x000000ffff1c7224 */ /* 0x000fe200000e0611 */
[----:B------:R-:W-:Y:S01]  /*06f0*/  ISETP.NE.AND P0, PT, R25, RZ, PT ;  /* 0x000000ff1900720c */ /* 0x000fe20003f05270 */
[----:B------:R-:W-:Y:S01]  /*0700*/  FADD R27, R27, R20 ;  /* 0x000000141b1b7221 */ /* 0x000fe20000000000 */
[----:B----4-:R-:W-:-:S03]  /*0710*/  FFMA R20, R14, R23, R29 ;  /* 0x000000170e147223 */ /* 0x010fc6000000001d */
[----:B------:R-:W-:-:S08]  /*0720*/  FADD R21, R27, R14 ;  /* 0x0000000e1b157221 */ /* 0x000fd00000000000 */
[----:B------:R-:W-:Y:S05]  /*0730*/  @P0 BRA `(.L_x_273) ;  /* 0xfffffffc00200947 */ /* 0x000fea000383ffff */
.L_x_272:
[----:B------:R-:W-:Y:S05]  /*0740*/  @!P1 BRA `(.L_x_274) ;  /* 0x0000000000f49947 */ /* 0x000fea0003800000 */
[----:B------:R-:W-:Y:S02]  /*0750*/  ISETP.GE.U32.AND P0, PT, R6, 0x4, PT ;  /* 0x000000040600780c */ /* 0x000fe40003f06070 */
[----:B------:R-:W-:-:S04]  /*0760*/  LOP3.LUT R9, R0, 0x3, RZ, 0xc0, !PT ;  /* 0x0000000300097812 */ /* 0x000fc800078ec0ff */
[----:B------:R-:W-:-:S07]  /*0770*/  ISETP.NE.AND P1, PT, R9, RZ, PT ;  /* 0x000000ff0900720c */ /* 0x000fce0003f25270 */
[----:B------:R-:W-:Y:S06]  /*0780*/  @!P0 BRA `(.L_x_275) ;  /* 0x0000000000708947 */ /* 0x000fec0003800000 */
[----:B------:R-:W0:Y:S01]  /*0790*/  LDC.64 R12, c[0x0][0x3a0] ;  /* 0x0000e800ff0c7b82 */ /* 0x000e220000000a00 */
[----:B------:R-:W-:-:S04]  /*07a0*/  IMAD R18, R7, R8, R5 ;  /* 0x0000000807127224 */ /* 0x000fc800078e0205 */
[----:B------:R-:W-:-:S03]  /*07b0*/  IMAD.IADD R14, R7, 0x1, R18 ;  /* 0x00000001070e7824 */ /* 0x000fc600078e0212 */
[----:B------:R-:W1:Y:S01]  /*07c0*/  LDC.64 R10, c[0x0][0x398] ;  /* 0x0000e600ff0a7b82 */ /* 0x000e620000000a00 */
[----:B------:R-:W-:-:S05]  /*07d0*/  IMAD.IADD R16, R7, 0x1, R14 ;  /* 0x0000000107107824 */ /* 0x000fca00078e020e */
[----:B------:R-:W-:Y:S01]  /*07e0*/  IADD3 R23, PT, PT, R7, R16, RZ ;  /* 0x0000001007177210 */ /* 0x000fe20007ffe0ff */
        /* <DEDUP_REMOVED lines=13> */
[----:B------:R-:W-:-:S02]  /*08c0*/  VIADD R8, R8, 0x4 ;  /* 0x0000000408087836 */ /* 0x000fc40000000000 */
        /* <DEDUP_REMOVED lines=8> */
.L_x_275:
[----:B------:R-:W-:Y:S05]  /*0950*/  @!P1 BRA `(.L_x_274) ;  /* 0x0000000000709947 */ /* 0x000fea0003800000 */
[----:B------:R-:W-:Y:S02]  /*0960*/  ISETP.NE.AND P0, PT, R9, 0x1, PT ;  /* 0x000000010900780c */ /* 0x000fe40003f05270 */
[----:B------:R-:W-:-:S04]  /*0970*/  LOP3.LUT R4, R0, 0x1, RZ, 0xc0, !PT ;  /* 0x0000000100047812 */ /* 0x000fc800078ec0ff */
[----:B------:R-:W-:-:S07]  /*0980*/  ISETP.NE.U32.AND P1, PT, R4, 0x1, PT ;  /* 0x000000010400780c */ /* 0x000fce0003f25070 */
[----:B------:R-:W0:Y:S01]  /*0990*/  @P0 LDC.64 R10, c[0x0][0x398] ;  /* 0x0000e600ff0a0b82 */ /* 0x000e220000000a00 */
[----:B------:R-:W-:-:S04]  /*09a0*/  @P0 IMAD R16, R7, R8, R5 ;  /* 0x0000000807100224 */ /* 0x000fc800078e0205 */
[----:B------:R-:W-:-:S03]  /*09b0*/  @P0 IMAD.IADD R9, R7, 0x1, R16 ;  /* 0x0000000107090824 */ /* 0x000fc600078e0210 */
        /* <DEDUP_REMOVED lines=12> */
[----:B------:R-:W2:Y:S01]  /*0a80*/  @P0 LDG.E R7, desc[UR8][R10.64+0x4] ;  /* 0x000004080a070981 */ /* 0x000ea2000c1e1900 */
[----:B---3--:R-:W-:-:S03]  /*0a90*/  @!P1 IMAD.WIDE.U32 R12, R8, 0x4, R12 ;  /* 0x00000004080c9825 */ /* 0x008fc600078e000c */
[----:B------:R-:W3:Y:S04]  /*0aa0*/  @!P1 LDG.E R15, desc[UR8][R14.64] ;  /* 0x000000080e0f9981 */ /* 0x000ee8000c1e1900 */
[----:B------:R-:W3:Y:S01]  /*0ab0*/  @!P1 LDG.E R12, desc[UR8][R12.64] ;  /* 0x000000080c0c9981 */ /* 0x000ee2000c1e1900 */
[----:B-----5:R-:W-:Y:S01]  /*0ac0*/  @P0 FADD R4, R21, R17 ;  /* 0x0000001115040221 */ /* 0x020fe20000000000 */
[----:B----4-:R-:W-:-:S03]  /*0ad0*/  @P0 FFMA R6, R17, R6, R20 ;  /* 0x0000000611060223 */ /* 0x010fc60000000014 */
[----:B--2---:R-:W-:Y:S01]  /*0ae0*/  @P0 FADD R21, R4, R19 ;  /* 0x0000001304150221 */ /* 0x004fe20000000000 */
[----:B------:R-:W-:-:S03]  /*0af0*/  @P0 FFMA R20, R19, R7, R6 ;  /* 0x0000000713140223 */ /* 0x000fc60000000006 */
[----:B---3--:R-:W-:Y:S01]  /*0b00*/  @!P1 FADD R21, R21, R15 ;  /* 0x0000000f15159221 */ /* 0x008fe20000000000 */
[----:B------:R-:W-:-:S07]  /*0b10*/  @!P1 FFMA R20, R15, R12, R20 ;  /* 0x0000000c0f149223 */ /* 0x000fce0000000014 */
.L_x_274:
[----:B------:R0:W-:Y:S01]  /*0b20*/  STS [R2], R21 ;  /* 0x0000001502007388 */ /* 0x0001e20000000800 */
[----:B------:R0:W1:Y:S03]  /*0b30*/  F2F.F64.F32 R6, R21 ;  /* 0x0000001500067310 */ /* 0x0000660000201800 */
[----:B------:R0:W-:Y:S02]  /*0b40*/  STS [R3], R20 ;  /* 0x0000001403007388 */ /* 0x0001e40000000800 */
.L_x_271:
[----:B------:R-:W-:Y:S01]  /*0b50*/  I2FP.F32.S32 R9, R0 ;  /* 0x0000000000097245 */ /* 0x000fe20000201400 */
[----:B------:R-:W-:Y:S03]  /*0b60*/  BSSY.RECONVERGENT B0, `(.L_x_276) ;  /* 0x000000d000007945 */ /* 0x000fe60003800200 */
[----:B------:R-:W0:Y:S08]  /*0b70*/  MUFU.RCP R0, R9 ;  /* 0x0000000900007308 */ /* 0x000e300000001000 */
[----:B------:R-:W2:Y:S01]  /*0b80*/  FCHK P0, R20, R9 ;  /* 0x0000000914007302 */ /* 0x000ea20000000000 */
[----:B0-----:R-:W-:-:S04]  /*0b90*/  FFMA R3, -R9, R0, 1 ;  /* 0x3f80000009037423 */ /* 0x001fc80000000100 */
[----:B------:R-:W-:-:S04]  /*0ba0*/  FFMA R0, R0, R3, R0 ;  /* 0x0000000300007223 */ /* 0x000fc80000000000 */
[----:B------:R-:W-:-:S04]  /*0bb0*/  FFMA R3, R0, R20, RZ ;  /* 0x0000001400037223 */ /* 0x000fc800000000ff */
[----:B------:R-:W-:-:S04]  /*0bc0*/  FFMA R8, -R9, R3, R20 ;  /* 0x0000000309087223 */ /* 0x000fc80000000114 */
[----:B------:R-:W-:Y:S01]  /*0bd0*/  FFMA R8, R0, R8, R3 ;  /* 0x0000000800087223 */ /* 0x000fe20000000003 */
[----:B--2---:R-:W-:Y:S06]  /*0be0*/  @!P0 BRA `(.L_x_277) ;  /* 0x0000000000108947 */ /* 0x004fec0003800000 */
[----:B------:R-:W-:Y:S01]  /*0bf0*/  IMAD.MOV.U32 R3, RZ, RZ, R20 ;  /* 0x000000ffff037224 */ /* 0x000fe200078e0014 */
[----:B------:R-:W-:-:S07]  /*0c00*/  MOV R2, 0xc20 ;  /* 0x00000c2000027802 */ /* 0x000fce0000000f00 */
[----:B-1----:R-:W-:Y:S05]  /*0c10*/  CALL.REL.NOINC `($__internal_17_$__cuda_sm3x_div_rn_noftz_f32_slowpath) ;  /* 0x0000000800747944 */ /* 0x002fea0003c00000 */
[----:B------:R-:W-:-:S07]  /*0c20*/  IMAD.MOV.U32 R8, RZ, RZ, R0 ;  /* 0x000000ffff087224 */ /* 0x000fce00078e0000 */
.L_x_277:
[----:B------:R-:W-:Y:S05]  /*0c30*/  BSYNC.RECONVERGENT B0 ;  /* 0x0000000000007941 */ /* 0x000fea0003800200 */
.L_x_276:
[----:B------:R-:W0:Y:S01]  /*0c40*/  LDCU UR4, c[0x0][0x388] ;  /* 0x00007100ff0477ac */ /* 0x000e220008000800 */
[----:B------:R-:W-:Y:S02]  /*0c50*/  HFMA2 R2, -RZ, RZ, 0, 5.9604644775390625e-08 ;  /* 0x00000001ff027431 */ /* 0x000fe400000001ff */
[----:B-1----:R-:W-:Y:S01]  /*0c60*/  IMAD.MOV.U32 R14, RZ, RZ, R6 ;  /* 0x000000ffff0e7224 */ /* 0x002fe200078e0006 */
[----:B------:R-:W-:Y:S01]  /*0c70*/  F2F.F64.F32 R8, R8 ;  /* 0x0000000800087310 */ /* 0x000fe20000201800 */
[----:B------:R-:W-:Y:S01]  /*0c80*/  UMOV UR5, 0x3ee4f8b5 ;  /* 0x3ee4f8b500057882 */ /* 0x000fe20000000000 */
[----:B------:R-:W-:Y:S01]  /*0c90*/  BSSY.RECONVERGENT B0, `(.L_x_278) ;  /* 0x000001c000007945 */ /* 0x000fe20003800200 */
[----:B------:R-:W-:Y:S02]  /*0ca0*/  UMOV UR6, UR5 ;  /* 0x0000000500067c82 */ /* 0x000fe40008000000 */
[----:B------:R-:W-:-:S03]  /*0cb0*/  IMAD.U32 R0, RZ, RZ, UR6 ;  /* 0x00000006ff007e24 */ /* 0x000fc6000f8e00ff */
[----:B0-----:R-:W0:Y:S01]  /*0cc0*/  I2F.F64 R10, UR4 ;  /* 0x00000004000a7d12 */ /* 0x001e220008201c00 */
[----:B------:R-:W-:Y:S02]  /*0cd0*/  UMOV UR4, 0x88e368f1 ;  /* 0x88e368f100047882 */ /* 0x000fe40000000000 */
[----:B------:R-:W-:-:S06]  /*0ce0*/  DSETP.MAX.AND P0, P1, R6, UR4, PT ;  /* 0x0000000406007e2a */ /* 0x000fcc000b90f000 */
[----:B------:R-:W-:Y:S02]  /*0cf0*/  FSEL R15, R7, UR6, P0 ;  /* 0x00000006070f7c08 */ /* 0x000fe40008000000 */
[----:B------:R-:W-:Y:S01]  /*0d00*/  SEL R14, R14, UR4, P0 ;  /* 0x000000040e0e7c07 */ /* 0x000fe20008000000 */
[----:B0-----:R-:W0:Y:S05]  /*0d10*/  MUFU.RCP64H R3, R11 ;  /* 0x0000000b00037308 */ /* 0x001e2a0000001800 */
[----:B------:R-:W-:-:S04]  /*0d20*/  @P1 LOP3.LUT R15, R0, 0x80000, RZ, 0xfc, !PT ;  /* 0x00080000000f1812 */ /* 0x000fc800078efcff */
[----:B------:R-:W-:Y:S01]  /*0d30*/  FSETP.GEU.AND P1, PT, |R15|, 6.5827683646048100446e-37, PT ;  /* 0x036000000f00780b */ /* 0x000fe20003f2e200 */
        /* <DEDUP_REMOVED lines=14> */
[----:B------:R-:W-:Y:S05]  /*0e20*/  CALL.REL.NOINC `($__internal_16_$__cuda_sm20_div_rn_f64_full) ;  /* 0x0000000000787944 */ /* 0x000fea0003c00000 */
[----:B------:R-:W-:Y:S01]  /*0e30*/  IMAD.MOV.U32 R2, RZ, RZ, R6 ;  /* 0x000000ffff027224 */ /* 0x000fe200078e0006 */
[----:B------:R-:W-:-:S07]  /*0e40*/  MOV R3, R7 ;  /* 0x0000000700037202 */ /* 0x000fce0000000f00 */
.L_x_279:
[----:B------:R-:W-:Y:S05]  /*0e50*/  BSYNC.RECONVERGENT B0 ;  /* 0x0000000000007941 */ /* 0x000fea0003800200 */
.L_x_278:
[----:B------:R-:W0:Y:S01]  /*0e60*/  MUFU.RCP64H R7, R3 ;  /* 0x0000000300077308 */ /* 0x000e220000001800 */
[----:B------:R-:W-:Y:S01]  /*0e70*/  IMAD.MOV.U32 R6, RZ, RZ, 0x1 ;  /* 0x00000001ff067424 */ /* 0x000fe200078e00ff */
[----:B------:R-:W-:Y:S01]  /*0e80*/  FSETP.GEU.AND P1, PT, |R9|, 6.5827683646048100446e-37, PT ;  /* 0x036000000900780b */ /* 0x000fe20003f2e200 */
[----:B------:R-:W-:Y:S04]  /*0e90*/  BSSY.RECONVERGENT B0, `(.L_x_280) ;  /* 0x0000012000007945 */ /* 0x000fe80003800200 */
[----:B0-----:R-:W-:-:S08]  /*0ea0*/  DFMA R10, R6, -R2, 1 ;  /* 0x3ff00000060a742b */ /* 0x001fd00000000802 */
[----:B------:R-:W-:-:S08]  /*0eb0*/  DFMA R10, R10, R10, R10 ;  /* 0x0000000a0a0a722b */ /* 0x000fd0000000000a */
[----:B------:R-:W-:-:S08]  /*0ec0*/  DFMA R10, R6, R10, R6 ;  /* 0x0000000a060a722b */ /* 0x000fd00000000006 */
[----:B------:R-:W-:-:S08]  /*0ed0*/  DFMA R6, R10, -R2, 1 ;  /* 0x3ff000000a06742b */ /* 0x000fd00000000802 */
[----:B------:R-:W-:-:S08]  /*0ee0*/  DFMA R6, R10, R6, R10 ;  /* 0x000000060a06722b */ /* 0x000fd0000000000a */
[----:B------:R-:W-:-:S08]  /*0ef0*/  DMUL R10, R8, R6 ;  /* 0x00000006080a7228 */ /* 0x000fd00000000000 */
[----:B------:R-:W-:-:S08]  /*0f00*/  DFMA R12, R10, -R2, R8 ;  /* 0x800000020a0c722b */ /* 0x000fd00000000008 */
[----:B------:R-:W-:-:S10]  /*0f10*/  DFMA R6, R6, R12, R10 ;  /* 0x0000000c0606722b */ /* 0x000fd4000000000a */
[----:B------:R-:W-:-:S05]  /*0f20*/  FFMA R0, RZ, R3, R7 ;  /* 0x00000003ff007223 */ /* 0x000fca0000000007 */
[----:B------:R-:W-:-:S13]  /*0f30*/  FSETP.GT.AND P0, PT, |R0|, 1.469367938527859385e-39, PT ;  /* 0x001000000000780b */ /* 0x000fda0003f04200 */
[----:B------:R-:W-:Y:S05]  /*0f40*/  @P0 BRA P1, `(.L_x_281) ;  /* 0x0000000000180947 */ /* 0x000fea0000800000 */
[----:B------:R-:W-:Y:S01]  /*0f50*/  IMAD.MOV.U32 R12, RZ, RZ, R8 ;  /* 0x000000ffff0c7224 */ /* 0x000fe200078e0008 */
[----:B------:R-:W-:Y:S01]  /*0f60*/  MOV R13, R9 ;  /* 0x00000009000d7202 */ /* 0x000fe20000000f00 */
[----:B------:R-:W-:Y:S01]  /*0f70*/  IMAD.MOV.U32 R10, RZ, RZ, R2 ;  /* 0x000000ffff0a7224 */ /* 0x000fe200078e0002 */
[----:B------:R-:W-:Y:S01]  /*0f80*/  MOV R0, 0xfb0 ;  /* 0x00000fb000007802 */ /* 0x000fe20000000f00 */
[----:B------:R-:W-:-:S07]  /*0f90*/  IMAD.MOV.U32 R11, RZ, RZ, R3 ;  /* 0x000000ffff0b7224 */ /* 0x000fce00078e0003 */
[----:B------:R-:W-:Y:S05]  /*0fa0*/  CALL.REL.NOINC `($__internal_16_$__cuda_sm20_div_rn_f64_full) ;  /* 0x0000000000187944 */ /* 0x000fea0003c00000 */
.L_x_281:
[----:B------:R-:W-:Y:S05]  /*0fb0*/  BSYNC.RECONVERGENT B0 ;  /* 0x0000000000007941 */ /* 0x000fea0003800200 */
.L_x_280:
[----:B------:R-:W0:Y:S01]  /*0fc0*/  LDC.64 R2, c[0x0][0x390] ;  /* 0x0000e400ff027b82 */ /* 0x000e220000000a00 */
[----:B------:R-:W1:Y:S01]  /*0fd0*/  F2F.F32.F64 R7, R6 ;  /* 0x0000000600077310 */ /* 0x000e620000301000 */
[----:B0-----:R-:W-:-:S05]  /*0fe0*/  IMAD.WIDE.U32 R2, R5, 0x4, R2 ;  /* 0x0000000405027825 */ /* 0x001fca00078e0002 */
[----:B-1----:R-:W-:Y:S01]  /*0ff0*/  STG.E desc[UR8][R2.64], R7 ;  /* 0x0000000702007986 */ /* 0x002fe2000c101908 */
[----:B------:R-:W-:Y:S05]  /*1000*/  EXIT ;  /* 0x000000000000794d */ /* 0x000fea0003800000 */
        .weak           $__internal_16_$__cuda_sm20_div_rn_f64_full
        .type           $__internal_16_$__cuda_sm20_div_rn_f64_full,@function
        .size           $__internal_16_$__cuda_sm20_div_rn_f64_full,($__internal_17_$__cuda_sm3x_div_rn_noftz_f32_slowpath - $__internal_16_$__cuda_sm20_div_rn_f64_full)
$__internal_16_$__cuda_sm20_div_rn_f64_full:
[C---:B------:R-:W-:Y:S01]  /*1010*/  FSETP.GEU.AND P0, PT, |R11|.reuse, 1.469367938527859385e-39, PT ;  /* 0x001000000b00780b */ /* 0x040fe20003f0e200 */
[----:B------:R-:W-:Y:S01]  /*1020*/  IMAD.MOV.U32 R16, RZ, RZ, 0x1 ;  /* 0x00000001ff107424 */ /* 0x000fe200078e00ff */
[----:B------:R-:W-:Y:S01]  /*1030*/  LOP3.LUT R6, R11, 0x800fffff, RZ, 0xc0, !PT ;  /* 0x800fffff0b067812 */ /* 0x000fe200078ec0ff */
[----:B------:R-:W-:Y:S01]  /*1040*/  IMAD.MOV.U32 R14, RZ, RZ, 0x1ca00000 ;  /* 0x1ca00000ff0e7424 */ /* 0x000fe200078e00ff */
[C---:B------:R-:W-:Y:S01]  /*1050*/  FSETP.GEU.AND P2, PT, |R13|.reuse, 1.469367938527859385e-39, PT ;  /* 0x001000000d00780b */ /* 0x040fe20003f4e200 */
[----:B------:R-:W-:Y:S01]  /*1060*/  BSSY.RECONVERGENT B1, `(.L_x_282) ;  /* 0x0000053000017945 */ /* 0x000fe20003800200 */
[----:B------:R-:W-:Y:S02]  /*1070*/  LOP3.LUT R7, R6, 0x3ff00000, RZ, 0xfc, !PT ;  /* 0x3ff0000006077812 */ /* 0x000fe400078efcff */
[----:B------:R-:W-:Y:S02]  /*1080*/  MOV R6, R10 ;  /* 0x0000000a00067202 */ /* 0x000fe40000000f00 */
[----:B------:R-:W-:-:S02]  /*1090*/  LOP3.LUT R4, R13, 0x7ff00000, RZ, 0xc0, !PT ;  /* 0x7ff000000d047812 */ /* 0x000fc400078ec0ff */
[C---:B------:R-:W-:Y:S01]  /*10a0*/  LOP3.LUT R15, R11.reuse, 0x7ff00000, RZ, 0xc0, !PT ;  /* 0x7ff000000b0f7812 */ /* 0x040fe200078ec0ff */
[----:B------:R-:W-:Y:S02]  /*10b0*/  @!P0 DMUL R6, R10, 8.98846567431157953865e+307 ;  /* 0x7fe000000a068828 */ /* 0x000fe40000000000 */
[----:B------:R-:W-:Y:S01]  /*10c0*/  IMAD.MOV.U32 R23, RZ, RZ, R4 ;  /* 0x000000ffff177224 */ /* 0x000fe200078e0004 */
[CC--:B------:R-:W-:Y:S01]  /*10d0*/  ISETP.GE.U32.AND P1, PT, R4.reuse, R15.reuse, PT ;  /* 0x0000000f0400720c */ /* 0x0c0fe20003f26070 */
[----:B------:R-:W-:Y:S01]  /*10e0*/  @!P2 IMAD.MOV.U32 R18, RZ, RZ, RZ ;  /* 0x000000ffff12a224 */ /* 0x000fe200078e00ff */
[----:B------:R-:W-:Y:S01]  /*10f0*/  @!P2 LOP3.LUT R19, R11, 0x7ff00000, RZ, 0xc0, !PT ;  /* 0x7ff000000b13a812 */ /* 0x000fe200078ec0ff */
[----:B------:R-:W0:Y:S01]  /*1100*/  MUFU.RCP64H R17, R7 ;  /* 0x0000000700117308 */ /* 0x000e220000001800 */
[----:B------:R-:W-:Y:S02]  /*1110*/  MOV R22, R15 ;  /* 0x0000000f00167202 */ /* 0x000fe40000000f00 */
[----:B------:R-:W-:-:S02]  /*1120*/  @!P2 ISETP.GE.U32.AND P3, PT, R4, R19, PT ;  /* 0x000000130400a20c */ /* 0x000fc40003f66070 */
[----:B------:R-:W-:Y:S02]  /*1130*/  @!P0 LOP3.LUT R22, R7, 0x7ff00000, RZ, 0xc0, !PT ;  /* 0x7ff0000007168812 */ /* 0x000fe400078ec0ff */
[----:B------:R-:W-:-:S03]  /*1140*/  @!P2 SEL R19, R14, 0x63400000, !P3 ;  /* 0x634000000e13a807 */ /* 0x000fc60005800000 */
[----:B------:R-:W-:Y:S01]  /*1150*/  VIADD R24, R22, 0xffffffff ;  /* 0xffffffff16187836 */ /* 0x000fe20000000000 */
[----:B------:R-:W-:-:S04]  /*1160*/  @!P2 LOP3.LUT R19, R19, 0x80000000, R13, 0xf8, !PT ;  /* 0x800000001313a812 */ /* 0x000fc800078ef80d */
[----:B------:R-:W-:Y:S01]  /*1170*/  @!P2 LOP3.LUT R19, R19, 0x100000, RZ, 0xfc, !PT ;  /* 0x001000001313a812 */ /* 0x000fe200078efcff */
[----:B0-----:R-:W-:-:S08]  /*1180*/  DFMA R2, R16, -R6, 1 ;  /* 0x3ff000001002742b */ /* 0x001fd00000000806 */
        /* <DEDUP_REMOVED lines=20> */
[----:B------:R-:W-:-:S04]  /*12d0*/  SEL R13, R14, 0x63400000, !P0 ;  /* 0x634000000e0d7807 */ /* 0x000fc80004000000 */
[----:B------:R-:W-:Y:S01]  /*12e0*/  IADD3 R4, PT, PT, -R13, R12, RZ ;  /* 0x0000000c0d047210 */ /* 0x000fe20007ffe1ff */
[----:B------:R-:W-:-:S04]  /*12f0*/  IMAD.MOV.U32 R12, RZ, RZ, RZ ;  /* 0x000000ffff0c7224 */ /* 0x000fc800078e00ff */
        /* <DEDUP_REMOVED lines=20> */
.L_x_283:
        /* <DEDUP_REMOVED lines=11> */
[----:B------:R-:W-:Y:S01]  /*14f0*/  @P0 LOP3.LUT R2, R15, 0x7ff00000, RZ, 0xfc, !PT ;  /* 0x7ff000000f020812 */ /* 0x000fe200078efcff */
[----:B------:R-:W-:Y:S01]  /*1500*/  @!P0 IMAD.MOV.U32 R14, RZ, RZ, RZ ;  /* 0x000000ffff0e8224 */ /* 0x000fe200078e00ff */
[----:B------:R-:W-:-:S03]  /*1510*/  @P0 MOV R14, RZ ;  /* 0x000000ff000e0202 */ /* 0x000fc60000000f00 */
[----:B------:R-:W-:Y:S01]  /*1520*/  @P0 IMAD.MOV.U32 R15, RZ, RZ, R2 ;  /* 0x000000ffff0f0224 */ /* 0x000fe200078e0002 */
[----:B------:R-:W-:Y:S06]  /*1530*/  BRA `(.L_x_284) ;  /* 0x0000000000147947 */ /* 0x000fec0003800000 */
.L_x_286:
[----:B------:R-:W-:Y:S01]  /*1540*/  LOP3.LUT R15, R11, 0x80000, RZ, 0xfc, !PT ;  /* 0x000800000b0f7812 */ /* 0x000fe200078efcff */
[----:B------:R-:W-:Y:S01]  /*1550*/  IMAD.MOV.U32 R14, RZ, RZ, R10 ;  /* 0x000000ffff0e7224 */ /* 0x000fe200078e000a */
[----:B------:R-:W-:Y:S06]  /*1560*/  BRA `(.L_x_284) ;  /* 0x0000000000087947 */ /* 0x000fec0003800000 */
.L_x_285:
[----:B------:R-:W-:Y:S02]  /*1570*/  LOP3.LUT R15, R13, 0x80000, RZ, 0xfc, !PT ;  /* 0x000800000d0f7812 */ /* 0x000fe400078efcff */
[----:B------:R-:W-:-:S07]  /*1580*/  MOV R14, R12 ;  /* 0x0000000c000e7202 */ /* 0x000fce0000000f00 */
.L_x_284:
[----:B------:R-:W-:Y:S05]  /*1590*/  BSYNC.RECONVERGENT B1 ;  /* 0x0000000000017941 */ /* 0x000fea0003800200 */
.L_x_282:
[----:B------:R-:W-:Y:S01]  /*15a0*/  MOV R2, R0 ;  /* 0x0000000000027202 */ /* 0x000fe20000000f00 */
[----:B------:R-:W-:Y:S02]  /*15b0*/  IMAD.MOV.U32 R3, RZ, RZ, 0x0 ;  /* 0x00000000ff037424 */ /* 0x000fe400078e00ff */
[----:B------:R-:W-:Y:S02]  /*15c0*/  IMAD.MOV.U32 R6, RZ, RZ, R14 ;  /* 0x000000ffff067224 */ /* 0x000fe400078e000e */
[----:B------:R-:W-:Y:S01]  /*15d0*/  IMAD.MOV.U32 R7, RZ, RZ, R15 ;  /* 0x000000ffff077224 */ /* 0x000fe200078e000f */
[----:B------:R-:W-:Y:S06]  /*15e0*/  RET.REL.NODEC R2 `(_Z6calctmiiiPfS_S_) ;  /* 0xffffffe802847950 */ /* 0x000fec0003c3ffff */
        .weak           $__internal_17_$__cuda_sm3x_div_rn_noftz_f32_slowpath
        .type           $__internal_17_$__cuda_sm3x_div_rn_noftz_f32_slowpath,@function
        .size           $__internal_17_$__cuda_sm3x_div_rn_noftz_f32_slowpath,(.L_x_789 - $__internal_17_$__cuda_sm3x_div_rn_noftz_f32_slowpath)
$__internal_17_$__cuda_sm3x_div_rn_noftz_f32_slowpath:
        /* <DEDUP_REMOVED lines=11> */
[----:B------:R-:W-:Y:S01]  /*16a0*/  FSETP.GTU.FTZ.AND P0, PT, |R3|, +INF , PT ;  /* 0x7f8000000300780b */ /* 0x000fe20003f1c200 */
[----:B------:R-:W-:Y:S01]  /*16b0*/  IMAD.MOV.U32 R0, RZ, RZ, R9 ;  /* 0x000000ffff007224 */ /* 0x000fe200078e0009 */
        /* <DEDUP_REMOVED lines=22> */
.L_x_288:
[----:B------:R-:W-:Y:S01]  /*1820*/  LEA R0, R4, 0xc0800000, 0x17 ;  /* 0xc080000004007811 */ /* 0x000fe200078eb8ff */
[----:B------:R-:W-:Y:S04]  /*1830*/  BSSY.RECONVERGENT B2, `(.L_x_293) ;  /* 0x0000036000027945 */ /* 0x000fe80003800200 */
[----:B------:R-:W-:Y:S01]  /*1840*/  IMAD.IADD R10, R9, 0x1, -R0 ;  /* 0x00000001090a7824 */ /* 0x000fe200078e0a00 */
[----:B------:R-:W-:-:S03]  /*1850*/  IADD3 R9, PT, PT, R12, -0x7f, RZ ;  /* 0xffffff810c097810 */ /* 0x000fc60007ffe0ff */
[----:B------:R-:W0:Y:S01]  /*1860*/  MUFU.RCP R11, R10 ;  /* 0x0000000a000b7308 */ /* 0x000e220000001000 */
[----:B------:R-:W-:Y:S01]  /*1870*/  FADD.FTZ R13, -R10, -RZ ;  /* 0x800000ff0a0d7221 */ /* 0x000fe20000010100 */
[C---:B------:R-:W-:Y:S01]  /*1880*/  IMAD R0, R9.reuse, -0x800000, R3 ;  /* 0xff80000009007824 */ /* 0x040fe200078e0203 */
[----:B------:R-:W-:-:S05]  /*1890*/  IADD3 R9, PT, PT, R9, 0x7f, -R4 ;  /* 0x0000007f09097810 */ /* 0x000fca0007ffe804 */
[----:B------:R-:W-:Y:S02]  /*18a0*/  IMAD.IADD R9, R9, 0x1, R8 ;  /* 0x0000000109097824 */ /* 0x000fe400078e0208 */
        /* <DEDUP_REMOVED lines=26> */
[----:B------:R-:W-:Y:S01]  /*1a50*/  ISETP.NE.AND P1, PT, R10, RZ, PT ;  /* 0x000000ff0a00720c */ /* 0x000fe20003f25270 */
[----:B------:R-:W-:Y:S01]  /*1a60*/  IMAD.MOV R10, RZ, RZ, -R10 ;  /* 0x000000ffff0a7224 */ /* 0x000fe200078e0a0a */
[----:B------:R-:W-:Y:S02]  /*1a70*/  LOP3.LUT R8, R8, 0x800000, RZ, 0xfc, !PT ;  /* 0x0080000008087812 */ /* 0x000fe400078efcff */
        /* <DEDUP_REMOVED lines=9> */
[----:B------:R-:W-:-:S04]  /*1b10*/  LOP3.LUT R4, R4, R3, RZ, 0xc0, !PT ;  /* 0x0000000304047212 */ /* 0x000fc800078ec0ff */
[----:B------:R-:W-:-:S04]  /*1b20*/  IADD3 R9, PT, PT, R9, R4, RZ ;  /* 0x0000000409097210 */ /* 0x000fc80007ffe0ff */
[----:B------:R-:W-:Y:S01]  /*1b30*/  LOP3.LUT R0, R9, R0, RZ, 0xfc, !PT ;  /* 0x0000000009007212 */ /* 0x000fe200078efcff */
[----:B------:R-:W-:Y:S06]  /*1b40*/  BRA `(.L_x_296) ;  /* 0x0000000000107947 */ /* 0x000fec0003800000 */
.L_x_295:
[----:B------:R-:W-:-:S04]  /*1b50*/  LOP3.LUT R0, R0, 0x80000000, RZ, 0xc0, !PT ;  /* 0x8000000000007812 */ /* 0x000fc800078ec0ff */
[----:B------:R-:W-:Y:S01]  /*1b60*/  LOP3.LUT R0, R0, 0x7f800000, RZ, 0xfc, !PT ;  /* 0x7f80000000007812 */ /* 0x000fe200078efcff */
[----:B------:R-:W-:Y:S06]  /*1b70*/  BRA `(.L_x_296) ;  /* 0x0000000000047947 */ /* 0x000fec0003800000 */
.L_x_294:
[----:B------:R-:W-:-:S07]  /*1b80*/  IMAD R0, R9, 0x800000, R0 ;  /* 0x0080000009007824 */ /* 0x000fce00078e0200 */
.L_x_296:
[----:B------:R-:W-:Y:S05]  /*1b90*/  BSYNC.RECONVERGENT B2 ;  /* 0x0000000000027941 */ /* 0x000fea0003800200 */
.L_x_293:
[----:B------:R-:W-:Y:S05]  /*1ba0*/  BRA `(.L_x_297) ;  /* 0x0000000000207947 */ /* 0x000fea0003800000 */
.L_x_292:
[----:B------:R-:W-:-:S04]  /*1bb0*/  LOP3.LUT R0, R9, 0x80000000, R3, 0x48, !PT ;  /* 0x8000000009007812 */ /* 0x000fc800078e4803 */
[----:B------:R-:W-:Y:S01]  /*1bc0*/  LOP3.LUT R0, R0, 0x7f800000, RZ, 0xfc, !PT ;  /* 0x7f80000000007812 */ /* 0x000fe200078efcff */
[----:B------:R-:W-:Y:S06]  /*1bd0*/  BRA `(.L_x_297) ;  /* 0x0000000000147947 */ /* 0x000fec0003800000 */
.L_x_291:
[----:B------:R-:W-:Y:S01]  /*1be0*/  LOP3.LUT R0, R9, 0x80000000, R3, 0x48, !PT ;  /* 0x8000000009007812 */ /* 0x000fe200078e4803 */
[----:B------:R-:W-:Y:S06]  /*1bf0*/  BRA `(.L_x_297) ;  /* 0x00000000000c7947 */ /* 0x000fec0003800000 */
.L_x_290:
[----:B------:R-:W0:Y:S01]  /*1c00*/  MUFU.RSQ R0, -QNAN ;  /* 0xffc0000000007908 */ /* 0x000e220000001400 */
[----:B------:R-:W-:Y:S05]  /*1c10*/  BRA `(.L_x_297) ;  /* 0x0000000000047947 */ /* 0x000fea0003800000 */
.L_x_289:
[----:B------:R-:W-:-:S07]  /*1c20*/  FADD.FTZ R0, R3, R0 ;  /* 0x0000000003007221 */ /* 0x000fce0000010000 */
.L_x_297:
[----:B------:R-:W-:Y:S05]  /*1c30*/  BSYNC.RECONVERGENT B1 ;  /* 0x0000000000017941 */ /* 0x000fea0003800200 */
.L_x_287:
[----:B------:R-:W-:-:S04]  /*1c40*/  HFMA2 R3, -RZ, RZ, 0, 0 ;  /* 0x00000000ff037431 */ /* 0x000fc800000001ff */
[----:B0-----:R-:W-:Y:S05]  /*1c50*/  RET.REL.NODEC R2 `(_Z6calctmiiiPfS_S_) ;  /* 0xffffffe002e87950 */ /* 0x001fea0003c3ffff */
.L_x_298:
        /* <DEDUP_REMOVED lines=10> */
.L_x_789:


//--------------------- .text._Z8energintiiiffffPfS_S_S_ --------------------------
	.section	.text._Z8energintiiiffffPfS_S_S_,"ax",@progbits
	.align	128
        .global         _Z8energintiiiffffPfS_S_S_
        .type           _Z8energintiiiffffPfS_S_S_,@function
        .size           _Z8energintiiiffffPfS_S_S_,(.L_x_791 - _Z8energintiiiffffPfS_S_S_)
        .other          _Z8energintiiiffffPfS_S_S_,@"STO_CUDA_ENTRY STV_DEFAULT"
_Z8energintiiiffffPfS_S_S_:
.text._Z8energintiiiffffPfS_S_S_:
[----:B------:R-:W-:Y:S01]  /*0000*/  LDC R1, c[0x0][0x37c] ;  /* 0x0000df00ff017b82 */ /* 0x000fe20000000800 */
[----:B------:R-:W0:Y:S07]  /*0010*/  S2R R11, SR_TID.Y ;  /* 0x00000000000b7919 */ /* 0x000e2e0000002200 */
[----:B------:R-:W1:Y:S01]  /*0020*/  S2UR UR5, SR_CTAID.Y ;  /* 0x00000000000579c3 */ /* 0x000e620000002600 */
[----:B------:R-:W2:Y:S01]  /*0030*/  LDCU UR11, c[0x0][0x380] ;  /* 0x00007000ff0b77ac */ /* 0x000ea20008000800 */
[----:B------:R-:W3:Y:S01]  /*0040*/  S2R R4, SR_TID.X ;  /* 0x0000000000047919 */ /* 0x000ee20000002100 */
[----:B------:R-:W4:Y:S05]  /*0050*/  LDCU.64 UR12, c[0x0][0x358] ;  /* 0x00006b00ff0c77ac */ /* 0x000f2a0008000a00 */
[----:B------:R-:W3:Y:S01]  /*0060*/  LDC R9, c[0x0][0x360] ;  /* 0x0000d800ff097b82 */ /* 0x000ee20000000800 */
[----:B------:R-:W1:Y:S01]  /*0070*/  LDCU UR4, c[0x0][0x364] ;  /* 0x00006c80ff0477ac */ /* 0x000e620008000800 */
[----:B------:R-:W5:Y:S06]  /*0080*/  LDCU UR7, c[0x0][0x388] ;  /* 0x00007100ff0777ac */ /* 0x000f6c0008000800 */
[----:B------:R-:W3:Y:S08]  /*0090*/  S2UR UR6, SR_CTAID.X ;  /* 0x00000000000679c3 */ /* 0x000ef00000002500 */
[----:B------:R-:W4:Y:S01]  /*00a0*/  LDC.64 R2, c[0x0][0x3b0] ;  /* 0x0000ec00ff027b82 */ /* 0x000f220000000a00 */
[----:B-1----:R-:W-:-:S06]  /*00b0*/  UIMAD UR5, UR5, UR4, URZ ;  /* 0x00000004050572a4 */ /* 0x002fcc000f8e02ff */
[----:B0-----:R-:W-:Y:S01]  /*00c0*/  IADD3 R10, PT, PT, R11, UR5, RZ ;  /* 0x000000050b0a7c10 */ /* 0x001fe2000fffe0ff */
[----:B---3--:R-:W-:-:S04]  /*00d0*/  IMAD R9, R9, UR6, R4 ;  /* 0x0000000609097c24 */ /* 0x008fc8000f8e0204 */
[----:B--2---:R-:W-:-:S04]  /*00e0*/  IMAD R8, R10, UR11, R9 ;  /* 0x0000000b0a087c24 */ /* 0x004fc8000f8e0209 */
[----:B----4-:R-:W-:-:S05]  /*00f0*/  IMAD.WIDE.U32 R2, R8, 0x4, R2 ;  /* 0x0000000408027825 */ /* 0x010fca00078e0002 */
[----:B------:R-:W2:Y:S01]  /*0100*/  LDG.E R5, desc[UR12][R2.64] ;  /* 0x0000000c02057981 */ /* 0x000ea2000c1e1900 */
[----:B------:R-:W0:Y:S01]  /*0110*/  S2UR UR8, SR_CgaCtaId ;  /* 0x00000000000879c3 */ /* 0x000e220000008800 */
[----:B------:R-:W-:Y:S01]  /*0120*/  UMOV UR6, 0x400 ;  /* 0x0000040000067882 */ /* 0x000fe20000000000 */
[----:B-----5:R-:W-:Y:S01]  /*0130*/  UISETP.GE.AND UP0, UPT, UR7, 0x1, UPT ;  /* 0x000000010700788c */ /* 0x020fe2000bf06270 */
[----:B------:R-:W-:Y:S01]  /*0140*/  HFMA2 R31, -RZ, RZ, 0, 0 ;  /* 0x00000000ff1f7431 */ /* 0x000fe200000001ff */
[----:B------:R-:W-:-:S04]  /*0150*/  UIADD3 UR4, UPT, UPT, UR6, 0x800, URZ ;  /* 0x0000080006047890 */ /* 0x000fc8000fffe0ff */
[----:B0-----:R-:W-:-:S06]  /*0160*/  ULEA UR4, UR8, UR4, 0x18 ;  /* 0x0000000408047291 */ /* 0x001fcc000f8ec0ff */
[----:B------:R-:W-:-:S04]  /*0170*/  LEA R0, R4, UR4, 0x6 ;  /* 0x0000000404007c11 */ /* 0x000fc8000f8e30ff */
[----:B------:R-:W-:-:S05]  /*0180*/  LEA R0, R11, R0, 0x2 ;  /* 0x000000000b007211 */ /* 0x000fca00078e10ff */
[----:B--2---:R0:W-:Y:S01]  /*0190*/  STS [R0], R5 ;  /* 0x0000000500007388 */ /* 0x0041e20000000800 */
[----:B------:R-:W-:Y:S05]  /*01a0*/  BRA.U !UP0, `(.L_x_299) ;  /* 0x0000000908e07547 */ /* 0x000fea000b800000 */
[----:B------:R-:W1:Y:S01]  /*01b0*/  LDC R2, c[0x0][0x384] ;  /* 0x0000e100ff027b82 */ /* 0x000e620000000800 */
[----:B------:R-:W-:Y:S01]  /*01c0*/  UISETP.GE.U32.AND UP1, UPT, UR7, 0x10, UPT ;  /* 0x000000100700788c */ /* 0x000fe2000bf26070 */
[----:B------:R-:W-:Y:S01]  /*01d0*/  MOV R31, RZ ;  /* 0x000000ff001f7202 */ /* 0x000fe20000000f00 */
[----:B------:R-:W-:Y:S01]  /*01e0*/  ULOP3.LUT UR9, UR7, 0xf, URZ, 0xc0, !UPT ;  /* 0x0000000f07097892 */ /* 0x000fe2000f8ec0ff */
[----:B------:R-:W-:-:S03]  /*01f0*/  UMOV UR4, URZ ;  /* 0x000000ff00047c82 */ /* 0x000fc60008000000 */
[----:B------:R-:W-:Y:S01]  /*0200*/  UISETP.NE.AND UP0, UPT, UR9, URZ, UPT ;  /* 0x000000ff0900728c */ /* 0x000fe2000bf05270 */
[----:B-1----:R-:W-:Y:S02]  /*0210*/  IMAD R3, R2, UR11, RZ ;  /* 0x0000000b02037c24 */ /* 0x002fe4000f8e02ff */
[----:B------:R-:W-:Y:S08]  /*0220*/  BRA.U !UP1, `(.L_x_300) ;  /* 0x0000000509987547 */ /* 0x000ff0000b800000 */
[C-C-:B------:R-:W-:Y:S01]  /*0230*/  IMAD R12, R2.reuse, 0x3, R10.reuse ;  /* 0x00000003020c7824 */ /* 0x140fe200078e020a */
[CC--:B------:R-:W-:Y:S01]  /*0240*/  LEA R14, R2.reuse, R10.reuse, 0x2 ;  /* 0x0000000a020e7211 */ /* 0x0c0fe200078e10ff */
[C-C-:B------:R-:W-:Y:S01]  /*0250*/  IMAD R18, R2.reuse, 0x6, R10.reuse ;  /* 0x0000000602127824 */ /* 0x140fe200078e020a */
[C---:B0-----:R-:W-:Y:S01]  /*0260*/  IADD3 R0, PT, PT, R2.reuse, UR5, R11 ;  /* 0x0000000502007c10 */ /* 0x041fe2000fffe00b */
[C-C-:B------:R-:W-:Y:S01]  /*0270*/  IMAD R16, R2.reuse, 0x5, R10.reuse ;  /* 0x0000000502107824 */ /* 0x140fe200078e020a */
[CC--:B------:R-:W-:Y:S01]  /*0280*/  LEA R6, R2.reuse, R10.reuse, 0x1 ;  /* 0x0000000a02067211 */ /* 0x0c0fe200078e08ff */
[C-C-:B------:R-:W-:Y:S01]  /*0290*/  IMAD R26, R2.reuse, 0xa, R10.reuse ;  /* 0x0000000a021a7824 */ /* 0x140fe200078e020a */
[C---:B------:R-:W-:Y:S01]  /*02a0*/  LEA R22, R2.reuse, R10, 0x3 ;  /* 0x0000000a02167211 */ /* 0x040fe200078e18ff */
[C-C-:B------:R-:W-:Y:S01]  /*02b0*/  IMAD R28, R2.reuse, 0xb, R10.reuse ;  /* 0x0000000b021c7824 */ /* 0x140fe200078e020a */
[----:B------:R-:W-:Y:S01]  /*02c0*/  ULOP3.LUT UR4, UR7, 0x7ffffff0, URZ, 0xc0, !UPT ;  /* 0x7ffffff007047892 */ /* 0x000fe2000f8ec0ff */
[C-C-:B------:R-:W-:Y:S01]  /*02d0*/  IMAD R20, R2.reuse, 0x7, R10.reuse ;  /* 0x0000000702147824 */ /* 0x140fe200078e020a */
[----:B------:R-:W-:Y:S01]  /*02e0*/  MOV R31, RZ ;  /* 0x000000ff001f7202 */ /* 0x000fe20000000f00 */
[C-C-:B------:R-:W-:Y:S01]  /*02f0*/  IMAD R24, R2.reuse, 0x9, R10.reuse ;  /* 0x0000000902187824 */ /* 0x140fe200078e020a */
[----:B------:R-:W-:Y:S01]  /*0300*/  MOV R30, R8 ;  /* 0x00000008001e7202 */ /* 0x000fe20000000f00 */
[C-C-:B------:R-:W-:Y:S01]  /*0310*/  IMAD R32, R2.reuse, 0xc, R10.reuse ;  /* 0x0000000c02207824 */ /* 0x140fe200078e020a */
[----:B------:R-:W-:Y:S01]  /*0320*/  UIADD3 UR10, UPT, UPT, -UR4, URZ, URZ ;  /* 0x000000ff040a7290 */ /* 0x000fe2000fffe1ff */
[----:B------:R-:W-:-:S02]  /*0330*/  IMAD R34, R2, 0xd, R10 ;  /* 0x0000000d02227824 */ /* 0x000fc400078e020a */
[C-C-:B------:R-:W-:Y:S02]  /*0340*/  IMAD R36, R2.reuse, 0xe, R10.reuse ;  /* 0x0000000e02247824 */ /* 0x140fe400078e020a */
[----:B------:R-:W-:Y:S02]  /*0350*/  IMAD R38, R2, 0xf, R10 ;  /* 0x0000000f02267824 */ /* 0x000fe400078e020a */
[--C-:B------:R-:W-:Y:S02]  /*0360*/  IMAD R7, R12, UR11, R9.reuse ;  /* 0x0000000b0c077c24 */ /* 0x100fe4000f8e0209 */
[--C-:B------:R-:W-:Y:S02]  /*0370*/  IMAD R12, R14, UR11, R9.reuse ;  /* 0x0000000b0e0c7c24 */ /* 0x100fe4000f8e0209 */
[--C-:B------:R-:W-:Y:S02]  /*0380*/  IMAD R14, R18, UR11, R9.reuse ;  /* 0x0000000b120e7c24 */ /* 0x100fe4000f8e0209 */
[----:B------:R-:W-:-:S02]  /*0390*/  IMAD R13, R16, UR11, R9 ;  /* 0x0000000b100d7c24 */ /* 0x000fc4000f8e0209 */
[--C-:B------:R-:W-:Y:S02]  /*03a0*/  IMAD R18, R26, UR11, R9.reuse ;  /* 0x0000000b1a127c24 */ /* 0x100fe4000f8e0209 */
[--C-:B------:R-:W-:Y:S02]  /*03b0*/  IMAD R19, R28, UR11, R9.reuse ;  /* 0x0000000b1c137c24 */ /* 0x100fe4000f8e0209 */
        /* <DEDUP_REMOVED lines=8> */
[----:B------:R-:W-:-:S07]  /*0440*/  IMAD R29, R38, UR11, R9 ;  /* 0x0000000b261d7c24 */ /* 0x000fce000f8e0209 */
.L_x_301:
[----:B------:R-:W0:Y:S02]  /*0450*/  LDC.64 R20, c[0x0][0x3b8] ;  /* 0x0000ee00ff147b82 */ /* 0x000e240000000a00 */
[----:B0-----:R-:W-:-:S04]  /*0460*/  IMAD.WIDE.U32 R22, R30, 0x4, R20 ;  /* 0x000000041e167825 */ /* 0x001fc800078e0014 */
[--C-:B------:R-:W-:Y:S01]  /*0470*/  IMAD.WIDE.U32 R24, R0, 0x4, R20.reuse ;  /* 0x0000000400187825 */ /* 0x100fe200078e0014 */
[----:B------:R0:W2:Y:S05]  /*0480*/  LDG.E R34, desc[UR12][R22.64] ;  /* 0x0000000c16227981 */ /* 0x0000aa000c1e1900 */
[----:B------:R-:W3:Y:S01]  /*0490*/  LDG.E R25, desc[UR12][R24.64] ;  /* 0x0000000c18197981 */ /* 0x000ee2000c1e1900 */
[----:B0-----:R-:W-:-:S05]  /*04a0*/  IMAD.WIDE.U32 R22, R6, 0x4, R20 ;  /* 0x0000000406167825 */ /* 0x001fca00078e0014 */
[----:B------:R0:W4:Y:S02]  /*04b0*/  LDG.E R32, desc[UR12][R22.64] ;  /* 0x0000000c16207981 */ /* 0x000124000c1e1900 */
[----:B0-----:R-:W-:-:S04]  /*04c0*/  IMAD.WIDE.U32 R22, R7, 0x4, R20 ;  /* 0x0000000407167825 */ /* 0x001fc800078e0014 */
[----:B--2---:R-:W-:Y:S02]  /*04d0*/  FADD R34, R34, R31 ;  /* 0x0000001f22227221 */ /* 0x004fe40000000000 */
[----:B------:R0:W2:Y:S02]  /*04e0*/  LDG.E R31, desc[UR12][R22.64] ;  /* 0x0000000c161f7981 */ /* 0x0000a4000c1e1900 */
[----:B---3--:R-:W-:Y:S01]  /*04f0*/  FADD R33, R34, R25 ;  /* 0x0000001922217221 */ /* 0x008fe20000000000 */
[----:B------:R-:W-:-:S05]  /*0500*/  IMAD.WIDE.U32 R24, R13, 0x4, R20 ;  /* 0x000000040d187825 */ /* 0x000fca00078e0014 */
[----:B------:R-:W3:Y:S01]  /*0510*/  LDG.E R36, desc[UR12][R24.64] ;  /* 0x0000000c18247981 */ /* 0x000ee2000c1e1900 */
[----:B0-----:R-:W-:-:S05]  /*0520*/  IMAD.WIDE.U32 R22, R12, 0x4, R20 ;  /* 0x000000040c167825 */ /* 0x001fca00078e0014 */
[----:B------:R0:W5:Y:S02]  /*0530*/  LDG.E R34, desc[UR12][R22.64] ;  /* 0x0000000c16227981 */ /* 0x000164000c1e1900 */
[----:B0-----:R-:W-:-:S05]  /*0540*/  IMAD.WIDE.U32 R22, R14, 0x4, R20 ;  /* 0x000000040e167825 */ /* 0x001fca00078e0014 */
[----:B------:R0:W3:Y:S02]  /*0550*/  LDG.E R38, desc[UR12][R22.64] ;  /* 0x0000000c16267981 */ /* 0x0000e4000c1e1900 */
[----:B0-----:R-:W-:-:S05]  /*0560*/  IMAD.WIDE.U32 R22, R15, 0x4, R20 ;  /* 0x000000040f167825 */ /* 0x001fca00078e0014 */
[----:B------:R0:W3:Y:S01]  /*0570*/  LDG.E R40, desc[UR12][R22.64] ;  /* 0x0000000c16287981 */ /* 0x0000e2000c1e1900 */
[----:B----4-:R-:W-:Y:S01]  /*0580*/  FADD R32, R33, R32 ;  /* 0x0000002021207221 */ /* 0x010fe20000000000 */
[----:B0-----:R-:W-:-:S05]  /*0590*/  IMAD.WIDE.U32 R22, R16, 0x4, R20 ;  /* 0x0000000410167825 */ /* 0x001fca00078e0014 */
[----:B------:R0:W4:Y:S01]  /*05a0*/  LDG.E R33, desc[UR12][R22.64] ;  /* 0x0000000c16217981 */ /* 0x000122000c1e1900 */
[----:B------:R-:W-:-:S04]  /*05b0*/  IMAD.WIDE.U32 R24, R18, 0x4, R20 ;  /* 0x0000000412187825 */ /* 0x000fc800078e0014 */
[----:B0-----:R-:W-:-:S04]  /*05c0*/  IMAD.WIDE.U32 R22, R17, 0x4, R20 ;  /* 0x0000000411167825 */ /* 0x001fc800078e0014 */
[----:B--2---:R-:W-:Y:S02]  /*05d0*/  FADD R31, R32, R31 ;  /* 0x0000001f201f7221 */ /* 0x004fe40000000000 */
[----:B------:R0:W2:Y:S02]  /*05e0*/  LDG.E R32, desc[UR12][R24.64] ;  /* 0x0000000c18207981 */ /* 0x0000a4000c1e1900 */
[----:B-----5:R-:W-:-:S04]  /*05f0*/  FADD R31, R31, R34 ;  /* 0x000000221f1f7221 */ /* 0x020fc80000000000 */
[----:B---3--:R-:W-:-:S04]  /*0600*/  FADD R31, R31, R36 ;  /* 0x000000241f1f7221 */ /* 0x008fc80000000000 */
[----:B------:R-:W-:Y:S01]  /*0610*/  FADD R31, R31, R38 ;  /* 0x000000261f1f7221 */ /* 0x000fe20000000000 */
[----:B0-----:R-:W-:-:S05]  /*0620*/  IMAD.WIDE.U32 R24, R26, 0x4, R20 ;  /* 0x000000041a187825 */ /* 0x001fca00078e0014 */
[----:B------:R-:W3:Y:S01]  /*0630*/  LDG.E R36, desc[UR12][R24.64] ;  /* 0x0000000c18247981 */ /* 0x000ee2000c1e1900 */
[----:B------:R-:W-:-:S03]  /*0640*/  FADD R40, R31, R40 ;  /* 0x000000281f287221 */ /* 0x000fc60000000000 */
[----:B------:R0:W5:Y:S02]  /*0650*/  LDG.E R31, desc[UR12][R22.64] ;  /* 0x0000000c161f7981 */ /* 0x000164000c1e1900 */
[----:B0-----:R-:W-:-:S05]  /*0660*/  IMAD.WIDE.U32 R22, R19, 0x4, R20 ;  /* 0x0000000413167825 */ /* 0x001fca00078e0014 */
[----:B------:R0:W3:Y:S02]  /*0670*/  LDG.E R34, desc[UR12][R22.64] ;  /* 0x0000000c16227981 */ /* 0x0000e4000c1e1900 */
[----:B0-----:R-:W-:-:S05]  /*0680*/  IMAD.WIDE.U32 R22, R27, 0x4, R20 ;  /* 0x000000041b167825 */ /* 0x001fca00078e0014 */
[----:B------:R0:W3:Y:S02]  /*0690*/  LDG.E R38, desc[UR12][R22.64] ;  /* 0x0000000c16267981 */ /* 0x0000e4000c1e1900 */
[----:B0-----:R-:W-:-:S04]  /*06a0*/  IMAD.WIDE.U32 R22, R28, 0x4, R20 ;  /* 0x000000041c167825 */ /* 0x001fc800078e0014 */
[----:B------:R-:W-:Y:S01]  /*06b0*/  IMAD.WIDE.U32 R20, R29, 0x4, R20 ;  /* 0x000000041d147825 */ /* 0x000fe200078e0014 */
[----:B------:R-:W3:Y:S05]  /*06c0*/  LDG.E R42, desc[UR12][R22.64] ;  /* 0x0000000c162a7981 */ /* 0x000eea000c1e1900 */
[----:B------:R-:W3:Y:S01]  /*06d0*/  LDG.E R20, desc[UR12][R20.64] ;  /* 0x0000000c14147981 */ /* 0x000ee2000c1e1900 */
[----:B----4-:R-:W-:Y:S01]  /*06e0*/  FADD R40, R40, R33 ;  /* 0x0000002128287221 */ /* 0x010fe20000000000 */
[----:B------:R-:W-:-:S04]  /*06f0*/  UIADD3 UR10, UPT, UPT, UR10, 0x10, URZ ;  /* 0x000000100a0a7890 */ /* 0x000fc8000fffe0ff */
[----:B------:R-:W-:Y:S01]  /*0700*/  UISETP.NE.AND UP1, UPT, UR10, URZ, UPT ;  /* 0x000000ff0a00728c */ /* 0x000fe2000bf25270 */
        /* <DEDUP_REMOVED lines=15> */
[----:B------:R-:W-:Y:S01]  /*0800*/  LEA R29, R3, R29, 0x4 ;  /* 0x0000001d031d7211 */ /* 0x000fe200078e20ff */
[----:B-----5:R-:W-:-:S04]  /*0810*/  FADD R31, R40, R31 ;  /* 0x0000001f281f7221 */ /* 0x020fc80000000000 */
[----:B--2---:R-:W-:-:S04]  /*0820*/  FADD R31, R31, R32 ;  /* 0x000000201f1f7221 */ /* 0x004fc80000000000 */
[----:B---3--:R-:W-:-:S04]  /*0830*/  FADD R31, R31, R34 ;  /* 0x000000221f1f7221 */ /* 0x008fc80000000000 */
[----:B------:R-:W-:-:S04]  /*0840*/  FADD R31, R31, R36 ;  /* 0x000000241f1f7221 */ /* 0x000fc80000000000 */
[----:B------:R-:W-:-:S04]  /*0850*/  FADD R31, R31, R38 ;  /* 0x000000261f1f7221 */ /* 0x000fc80000000000 */
[----:B------:R-:W-:-:S04]  /*0860*/  FADD R31, R31, R42 ;  /* 0x0000002a1f1f7221 */ /* 0x000fc80000000000 */
[----:B------:R-:W-:Y:S01]  /*0870*/  FADD R31, R31, R20 ;  /* 0x000000141f1f7221 */ /* 0x000fe20000000000 */
[----:B------:R-:W-:Y:S06]  /*0880*/  BRA.U UP1, `(.L_x_301) ;  /* 0xfffffff901f07547 */ /* 0x000fec000b83ffff */
.L_x_300:
[----:B------:R-:W-:Y:S05]  /*0890*/  BRA.U !UP0, `(.L_x_299) ;  /* 0x0000000508247547 */ /* 0x000fea000b800000 */
[----:B------:R-:W-:Y:S02]  /*08a0*/  UISETP.GE.U32.AND UP0, UPT, UR9, 0x8, UPT ;  /* 0x000000080900788c */ /* 0x000fe4000bf06070 */
[----:B------:R-:W-:-:S04]  /*08b0*/  ULOP3.LUT UR10, UR7, 0x7, URZ, 0xc0, !UPT ;  /* 0x00000007070a7892 */ /* 0x000fc8000f8ec0ff */
[----:B------:R-:W-:-:S03]  /*08c0*/  UISETP.NE.AND UP1, UPT, UR10, URZ, UPT ;  /* 0x000000ff0a00728c */ /* 0x000fc6000bf25270 */
[----:B------:R-:W-:Y:S08]  /*08d0*/  BRA.U !UP0, `(.L_x_302) ;  /* 0x0000000108887547 */ /* 0x000ff0000b800000 */
[----:B------:R-:W1:Y:S01]  /*08e0*/  LDC.64 R6, c[0x0][0x3b8] ;  /* 0x0000ee00ff067b82 */ /* 0x000e620000000a00 */
[----:B------:R-:W-:-:S05]  /*08f0*/  IMAD R12, R3, UR4, R8 ;  /* 0x00000004030c7c24 */ /* 0x000fca000f8e0208 */
[----:B------:R-:W-:-:S04]  /*0900*/  IADD3 R14, PT, PT, R3, R12, RZ ;  /* 0x0000000c030e7210 */ /* 0x000fc80007ffe0ff */
[----:B------:R-:W-:-:S04]  /*0910*/  IADD3 R16, PT, PT, R3, R14, RZ ;  /* 0x0000000e03107210 */ /* 0x000fc80007ffe0ff */
[----:B------:R-:W-:Y:S01]  /*0920*/  IADD3 R18, PT, PT, R3, R16, RZ ;  /* 0x0000001003127210 */ /* 0x000fe20007ffe0ff */
[----:B-1----:R-:W-:-:S04]  /*0930*/  IMAD.WIDE.U32 R12, R12, 0x4, R6 ;  /* 0x000000040c0c7825 */ /* 0x002fc800078e0006 */
[--C-:B------:R-:W-:Y:S01]  /*0940*/  IMAD.WIDE.U32 R14, R14, 0x4, R6.reuse ;  /* 0x000000040e0e7825 */ /* 0x100fe200078e0006 */
[----:B0-----:R0:W2:Y:S03]  /*0950*/  LDG.E R0, desc[UR12][R12.64] ;  /* 0x0000000c0c007981 */ /* 0x0010a6000c1e1900 */
[--C-:B------:R-:W-:Y:S01]  /*0960*/  IMAD.WIDE.U32 R16, R16, 0x4, R6.reuse ;  /* 0x0000000410107825 */ /* 0x100fe200078e0006 */
[----:B------:R1:W3:Y:S01]  /*0970*/  LDG.E R23, desc[UR12][R14.64] ;  /* 0x0000000c0e177981 */ /* 0x0002e2000c1e1900 */
[C---:B------:R-:W-:Y:S02]  /*0980*/  IADD3 R20, PT, PT, R3.reuse, R18, RZ ;  /* 0x0000001203147210 */ /* 0x040fe40007ffe0ff */
[--C-:B------:R-:W-:Y:S02]  /*0990*/  IMAD.WIDE.U32 R18, R18, 0x4, R6.reuse ;  /* 0x0000000412127825 */ /* 0x100fe400078e0006 */
[----:B------:R-:W4:Y:S01]  /*09a0*/  LDG.E R17, desc[UR12][R16.64] ;  /* 0x0000000c10117981 */ /* 0x000f22000c1e1900 */
[----:B------:R-:W-:Y:S01]  /*09b0*/  IADD3 R22, PT, PT, R3, R20, RZ ;  /* 0x0000001403167210 */ /* 0x000fe20007ffe0ff */
[----:B------:R-:W-:-:S02]  /*09c0*/  IMAD.WIDE.U32 R20, R20, 0x4, R6 ;  /* 0x0000000414147825 */ /* 0x000fc400078e0006 */
[----:B------:R-:W5:Y:S01]  /*09d0*/  LDG.E R19, desc[UR12][R18.64] ;  /* 0x0000000c12137981 */ /* 0x000f62000c1e1900 */
[C---:B------:R-:W-:Y:S01]  /*09e0*/  IADD3 R24, PT, PT, R3.reuse, R22, RZ ;  /* 0x0000001603187210 */ /* 0x040fe20007ffe0ff */
[--C-:B0-----:R-:W-:Y:S02]  /*09f0*/  IMAD.WIDE.U32 R12, R22, 0x4, R6.reuse ;  /* 0x00000004160c7825 */ /* 0x101fe400078e0006 */
[----:B------:R-:W5:Y:S01]  /*0a00*/  LDG.E R21, desc[UR12][R20.64] ;  /* 0x0000000c14157981 */ /* 0x000f62000c1e1900 */
[----:B------:R-:W-:Y:S01]  /*0a10*/  IADD3 R25, PT, PT, R3, R24, RZ ;  /* 0x0000001803197210 */ /* 0x000fe20007ffe0ff */
[--C-:B-1----:R-:W-:Y:S02]  /*0a20*/  IMAD.WIDE.U32 R14, R24, 0x4, R6.reuse ;  /* 0x00000004180e7825 */ /* 0x102fe400078e0006 */
[----:B------:R-:W5:Y:S02]  /*0a30*/  LDG.E R13, desc[UR12][R12.64] ;  /* 0x0000000c0c0d7981 */ /* 0x000f64000c1e1900 */
[----:B------:R-:W-:-:S02]  /*0a40*/  IMAD.WIDE.U32 R6, R25, 0x4, R6 ;  /* 0x0000000419067825 */ /* 0x000fc400078e0006 */
[----:B------:R-:W5:Y:S04]  /*0a50*/  LDG.E R15, desc[UR12][R14.64] ;  /* 0x0000000c0e0f7981 */ /* 0x000f68000c1e1900 */
[----:B------:R-:W5:Y:S01]  /*0a60*/  LDG.E R7, desc[UR12][R6.64] ;  /* 0x0000000c06077981 */ /* 0x000f62000c1e1900 */
[----:B------:R-:W-:Y:S01]  /*0a70*/  UIADD3 UR4, UPT, UPT, UR4, 0x8, URZ ;  /* 0x0000000804047890 */ /* 0x000fe2000fffe0ff */
[----:B--2---:R-:W-:-:S04]  /*0a80*/  FADD R0, R31, R0 ;  /* 0x000000001f007221 */ /* 0x004fc80000000000 */
[----:B---3--:R-:W-:-:S04]  /*0a90*/  FADD R0, R0, R23 ;  /* 0x0000001700007221 */ /* 0x008fc80000000000 */
[----:B----4-:R-:W-:-:S04]  /*0aa0*/  FADD R0, R0, R17 ;  /* 0x0000001100007221 */ /* 0x010fc80000000000 */
[----:B-----5:R-:W-:-:S04]  /*0ab0*/  FADD R0, R0, R19 ;  /* 0x0000001300007221 */ /* 0x020fc80000000000 */
[----:B------:R-:W-:-:S04]  /*0ac0*/  FADD R0, R0, R21 ;  /* 0x0000001500007221 */ /* 0x000fc80000000000 */
[----:B------:R-:W-:-:S04]  /*0ad0*/  FADD R0, R0, R13 ;  /* 0x0000000d00007221 */ /* 0x000fc80000000000 */
[----:B------:R-:W-:-:S04]  /*0ae0*/  FADD R0, R0, R15 ;  /* 0x0000000f00007221 */ /* 0x000fc80000000000 */
[----:B------:R-:W-:-:S07]  /*0af0*/  FADD R31, R0, R7 ;  /* 0x00000007001f7221 */ /* 0x000fce0000000000 */
.L_x_302:
        /* <DEDUP_REMOVED lines=11> */
[--C-:B------:R-:W-:Y:S02]  /*0bb0*/  IMAD.WIDE.U32 R14, R14, 0x4, R6.reuse ;  /* 0x000000040e0e7825 */ /* 0x100fe400078e0006 */
[----:B------:R-:W2:Y:S02]  /*0bc0*/  LDG.E R12, desc[UR12][R12.64] ;  /* 0x0000000c0c0c7981 */ /* 0x000ea4000c1e1900 */
[--C-:B------:R-:W-:Y:S02]  /*0bd0*/  IMAD.WIDE.U32 R16, R16, 0x4, R6.reuse ;  /* 0x0000000410107825 */ /* 0x100fe400078e0006 */
[----:B------:R-:W3:Y:S02]  /*0be0*/  LDG.E R14, desc[UR12][R14.64] ;  /* 0x0000000c0e0e7981 */ /* 0x000ee4000c1e1900 */
[----:B------:R-:W-:Y:S02]  /*0bf0*/  IMAD.WIDE.U32 R6, R19, 0x4, R6 ;  /* 0x0000000413067825 */ /* 0x000fe400078e0006 */
[----:B------:R-:W4:Y:S04]  /*0c00*/  LDG.E R16, desc[UR12][R16.64] ;  /* 0x0000000c10107981 */ /* 0x000f28000c1e1900 */
[----:B------:R-:W5:Y:S01]  /*0c10*/  LDG.E R6, desc[UR12][R6.64] ;  /* 0x0000000c06067981 */ /* 0x000f62000c1e1900 */
[----:B------:R-:W-:Y:S01]  /*0c20*/  UIADD3 UR4, UPT, UPT, UR4, 0x4, URZ ;  /* 0x0000000404047890 */ /* 0x000fe2000fffe0ff */
[----:B--2---:R-:W-:-:S04]  /*0c30*/  FADD R31, R31, R12 ;  /* 0x0000000c1f1f7221 */ /* 0x004fc80000000000 */
[----:B---3--:R-:W-:-:S04]  /*0c40*/  FADD R31, R31, R14 ;  /* 0x0000000e1f1f7221 */ /* 0x008fc80000000000 */
[----:B----4-:R-:W-:-:S04]  /*0c50*/  FADD R31, R31, R16 ;  /* 0x000000101f1f7221 */ /* 0x010fc80000000000 */
[----:B-----5:R-:W-:-:S07]  /*0c60*/  FADD R31, R31, R6 ;  /* 0x000000061f1f7221 */ /* 0x020fce0000000000 */
.L_x_303:
[----:B------:R-:W-:Y:S05]  /*0c70*/  BRA.U !UP1, `(.L_x_299) ;  /* 0x00000001092c7547 */ /* 0x000fea000b800000 */
[----:B------:R-:W1:Y:S01]  /*0c80*/  LDC.64 R12, c[0x0][0x3b8] ;  /* 0x0000ee00ff0c7b82 */ /* 0x000e620000000a00 */
[----:B------:R-:W-:Y:S01]  /*0c90*/  IMAD R2, R2, UR4, R10 ;  /* 0x0000000402027c24 */ /* 0x000fe2000f8e020a */
[----:B------:R-:W-:-:S03]  /*0ca0*/  UIADD3 UR7, UPT, UPT, -UR7, URZ, URZ ;  /* 0x000000ff07077290 */ /* 0x000fc6000fffe1ff */
[----:B------:R-:W-:-:S09]  /*0cb0*/  IMAD R2, R2, UR11, R9 ;  /* 0x0000000b02027c24 */ /* 0x000fd2000f8e0209 */
.L_x_304:
[----:B-1----:R-:W-:-:S06]  /*0cc0*/  IMAD.WIDE.U32 R6, R2, 0x4, R12 ;  /* 0x0000000402067825 */ /* 0x002fcc00078e000c */
[----:B------:R-:W2:Y:S01]  /*0cd0*/  LDG.E R6, desc[UR12][R6.64] ;  /* 0x0000000c06067981 */ /* 0x000ea2000c1e1900 */
[----:B------:R-:W-:Y:S01]  /*0ce0*/  UIADD3 UR7, UPT, UPT, UR7, 0x1, URZ ;  /* 0x0000000107077890 */ /* 0x000fe2000fffe0ff */
[----:B------:R-:W-:-:S03]  /*0cf0*/  IADD3 R2, PT, PT, R3, R2, RZ ;  /* 0x0000000203027210 */ /* 0x000fc60007ffe0ff */
[----:B------:R-:W-:Y:S01]  /*0d00*/  UISETP.NE.AND UP0, UPT, UR7, URZ, UPT ;  /* 0x000000ff0700728c */ /* 0x000fe2000bf05270 */
[----:B--2---:R-:W-:-:S08]  /*0d10*/  FADD R31, R6, R31 ;  /* 0x0000001f061f7221 */ /* 0x004fd00000000000 */
[----:B------:R-:W-:Y:S05]  /*0d20*/  BRA.U UP0, `(.L_x_304) ;  /* 0xfffffffd00e47547 */ /* 0x000fea000b83ffff */
.L_x_299:
[----:B------:R-:W1:Y:S01]  /*0d30*/  LDC.64 R6, c[0x0][0x390] ;  /* 0x0000e400ff067b82 */ /* 0x000e620000000a00 */
[----:B------:R-:W2:Y:S01]  /*0d40*/  LDCU UR4, c[0x0][0x38c] ;  /* 0x00007180ff0477ac */ /* 0x000ea20008000800 */
[----:B------:R-:W-:Y:S01]  /*0d50*/  BSSY.RECONVERGENT B2, `(.L_x_305) ;  /* 0x0000014000027945 */ /* 0x000fe20003800200 */
[----:B------:R-:W-:-:S06]  /*0d60*/  ULEA UR6, UR8, UR6, 0x18 ;  /* 0x0000000608067291 */ /* 0x000fcc000f8ec0ff */
[----:B0-----:R-:W-:-:S04]  /*0d70*/  LEA R0, R4, UR6, 0x6 ;  /* 0x0000000604007c11 */ /* 0x001fc8000f8e30ff */
[----:B------:R-:W-:Y:S01]  /*0d80*/  LEA R3, R11, R0, 0x2 ;  /* 0x000000000b037211 */ /* 0x000fe200078e10ff */
[----:B--2---:R-:W-:Y:S01]  /*0d90*/  FMUL R2, R31, UR4 ;  /* 0x000000041f027c20 */ /* 0x004fe20008400000 */
[----:B-1----:R-:W-:-:S04]  /*0da0*/  FMUL R7, R6, R7 ;  /* 0x0000000706077220 */ /* 0x002fc80000400000 */
[----:B------:R0:W-:Y:S01]  /*0db0*/  STS [R3], R2 ;  /* 0x0000000203007388 */ /* 0x0001e20000000800 */
[----:B------:R-:W-:-:S04]  /*0dc0*/  FMUL R13, R7, 0.125 ;  /* 0x3e000000070d7820 */ /* 0x000fc80000400000 */
[----:B------:R-:W1:Y:S08]  /*0dd0*/  MUFU.RCP R6, R13 ;  /* 0x0000000d00067308 */ /* 0x000e700000001000 */
[----:B------:R-:W2:Y:S01]  /*0de0*/  FCHK P0, R2, R13 ;  /* 0x0000000d02007302 */ /* 0x000ea20000000000 */
[----:B-1----:R-:W-:-:S04]  /*0df0*/  FFMA R15, -R13, R6, 1 ;  /* 0x3f8000000d0f7423 */ /* 0x002fc80000000106 */
[----:B------:R-:W-:-:S04]  /*0e00*/  FFMA R15, R6, R15, R6 ;  /* 0x0000000f060f7223 */ /* 0x000fc80000000006 */
[----:B------:R-:W-:-:S04]  /*0e10*/  FFMA R0, R2, R15, RZ ;  /* 0x0000000f02007223 */ /* 0x000fc800000000ff */
[----:B------:R-:W-:-:S04]  /*0e20*/  FFMA R6, -R13, R0, R2 ;  /* 0x000000000d067223 */ /* 0x000fc80000000102 */
[----:B------:R-:W-:Y:S01]  /*0e30*/  FFMA R0, R15, R6, R0 ;  /* 0x000000060f007223 */ /* 0x000fe20000000000 */
[----:B0-2---:R-:W-:Y:S06]  /*0e40*/  @!P0 BRA `(.L_x_306) ;  /* 0x0000000000108947 */ /* 0x005fec0003800000 */
[----:B------:R-:W-:Y:S02]  /*0e50*/  MOV R0, R13 ;  /* 0x0000000d00007202 */ /* 0x000fe40000000f00 */
[----:B------:R-:W-:-:S07]  /*0e60*/  MOV R36, 0xe80 ;  /* 0x00000e8000247802 */ /* 0x000fce0000000f00 */
[----:B------:R-:W-:Y:S05]  /*0e70*/  CALL.REL.NOINC `($__internal_19_$__cuda_sm3x_div_rn_noftz_f32_slowpath) ;  /* 0x0000002c00d07944 */ /* 0x000fea0003c00000 */
[----:B------:R-:W-:-:S07]  /*0e80*/  MOV R0, R2 ;  /* 0x0000000200007202 */ /* 0x000fce0000000f00 */
.L_x_306:
[----:B------:R-:W-:Y:S05]  /*0e90*/  BSYNC.RECONVERGENT B2 ;  /* 0x0000000000027941 */ /* 0x000fea0003800200 */
.L_x_305:
[----:B------:R-:W-:Y:S01]  /*0ea0*/  IADD3 R2, PT, PT, R0, -0xd000000, RZ ;  /* 0xf300000000027810 */ /* 0x000fe20007ffe0ff */
[----:B------:R0:W1:Y:S01]  /*0eb0*/  MUFU.RSQ R13, R0 ;  /* 0x00000000000d7308 */ /* 0x0000620000001400 */
[----:B------:R-:W-:Y:S02]  /*0ec0*/  BSSY.RECONVERGENT B0, `(.L_x_307) ;  /* 0x000000a000007945 */ /* 0x000fe40003800200 */
[----:B------:R-:W-:-:S13]  /*0ed0*/  ISETP.GT.U32.AND P0, PT, R2, 0x727fffff, PT ;  /* 0x727fffff0200780c */ /* 0x000fda0003f04070 */
[----:B0-----:R-:W-:Y:S05]  /*0ee0*/  @!P0 BRA `(.L_x_308) ;  /* 0x00000000000c8947 */ /* 0x001fea0003800000 */
[----:B------:R-:W-:-:S07]  /*0ef0*/  MOV R15, 0xf10 ;  /* 0x00000f10000f7802 */ /* 0x000fce0000000f00 */
[----:B-1----:R-:W-:Y:S05]  /*0f00*/  CALL.REL.NOINC `($__internal_18_$__cuda_sm20_sqrt_rn_f32_slowpath) ;  /* 0x0000002c00507944 */ /* 0x002fea0003c00000 */
[----:B------:R-:W-:Y:S05]  /*0f10*/  BRA `(.L_x_309) ;  /* 0x0000000000107947 */ /* 0x000fea0003800000 */
.L_x_308:
[C---:B-1----:R-:W-:Y:S01]  /*0f20*/  FMUL.FTZ R3, R13.reuse, R0 ;  /* 0x000000000d037220 */ /* 0x042fe20000410000 */
[----:B------:R-:W-:-:S03]  /*0f30*/  FMUL.FTZ R6, R13, 0.5 ;  /* 0x3f0000000d067820 */ /* 0x000fc60000410000 */
[----:B------:R-:W-:-:S04]  /*0f40*/  FFMA R0, -R3, R3, R0 ;  /* 0x0000000303007223 */ /* 0x000fc80000000100 */
[----:B------:R-:W-:-:S07]  /*0f50*/  FFMA R6, R0, R6, R3 ;  /* 0x0000000600067223 */ /* 0x000fce0000000003 */
.L_x_309:
[----:B------:R-:W-:Y:S05]  /*0f60*/  BSYNC.RECONVERGENT B0 ;  /* 0x0000000000007941 */ /* 0x000fea0003800200 */
.L_x_307:
[----:B------:R-:W0:Y:S01]  /*0f70*/  LDCU UR4, c[0x0][0x398] ;  /* 0x00007300ff0477ac */ /* 0x000e220008000800 */
[----:B------:R-:W1:Y:S01]  /*0f80*/  S2UR UR6, SR_CgaCtaId ;  /* 0x00000000000679c3 */ /* 0x000e620000008800 */
[----:B------:R-:W-:Y:S01]  /*0f90*/  BSSY.RECONVERGENT B2, `(.L_x_310) ;  /* 0x0000012000027945 */ /* 0x000fe20003800200 */
[----:B0-----:R-:W-:Y:S01]  /*0fa0*/  FMUL R5, R5, UR4 ;  /* 0x0000000405057c20 */ /* 0x001fe20008400000 */
[----:B------:R-:W-:Y:S02]  /*0fb0*/  UMOV UR4, 0x400 ;  /* 0x0000040000047882 */ /* 0x000fe40000000000 */
[----:B------:R-:W-:Y:S01]  /*0fc0*/  UIADD3 UR4, UPT, UPT, UR4, 0x400, URZ ;  /* 0x0000040004047890 */ /* 0x000fe2000fffe0ff */
[----:B------:R-:W0:Y:S03]  /*0fd0*/  MUFU.RCP R0, R5 ;  /* 0x0000000500007308 */ /* 0x000e260000001000 */
[----:B-1----:R-:W-:-:S05]  /*0fe0*/  ULEA UR4, UR6, UR4, 0x18 ;  /* 0x0000000406047291 */ /* 0x002fca000f8ec0ff */
[----:B------:R-:W1:Y:S01]  /*0ff0*/  FCHK P0, R6, R5 ;  /* 0x0000000506007302 */ /* 0x000e620000000000 */
[----:B------:R-:W-:Y:S01]  /*1000*/  LEA R4, R4, UR4, 0x6 ;  /* 0x0000000404047c11 */ /* 0x000fe2000f8e30ff */
[----:B0-----:R-:W-:-:S04]  /*1010*/  FFMA R3, -R5, R0, 1 ;  /* 0x3f80000005037423 */ /* 0x001fc80000000100 */
[----:B------:R-:W-:-:S04]  /*1020*/  FFMA R3, R0, R3, R0 ;  /* 0x0000000300037223 */ /* 0x000fc80000000000 */
[----:B------:R-:W-:-:S04]  /*1030*/  FFMA R2, R3, R6, RZ ;  /* 0x0000000603027223 */ /* 0x000fc800000000ff */
[----:B------:R-:W-:-:S04]  /*1040*/  FFMA R0, -R5, R2, R6 ;  /* 0x0000000205007223 */ /* 0x000fc80000000106 */
[----:B------:R-:W-:Y:S01]  /*1050*/  FFMA R2, R3, R0, R2 ;  /* 0x0000000003027223 */ /* 0x000fe20000000002 */
[----:B-1----:R-:W-:Y:S06]  /*1060*/  @!P0 BRA `(.L_x_311) ;  /* 0x0000000000108947 */ /* 0x002fec0003800000 */
[----:B------:R-:W-:Y:S02]  /*1070*/  MOV R2, R6 ;  /* 0x0000000600027202 */ /* 0x000fe40000000f00 */
[----:B------:R-:W-:Y:S02]  /*1080*/  MOV R0, R5 ;  /* 0x0000000500007202 */ /* 0x000fe40000000f00 */
[----:B------:R-:W-:-:S07]  /*1090*/  MOV R36, 0x10b0 ;  /* 0x000010b000247802 */ /* 0x000fce0000000f00 */
[----:B------:R-:W-:Y:S05]  /*10a0*/  CALL.REL.NOINC `($__internal_19_$__cuda_sm3x_div_rn_noftz_f32_slowpath) ;  /* 0x0000002c00447944 */ /* 0x000fea0003c00000 */
.L_x_311:
[----:B------:R-:W-:Y:S05]  /*10b0*/  BSYNC.RECONVERGENT B2 ;  /* 0x0000000000027941 */ /* 0x000fea0003800200 */
.L_x_310:
[----:B------:R-:W-:Y:S01]  /*10c0*/  FSETP.NEU.AND P0, PT, R2, 1, PT ;  /* 0x3f8000000200780b */ /* 0x000fe20003f0d000 */
[----:B------:R-:W-:Y:S01]  /*10d0*/  BSSY.RECONVERGENT B0, `(.L_x_312) ;  /* 0x0000044000007945 */ /* 0x000fe20003800200 */
[----:B------:R-:W-:-:S11]  /*10e0*/  HFMA2 R0, -RZ, RZ, 1.875, 0 ;  /* 0x3f800000ff007431 */ /* 0x000fd600000001ff */
[----:B------:R-:W-:Y:S05]  /*10f0*/  @!P0 BRA `(.L_x_313) ;  /* 0x0000000400048947 */ /* 0x000fea0003800000 */
[----:B------:R-:W-:-:S13]  /*1100*/  FSETP.NAN.AND P0, PT, |R2|, |R2|, PT ;  /* 0x400000020200720b */ /* 0x000fda0003f08200 */
[----:B------:R-:W-:Y:S01]  /*1110*/  @P0 FADD R0, R2, 2 ;  /* 0x4000000002000421 */ /* 0x000fe20000000000 */
[----:B------:R-:W-:Y:S06]  /*1120*/  @P0 BRA `(.L_x_313) ;  /* 0x0000000000f80947 */ /* 0x000fec0003800000 */
[C---:B------:R-:W-:Y:S01]  /*1130*/  FMUL R3, |R2|.reuse, 16777216 ;  /* 0x4b80000002037820 */ /* 0x040fe20000400200 */
[----:B------:R-:W-:Y:S02]  /*1140*/  FSETP.GEU.AND P0, PT, |R2|, 1.175494350822287508e-38, PT ;  /* 0x008000000200780b */ /* 0x000fe40003f0e200 */
[----:B------:R-:W-:Y:S02]  /*1150*/  MOV R16, 0x3a2c32e4 ;  /* 0x3a2c32e400107802 */ /* 0x000fe40000000f00 */
[----:B------:R-:W-:-:S04]  /*1160*/  FSEL R3, R3, |R2|, !P0 ;  /* 0x4000000203037208 */ /* 0x000fc80004000000 */
[----:B------:R-:W-:-:S04]  /*1170*/  IADD3 R0, PT, PT, R3, -0x3f3504f3, RZ ;  /* 0xc0cafb0d03007810 */ /* 0x000fc80007ffe0ff */
[----:B------:R-:W-:-:S04]  /*1180*/  LOP3.LUT R0, R0, 0xff800000, RZ, 0xc0, !PT ;  /* 0xff80000000007812 */ /* 0x000fc800078ec0ff */
[-C--:B------:R-:W-:Y:S02]  /*1190*/  IADD3 R3, PT, PT, R3, -R0.reuse, RZ ;  /* 0x8000000003037210 */ /* 0x080fe40007ffe0ff */
[----:B------:R-:W-:-:S03]  /*11a0*/  I2FP.F32.S32 R0, R0 ;  /* 0x0000000000007245 */ /* 0x000fc60000201400 */
[C---:B------:R-:W-:Y:S01]  /*11b0*/  FADD R13, R3.reuse, 1 ;  /* 0x3f800000030d7421 */ /* 0x040fe20000000000 */
[----:B------:R-:W-:Y:S01]  /*11c0*/  FADD R12, R3, -1 ;  /* 0xbf800000030c7421 */ /* 0x000fe20000000000 */
[----:B------:R-:W-:Y:S02]  /*11d0*/  FSEL R3, RZ, -24, P0 ;  /* 0xc1c00000ff037808 */ /* 0x000fe40000000000 */
[----:B------:R-:W-:Y:S01]  /*11e0*/  FSETP.NEU.AND P0, PT, |R2|, +INF , PT ;  /* 0x7f8000000200780b */ /* 0x000fe20003f0d200 */
[----:B------:R-:W-:Y:S01]  /*11f0*/  FADD R14, R12, R12 ;  /* 0x0000000c0c0e7221 */ /* 0x000fe20000000000 */
[----:B------:R-:W0:Y:S01]  /*1200*/  MUFU.RCP R13, R13 ;  /* 0x0000000d000d7308 */ /* 0x000e220000001000 */
[----:B------:R-:W-:Y:S01]  /*1210*/  FFMA R0, R0, 1.1920928955078125e-07, R3 ;  /* 0x3400000000007823 */ /* 0x000fe20000000003 */
[----:B------:R-:W-:-:S13]  /*1220*/  FSETP.NEU.AND P0, PT, R2, RZ, P0 ;  /* 0x000000ff0200720b */ /* 0x000fda000070d000 */
[----:B------:R-:W-:Y:S01]  /*1230*/  @!P0 FADD R2, R2, R2 ;  /* 0x0000000202028221 */ /* 0x000fe20000000000 */
        /* <DEDUP_REMOVED lines=9> */
[----:B------:R-:W-:-:S02]  /*12d0*/  FFMA R17, R15, 1.4426950216293334961, R0 ;  /* 0x3fb8aa3b0f117823 */ /* 0x000fc40000000000 */
[----:B------:R-:W-:Y:S01]  /*12e0*/  FMUL R12, R13, R12 ;  /* 0x0000000c0d0c7220 */ /* 0x000fe20000400000 */
[----:B------:R-:W-:-:S03]  /*12f0*/  FFMA R14, R3, R14, 0.12022458761930465698 ;  /* 0x3df6384f030e7423 */ /* 0x000fc6000000000e */
[----:B------:R-:W-:Y:S01]  /*1300*/  FFMA R0, R12, 1.4426950216293334961, R17 ;  /* 0x3fb8aa3b0c007823 */ /* 0x000fe20000000011 */
[----:B------:R-:W-:-:S03]  /*1310*/  FMUL R14, R3, R14 ;  /* 0x0000000e030e7220 */ /* 0x000fc60000400000 */
[----:B------:R-:W-:Y:S01]  /*1320*/  FFMA R13, R15, 1.9251366722983220825e-08, R0 ;  /* 0x32a55e340f0d7823 */ /* 0x000fe20000000000 */
[----:B------:R-:W-:-:S04]  /*1330*/  FMUL R3, R14, 3 ;  /* 0x404000000e037820 */ /* 0x000fc80000400000 */
[----:B------:R-:W-:Y:S01]  /*1340*/  FFMA R3, R12, R3, R13 ;  /* 0x000000030c037223 */ /* 0x000fe2000000000d */
[----:B------:R-:W-:-:S03]  /*1350*/  HFMA2 R13, -RZ, RZ, 0.64013671875, -15.109375 ;  /* 0x391fcb8eff0d7431 */ /* 0x000fc600000001ff */
[----:B------:R-:W-:-:S04]  /*1360*/  FFMA R14, R15, R14, R3 ;  /* 0x0000000e0f0e7223 */ /* 0x000fc80000000003 */
[----:B------:R-:W-:-:S04]  /*1370*/  FADD R0, R19, R14 ;  /* 0x0000000e13007221 */ /* 0x000fc80000000000 */
[----:B------:R-:W-:Y:S01]  /*1380*/  FMUL R3, R0, 2 ;  /* 0x4000000000037820 */ /* 0x000fe20000400000 */
[----:B------:R-:W-:-:S03]  /*1390*/  FADD R19, -R19, R0 ;  /* 0x0000000013137221 */ /* 0x000fc60000000100 */
[----:B------:R-:W0:Y:S01]  /*13a0*/  FRND R12, R3 ;  /* 0x00000003000c7307 */ /* 0x000e220000201000 */
[----:B------:R-:W-:Y:S01]  /*13b0*/  FADD R19, R14, -R19 ;  /* 0x800000130e137221 */ /* 0x000fe20000000000 */
[----:B------:R-:W-:Y:S01]  /*13c0*/  FFMA R0, R0, 2, -R3 ;  /* 0x4000000000007823 */ /* 0x000fe20000000803 */
[----:B------:R-:W-:-:S03]  /*13d0*/  FSETP.GT.AND P2, PT, |R3|, 152, PT ;  /* 0x431800000300780b */ /* 0x000fc60003f44200 */
[----:B------:R-:W-:Y:S01]  /*13e0*/  FFMA R19, R19, 2, R0 ;  /* 0x4000000013137823 */ /* 0x000fe20000000000 */
[----:B0-----:R-:W-:Y:S01]  /*13f0*/  FADD R0, R3, -R12 ;  /* 0x8000000c03007221 */ /* 0x001fe20000000000 */
[----:B------:R-:W-:-:S03]  /*1400*/  FSETP.GT.AND P1, PT, R12, RZ, PT ;  /* 0x000000ff0c00720b */ /* 0x000fc60003f24000 */
[----:B------:R-:W-:Y:S01]  /*1410*/  FADD R0, R0, R19 ;  /* 0x0000001300007221 */ /* 0x000fe20000000000 */
[----:B------:R-:W-:Y:S02]  /*1420*/  SEL R12, RZ, 0x83000000, P1 ;  /* 0x83000000ff0c7807 */ /* 0x000fe40000800000 */
[----:B------:R-:W-:Y:S01]  /*1430*/  FSETP.GEU.AND P1, PT, R3, RZ, PT ;  /* 0x000000ff0300720b */ /* 0x000fe20003f2e000 */
[----:B------:R-:W-:Y:S01]  /*1440*/  FFMA R13, R0, R13, 0.0013391353422775864601 ;  /* 0x3aaf85ed000d7423 */ /* 0x000fe2000000000d */
[----:B------:R-:W-:-:S03]  /*1450*/  IADD3 R14, PT, PT, R12, 0x7f000000, RZ ;  /* 0x7f0000000c0e7810 */ /* 0x000fc60007ffe0ff */
[C---:B------:R-:W-:Y:S02]  /*1460*/  FFMA R15, R0.reuse, R13, 0.0096188392490148544312 ;  /* 0x3c1d9856000f7423 */ /* 0x040fe4000000000d */
[----:B------:R-:W0:Y:S02]  /*1470*/  F2I.NTZ R13, R3 ;  /* 0x00000003000d7305 */ /* 0x000e240000203100 */
[----:B------:R-:W-:-:S04]  /*1480*/  FFMA R15, R0, R15, 0.055503588169813156128 ;  /* 0x3d6357bb000f7423 */ /* 0x000fc8000000000f */
[----:B------:R-:W-:-:S04]  /*1490*/  FFMA R15, R0, R15, 0.24022644758224487305 ;  /* 0x3e75fdec000f7423 */ /* 0x000fc8000000000f */
[----:B------:R-:W-:-:S04]  /*14a0*/  FFMA R15, R0, R15, 0.69314718246459960938 ;  /* 0x3f317218000f7423 */ /* 0x000fc8000000000f */
[----:B------:R-:W-:Y:S01]  /*14b0*/  FFMA R15, R0, R15, 1 ;  /* 0x3f800000000f7423 */ /* 0x000fe2000000000f */
[----:B0-----:R-:W-:Y:S02]  /*14c0*/  LEA R13, R13, -R12, 0x17 ;  /* 0x8000000c0d0d7211 */ /* 0x001fe400078eb8ff */
[----:B------:R-:W-:Y:S01]  /*14d0*/  FSEL R0, RZ, +INF , !P1 ;  /* 0x7f800000ff007808 */ /* 0x000fe20004800000 */
[----:B------:R-:W-:-:S04]  /*14e0*/  FMUL R14, R14, R15 ;  /* 0x0000000f0e0e7220 */ /* 0x000fc80000400000 */
[----:B------:R-:W-:Y:S01]  /*14f0*/  @!P2 FMUL R0, R13, R14 ;  /* 0x0000000e0d00a220 */ /* 0x000fe20000400000 */
[----:B------:R-:W-:-:S07]  /*1500*/  @!P0 LOP3.LUT R0, R2, 0x7fffffff, RZ, 0xc0, !PT ;  /* 0x7fffffff02008812 */ /* 0x000fce00078ec0ff */
.L_x_313:
[----:B------:R-:W-:Y:S05]  /*1510*/  BSYNC.RECONVERGENT B0 ;  /* 0x0000000000007941 */ /* 0x000fea0003800200 */
.L_x_312:
[----:B------:R-:W0:Y:S02]  /*1520*/  LDCU UR6, c[0x0][0x388] ;  /* 0x00007100ff0677ac */ /* 0x000e240008000800 */
[----:B0-----:R-:W-:-:S09]  /*1530*/  UISETP.GE.AND UP0, UPT, UR6, 0x1, UPT ;  /* 0x000000010600788c */ /* 0x001fd2000bf06270 */
[----:B------:R-:W-:Y:S05]  /*1540*/  BRA.U !UP0, `(.L_x_314) ;  /* 0x0000002508907547 */ /* 0x000fea000b800000 */
[----:B------:R-:W0:Y:S01]  /*1550*/  LDC.64 R22, c[0x0][0x380] ;  /* 0x0000e000ff167b82 */ /* 0x000e220000000a00 */
[----:B------:R-:W-:Y:S01]  /*1560*/  UISETP.GE.U32.AND UP0, UPT, UR6, 0x10, UPT ;  /* 0x000000100600788c */ /* 0x000fe2000bf06070 */
[----:B------:R-:W-:Y:S01]  /*1570*/  FMNMX R0, R0, 1, !PT ;  /* 0x3f80000000007809 */ /* 0x000fe20007800000 */
[----:B------:R-:W-:Y:S01]  /*1580*/  ULOP3.LUT UR9, UR6, 0xf, URZ, 0xc0, !UPT ;  /* 0x0000000f06097892 */ /* 0x000fe2000f8ec0ff */
[----:B------:R-:W-:Y:S01]  /*1590*/  UMOV UR4, URZ ;  /* 0x000000ff00047c82 */ /* 0x000fe20008000000 */
[----:B0-----:R-:W-:-:S05]  /*15a0*/  IMAD R3, R22, R23, RZ ;  /* 0x0000001716037224 */ /* 0x001fca00078e02ff */
[----:B------:R-:W-:Y:S05]  /*15b0*/  BRA.U !UP0, `(.L_x_315) ;  /* 0x0000001508487547 */ /* 0x000fea000b800000 */
[C---:B------:R-:W-:Y:S01]  /*15c0*/  IADD3 R29, PT, PT, R23.reuse, UR5, R11 ;  /* 0x00000005171d7c10 */ /* 0x040fe2000fffe00b */
[C-C-:B------:R-:W-:Y:S01]  /*15d0*/  IMAD R27, R23.reuse, 0x3, R10.reuse ;  /* 0x00000003171b7824 */ /* 0x140fe200078e020a */
[CC--:B------:R-:W-:Y:S01]  /*15e0*/  LEA R28, R23.reuse, R10.reuse, 0x1 ;  /* 0x0000000a171c7211 */ /* 0x0c0fe200078e08ff */
[C-C-:B------:R-:W-:Y:S01]  /*15f0*/  IMAD R21, R23.reuse, 0x5, R10.reuse ;  /* 0x0000000517157824 */ /* 0x140fe200078e020a */
[CC--:B------:R-:W-:Y:S01]  /*1600*/  LEA R26, R23.reuse, R10.reuse, 0x2 ;  /* 0x0000000a171a7211 */ /* 0x0c0fe200078e10ff */
[C-C-:B------:R-:W-:Y:S01]  /*1610*/  IMAD R20, R23.reuse, 0x6, R10.reuse ;  /* 0x0000000617147824 */ /* 0x140fe200078e020a */
[C---:B------:R-:W-:Y:S01]  /*1620*/  LEA R18, R23.reuse, R10, 0x3 ;  /* 0x0000000a17127211 */ /* 0x040fe200078e18ff */
[C-C-:B------:R-:W-:Y:S01]  /*1630*/  IMAD R19, R23.reuse, 0x7, R10.reuse ;  /* 0x0000000717137824 */ /* 0x140fe200078e020a */
[----:B------:R-:W-:Y:S01]  /*1640*/  ULOP3.LUT UR4, UR6, 0x7ffffff0, URZ, 0xc0, !UPT ;  /* 0x7ffffff006047892 */ /* 0x000fe2000f8ec0ff */
[C-C-:B------:R-:W-:Y:S01]  /*1650*/  IMAD R17, R23.reuse, 0x9, R10.reuse ;  /* 0x0000000917117824 */ /* 0x140fe200078e020a */
[----:B------:R-:W-:Y:S01]  /*1660*/  MOV R34, R8 ;  /* 0x0000000800227202 */ /* 0x000fe20000000f00 */
[C-C-:B------:R-:W-:Y:S01]  /*1670*/  IMAD R16, R23.reuse, 0xa, R10.reuse ;  /* 0x0000000a17107824 */ /* 0x140fe200078e020a */
[----:B------:R-:W-:Y:S01]  /*1680*/  UIADD3 UR6, UPT, UPT, -UR4, URZ, URZ ;  /* 0x000000ff04067290 */ /* 0x000fe2000fffe1ff */
[----:B------:R-:W-:-:S02]  /*1690*/  IMAD R15, R23, 0xb, R10 ;  /* 0x0000000b170f7824 */ /* 0x000fc400078e020a */
[C-C-:B------:R-:W-:Y:S02]  /*16a0*/  IMAD R14, R23.reuse, 0xc, R10.reuse ;  /* 0x0000000c170e7824 */ /* 0x140fe400078e020a */
[C-C-:B------:R-:W-:Y:S02]  /*16b0*/  IMAD R13, R23.reuse, 0xd, R10.reuse ;  /* 0x0000000d170d7824 */ /* 0x140fe400078e020a */
[C-C-:B------:R-:W-:Y:S02]  /*16c0*/  IMAD R12, R23.reuse, 0xe, R10.reuse ;  /* 0x0000000e170c7824 */ /* 0x140fe400078e020a */
[----:B------:R-:W-:Y:S02]  /*16d0*/  IMAD R23, R23, 0xf, R10 ;  /* 0x0000000f17177824 */ /* 0x000fe400078e020a */
[-CC-:B------:R-:W-:Y:S02]  /*16e0*/  IMAD R29, R29, R22.reuse, R9.reuse ;  /* 0x000000161d1d7224 */ /* 0x180fe400078e0209 */
        /* <DEDUP_REMOVED lines=13> */
[----:B------:R-:W-:-:S07]  /*17c0*/  IMAD R35, R23, R22, R9 ;  /* 0x0000001617237224 */ /* 0x000fce00078e0209 */
.L_x_348:
[----:B------:R-:W0:Y:S02]  /*17d0*/  LDC.64 R24, c[0x0][0x3b8] ;  /* 0x0000ee00ff187b82 */ /* 0x000e240000000a00 */
[----:B0-----:R-:W-:-:S05]  /*17e0*/  IMAD.WIDE.U32 R24, R34, 0x4, R24 ;  /* 0x0000000422187825 */ /* 0x001fca00078e0018 */
[----:B------:R-:W2:Y:S01]  /*17f0*/  LDG.E R2, desc[UR12][R24.64] ;  /* 0x0000000c18027981 */ /* 0x000ea2000c1e1900 */
[----:B------:R-:W0:Y:S01]  /*1800*/  MUFU.RCP R23, R0 ;  /* 0x0000000000177308 */ /* 0x000e220000001000 */
[----:B------:R-:W-:Y:S01]  /*1810*/  BSSY.RECONVERGENT B2, `(.L_x_316) ;  /* 0x000000b000027945 */ /* 0x000fe20003800200 */
[----:B0-----:R-:W-:-:S04]  /*1820*/  FFMA R22, -R0, R23, 1 ;  /* 0x3f80000000167423 */ /* 0x001fc80000000117 */
[----:B------:R-:W-:Y:S02]  /*1830*/  FFMA R23, R23, R22, R23 ;  /* 0x0000001617177223 */ /* 0x000fe40000000017 */
[----:B--2---:R-:W0:Y:S02]  /*1840*/  FCHK P0, R2, R0 ;  /* 0x0000000002007302 */ /* 0x004e240000000000 */
[----:B------:R-:W-:-:S04]  /*1850*/  FFMA R22, R2, R23, RZ ;  /* 0x0000001702167223 */ /* 0x000fc800000000ff */
[----:B------:R-:W-:-:S04]  /*1860*/  FFMA R30, -R0, R22, R2 ;  /* 0x00000016001e7223 */ /* 0x000fc80000000102 */
[----:B------:R-:W-:Y:S01]  /*1870*/  FFMA R31, R23, R30, R22 ;  /* 0x0000001e171f7223 */ /* 0x000fe20000000016 */
[----:B0-----:R-:W-:Y:S06]  /*1880*/  @!P0 BRA `(.L_x_317) ;  /* 0x00000000000c8947 */ /* 0x001fec0003800000 */
[----:B------:R-:W-:-:S07]  /*1890*/  MOV R36, 0x18b0 ;  /* 0x000018b000247802 */ /* 0x000fce0000000f00 */
[----:B------:R-:W-:Y:S05]  /*18a0*/  CALL.REL.NOINC `($__internal_19_$__cuda_sm3x_div_rn_noftz_f32_slowpath) ;  /* 0x0000002400447944 */ /* 0x000fea0003c00000 */
[----:B------:R-:W-:-:S07]  /*18b0*/  MOV R31, R2 ;  /* 0x00000002001f7202 */ /* 0x000fce0000000f00 */
.L_x_317:
[----:B------:R-:W-:Y:S05]  /*18c0*/  BSYNC.RECONVERGENT B2 ;  /* 0x0000000000027941 */ /* 0x000fea0003800200 */
.L_x_316:
[----:B------:R-:W0:Y:S01]  /*18d0*/  LDC.64 R22, c[0x0][0x3b8] ;  /* 0x0000ee00ff167b82 */ /* 0x000e220000000a00 */
[----:B------:R1:W-:Y:S01]  /*18e0*/  STG.E desc[UR12][R24.64], R31 ;  /* 0x0000001f18007986 */ /* 0x0003e2000c10190c */
        /* <DEDUP_REMOVED lines=10> */
[----:B01----:R-:W-:Y:S06]  /*1990*/  @!P0 BRA `(.L_x_319) ;  /* 0x0000000000108947 */ /* 0x003fec0003800000 */
[----:B------:R-:W-:Y:S02]  /*19a0*/  MOV R2, R37 ;  /* 0x0000002500027202 */ /* 0x000fe40000000f00 */
[----:B------:R-:W-:-:S07]  /*19b0*/  MOV R36, 0x19d0 ;  /* 0x000019d000247802 */ /* 0x000fce0000000f00 */
[----:B------:R-:W-:Y:S05]  /*19c0*/  CALL.REL.NOINC `($__internal_19_$__cuda_sm3x_div_rn_noftz_f32_slowpath) ;  /* 0x0000002000fc7944 */ /* 0x000fea0003c00000 */
[----:B------:R-:W-:-:S07]  /*19d0*/  MOV R33, R2 ;  /* 0x0000000200217202 */ /* 0x000fce0000000f00 */
.L_x_319:
[----:B------:R-:W-:Y:S05]  /*19e0*/  BSYNC.RECONVERGENT B2 ;  /* 0x0000000000027941 */ /* 0x000fea0003800200 */
.L_x_318:
        /* <DEDUP_REMOVED lines=17> */
.L_x_321:
[----:B------:R-:W-:Y:S05]  /*1b00*/  BSYNC.RECONVERGENT B2 ;  /* 0x0000000000027941 */ /* 0x000fea0003800200 */
.L_x_320:
        /* <DEDUP_REMOVED lines=17> */
.L_x_323:
[----:B------:R-:W-:Y:S05]  /*1c20*/  BSYNC.RECONVERGENT B2 ;  /* 0x0000000000027941 */ /* 0x000fea0003800200 */
.L_x_322:
        /* <DEDUP_REMOVED lines=17> */
.L_x_325:
[----:B------:R-:W-:Y:S05]  /*1d40*/  BSYNC.RECONVERGENT B2 ;  /* 0x0000000000027941 */ /* 0x000fea0003800200 */
.L_x_324:
        /* <DEDUP_REMOVED lines=17> */
.L_x_327:
[----:B------:R-:W-:Y:S05]  /*1e60*/  BSYNC.RECONVERGENT B2 ;  /* 0x0000000000027941 */ /* 0x000fea0003800200 */
.L_x_326:
        /* <DEDUP_REMOVED lines=17> */
.L_x_329:
[----:B------:R-:W-:Y:S05]  /*1f80*/  BSYNC.RECONVERGENT B2 ;  /* 0x0000000000027941 */ /* 0x000fea0003800200 */
.L_x_328:
        /* <DEDUP_REMOVED lines=17> */
.L_x_331:
[----:B------:R-:W-:Y:S05]  /*20a0*/  BSYNC.RECONVERGENT B2 ;  /* 0x0000000000027941 */ /* 0x000fea0003800200 */
.L_x_330:
        /* <DEDUP_REMOVED lines=17> */
.L_x_333:
[----:B------:R-:W-:Y:S05]  /*21c0*/  BSYNC.RECONVERGENT B2 ;  /* 0x0000000000027941 */ /* 0x000fea0003800200 */
.L_x_332:
        /* <DEDUP_REMOVED lines=17> */
.L_x_335:
[----:B------:R-:W-:Y:S05]  /*22e0*/  BSYNC.RECONVERGENT B2 ;  /* 0x0000000000027941 */ /* 0x000fea0003800200 */
.L_x_334:
        /* <DEDUP_REMOVED lines=17> */
.L_x_337:
[----:B------:R-:W-:Y:S05]  /*2400*/  BSYNC.RECONVERGENT B2 ;  /* 0x0000000000027941 */ /* 0x000fea0003800200 */
.L_x_336:
        /* <DEDUP_REMOVED lines=17> */
.L_x_339:
[----:B------:R-:W-:Y:S05]  /*2520*/  BSYNC.RECONVERGENT B2 ;  /* 0x0000000000027941 */ /* 0x000fea0003800200 */
.L_x_338:
        /* <DEDUP_REMOVED lines=17> */
.L_x_341:
[----:B------:R-:W-:Y:S05]  /*2640*/  BSYNC.RECONVERGENT B2 ;  /* 0x0000000000027941 */ /* 0x000fea0003800200 */
.L_x_340:
        /* <DEDUP_REMOVED lines=17> */
.L_x_343:
[----:B------:R-:W-:Y:S05]  /*2760*/  BSYNC.RECONVERGENT B2 ;  /* 0x0000000000027941 */ /* 0x000fea0003800200 */
.L_x_342:
        /* <DEDUP_REMOVED lines=17> */
.L_x_345:
[----:B------:R-:W-:Y:S05]  /*2880*/  BSYNC.RECONVERGENT B2 ;  /* 0x0000000000027941 */ /* 0x000fea0003800200 */
.L_x_344:
        /* <DEDUP_REMOVED lines=16> */
.L_x_347:
[----:B------:R-:W-:Y:S05]  /*2990*/  BSYNC.RECONVERGENT B2 ;  /* 0x0000000000027941 */ /* 0x000fea0003800200 */
.L_x_346:
[----:B------:R0:W-:Y:S01]  /*29a0*/  STG.E desc[UR12][R22.64], R2 ;  /* 0x0000000216007986 */ /* 0x0001e2000c10190c */
[----:B------:R-:W-:Y:S01]  /*29b0*/  UIADD3 UR6, UPT, UPT, UR6, 0x10, URZ ;  /* 0x0000001006067890 */ /* 0x000fe2000fffe0ff */
[C---:B------:R-:W-:Y:S02]  /*29c0*/  LEA R29, R3.reuse, R29, 0x4 ;  /* 0x0000001d031d7211 */ /* 0x040fe400078e20ff */
[C---:B------:R-:W-:Y:S01]  /*29d0*/  LEA R28, R3.reuse, R28, 0x4 ;  /* 0x0000001c031c7211 */ /* 0x040fe200078e20ff */
[----:B------:R-:W-:Y:S01]  /*29e0*/  UISETP.NE.AND UP0, UPT, UR6, URZ, UPT ;  /* 0x000000ff0600728c */ /* 0x000fe2000bf05270 */
        /* <DEDUP_REMOVED lines=14> */
[----:B0-----:R-:W-:Y:S06]  /*2ad0*/  BRA.U UP0, `(.L_x_348) ;  /* 0xffffffed003c7547 */ /* 0x001fec000b83ffff */
.L_x_315:
[----:B------:R-:W-:-:S09]  /*2ae0*/  UISETP.NE.AND UP0, UPT, UR9, URZ, UPT ;  /* 0x000000ff0900728c */ /* 0x000fd2000bf05270 */
[----:B------:R-:W-:Y:S05]  /*2af0*/  BRA.U !UP0, `(.L_x_314) ;  /* 0x0000001108247547 */ /* 0x000fea000b800000 */
[----:B------:R-:W0:Y:S01]  /*2b00*/  LDCU UR6, c[0x0][0x388] ;  /* 0x00007100ff0677ac */ /* 0x000e220008000800 */
[----:B------:R-:W-:Y:S02]  /*2b10*/  UISETP.GE.U32.AND UP0, UPT, UR9, 0x8, UPT ;  /* 0x000000080900788c */ /* 0x000fe4000bf06070 */
[----:B0-----:R-:W-:-:S07]  /*2b20*/  ULOP3.LUT UR6, UR6, 0x7, URZ, 0xc0, !UPT ;  /* 0x0000000706067892 */ /* 0x001fce000f8ec0ff */
[----:B------:R-:W-:Y:S05]  /*2b30*/  BRA.U !UP0, `(.L_x_349) ;  /* 0x0000000908607547 */ /* 0x000fea000b800000 */
[----:B------:R-:W0:Y:S01]  /*2b40*/  LDC.64 R16, c[0x0][0x3b8] ;  /* 0x0000ee00ff107b82 */ /* 0x000e220000000a00 */
[----:B------:R-:W-:-:S04]  /*2b50*/  IMAD R12, R3, UR4, R8 ;  /* 0x00000004030c7c24 */ /* 0x000fc8000f8e0208 */
        /* <DEDUP_REMOVED lines=11> */
[----:B------:R-:W-:Y:S02]  /*2c10*/  MOV R2, R15 ;  /* 0x0000000f00027202 */ /* 0x000fe40000000f00 */
[----:B------:R-:W-:-:S07]  /*2c20*/  MOV R36, 0x2c40 ;  /* 0x00002c4000247802 */ /* 0x000fce0000000f00 */
[----:B------:R-:W-:Y:S05]  /*2c30*/  CALL.REL.NOINC `($__internal_19_$__cuda_sm3x_div_rn_noftz_f32_slowpath) ;  /* 0x0000001000607944 */ /* 0x000fea0003c00000 */
[----:B------:R-:W-:-:S07]  /*2c40*/  MOV R13, R2 ;  /* 0x00000002000d7202 */ /* 0x000fce0000000f00 */
.L_x_351:
[----:B------:R-:W-:Y:S05]  /*2c50*/  BSYNC.RECONVERGENT B2 ;  /* 0x0000000000027941 */ /* 0x000fea0003800200 */
.L_x_350:
[----:B------:R-:W0:Y:S01]  /*2c60*/  LDC.64 R14, c[0x0][0x3b8] ;  /* 0x0000ee00ff0e7b82 */ /* 0x000e220000000a00 */
[----:B------:R-:W-:Y:S01]  /*2c70*/  IADD3 R12, PT, PT, R3, R12, RZ ;  /* 0x0000000c030c7210 */ /* 0x000fe20007ffe0ff */
[----:B------:R1:W-:Y:S04]  /*2c80*/  STG.E desc[UR12][R16.64], R13 ;  /* 0x0000000d10007986 */ /* 0x0003e8000c10190c */
        /* <DEDUP_REMOVED lines=15> */
.L_x_353:
[----:B------:R-:W-:Y:S05]  /*2d80*/  BSYNC.RECONVERGENT B2 ;  /* 0x0000000000027941 */ /* 0x000fea0003800200 */
.L_x_352:
        /* <DEDUP_REMOVED lines=18> */
.L_x_355:
[----:B------:R-:W-:Y:S05]  /*2eb0*/  BSYNC.RECONVERGENT B2 ;  /* 0x0000000000027941 */ /* 0x000fea0003800200 */
.L_x_354:
        /* <DEDUP_REMOVED lines=18> */
.L_x_357:
[----:B------:R-:W-:Y:S05]  /*2fe0*/  BSYNC.RECONVERGENT B2 ;  /* 0x0000000000027941 */ /* 0x000fea0003800200 */
.L_x_356:
        /* <DEDUP_REMOVED lines=18> */
.L_x_359:
[----:B------:R-:W-:Y:S05]  /*3110*/  BSYNC.RECONVERGENT B2 ;  /* 0x0000000000027941 */ /* 0x000fea0003800200 */
.L_x_358:
        /* <DEDUP_REMOVED lines=18> */
.L_x_361:
[----:B------:R-:W-:Y:S05]  /*3240*/  BSYNC.RECONVERGENT B2 ;  /* 0x0000000000027941 */ /* 0x000fea0003800200 */
.L_x_360:
        /* <DEDUP_REMOVED lines=18> */
.L_x_363:
[----:B------:R-:W-:Y:S05]  /*3370*/  BSYNC.RECONVERGENT B2 ;  /* 0x0000000000027941 */ /* 0x000fea0003800200 */
.L_x_362:
        /* <DEDUP_REMOVED lines=17> */
.L_x_365:
[----:B------:R-:W-:Y:S05]  /*3490*/  BSYNC.RECONVERGENT B2 ;  /* 0x0000000000027941 */ /* 0x000fea0003800200 */
.L_x_364:
[----:B------:R0:W-:Y:S01]  /*34a0*/  STG.E desc[UR12][R12.64], R2 ;  /* 0x000000020c007986 */ /* 0x0001e2000c10190c */
[----:B------:R-:W-:-:S12]  /*34b0*/  UIADD3 UR4, UPT, UPT, UR4, 0x8, URZ ;  /* 0x0000000804047890 */ /* 0x000fd8000fffe0ff */
.L_x_349:
[----:B------:R-:W-:-:S09]  /*34c0*/  UISETP.NE.AND UP0, UPT, UR6, URZ, UPT ;  /* 0x000000ff0600728c */ /* 0x000fd2000bf05270 */
[----:B------:R-:W-:Y:S05]  /*34d0*/  BRA.U !UP0, `(.L_x_314) ;  /* 0x0000000508ac7547 */ /* 0x000fea000b800000 */
[----:B------:R-:W1:Y:S01]  /*34e0*/  LDCU UR7, c[0x0][0x388] ;  /* 0x00007100ff0777ac */ /* 0x000e620008000800 */
[----:B------:R-:W-:Y:S02]  /*34f0*/  UISETP.GE.U32.AND UP0, UPT, UR6, 0x4, UPT ;  /* 0x000000040600788c */ /* 0x000fe4000bf06070 */
[----:B-1----:R-:W-:-:S07]  /*3500*/  ULOP3.LUT UR7, UR7, 0x3, URZ, 0xc0, !UPT ;  /* 0x0000000307077892 */ /* 0x002fce000f8ec0ff */
[----:B------:R-:W-:Y:S05]  /*3510*/  BRA.U !UP0, `(.L_x_366) ;  /* 0x0000000508307547 */ /* 0x000fea000b800000 */
[----:B------:R-:W1:Y:S01]  /*3520*/  LDC.64 R14, c[0x0][0x3b8] ;  /* 0x0000ee00ff0e7b82 */ /* 0x000e620000000a00 */
[----:B0-----:R-:W-:-:S04]  /*3530*/  IMAD R12, R3, UR4, R8 ;  /* 0x00000004030c7c24 */ /* 0x001fc8000f8e0208 */
[----:B-1----:R-:W-:-:S05]  /*3540*/  IMAD.WIDE.U32 R14, R12, 0x4, R14 ;  /* 0x000000040c0e7825 */ /* 0x002fca00078e000e */
        /* <DEDUP_REMOVED lines=14> */
.L_x_368:
[----:B------:R-:W-:Y:S05]  /*3630*/  BSYNC.RECONVERGENT B2 ;  /* 0x0000000000027941 */ /* 0x000fea0003800200 */
.L_x_367:
        /* <DEDUP_REMOVED lines=18> */
.L_x_370:
[----:B------:R-:W-:Y:S05]  /*3760*/  BSYNC.RECONVERGENT B2 ;  /* 0x0000000000027941 */ /* 0x000fea0003800200 */
.L_x_369:
        /* <DEDUP_REMOVED lines=18> */
.L_x_372:
[----:B------:R-:W-:Y:S05]  /*3890*/  BSYNC.RECONVERGENT B2 ;  /* 0x0000000000027941 */ /* 0x000fea0003800200 */
.L_x_371:
        /* <DEDUP_REMOVED lines=17> */
.L_x_374:
[----:B------:R-:W-:Y:S05]  /*39b0*/  BSYNC.RECONVERGENT B2 ;  /* 0x0000000000027941 */ /* 0x000fea0003800200 */
.L_x_373:
[----:B------:R1:W-:Y:S01]  /*39c0*/  STG.E desc[UR12][R12.64], R2 ;  /* 0x000000020c007986 */ /* 0x0003e2000c10190c */
[----:B------:R-:W-:-:S12]  /*39d0*/  UIADD3 UR4, UPT, UPT, UR4, 0x4, URZ ;  /* 0x0000000404047890 */ /* 0x000fd8000fffe0ff */
.L_x_366:
[----:B------:R-:W-:-:S09]  /*39e0*/  UISETP.NE.AND UP0, UPT, UR7, URZ, UPT ;  /* 0x000000ff0700728c */ /* 0x000fd2000bf05270 */
[----:B------:R-:W-:Y:S05]  /*39f0*/  BRA.U !UP0, `(.L_x_314) ;  /* 0x0000000108647547 */ /* 0x000fea000b800000 */
[----:B------:R-:W2:Y:S01]  /*3a00*/  LDC.64 R14, c[0x0][0x380] ;  /* 0x0000e000ff0e7b82 */ /* 0x000ea20000000a00 */
[----:B------:R-:W-:-:S07]  /*3a10*/  UIADD3 UR8, UPT, UPT, -UR7, URZ, URZ ;  /* 0x000000ff07087290 */ /* 0x000fce000fffe1ff */
[----:B01----:R-:W0:Y:S01]  /*3a20*/  LDC.64 R12, c[0x0][0x3b8] ;  /* 0x0000ee00ff0c7b82 */ /* 0x003e220000000a00 */
[----:B--2---:R-:W-:-:S04]  /*3a30*/  IMAD R10, R15, UR4, R10 ;  /* 0x000000040f0a7c24 */ /* 0x004fc8000f8e020a */
[----:B------:R-:W-:-:S07]  /*3a40*/  IMAD R9, R10, R14, R9 ;  /* 0x0000000e0a097224 */ /* 0x000fce00078e0209 */
.L_x_377:
[----:B0-2---:R-:W-:-:S05]  /*3a50*/  IMAD.WIDE.U32 R14, R9, 0x4, R12 ;  /* 0x00000004090e7825 */ /* 0x005fca00078e000c */
[----:B------:R-:W2:Y:S01]  /*3a60*/  LDG.E R19, desc[UR12][R14.64] ;  /* 0x0000000c0e137981 */ /* 0x000ea2000c1e1900 */
[----:B------:R-:W0:Y:S01]  /*3a70*/  MUFU.RCP R17, R0 ;  /* 0x0000000000117308 */ /* 0x000e220000001000 */
[----:B------:R-:W-:Y:S01]  /*3a80*/  UIADD3 UR8, UPT, UPT, UR8, 0x1, URZ ;  /* 0x0000000108087890 */ /* 0x000fe2000fffe0ff */
[----:B------:R-:W-:Y:S03]  /*3a90*/  BSSY.RECONVERGENT B2, `(.L_x_375) ;  /* 0x000000c000027945 */ /* 0x000fe60003800200 */
[----:B------:R-:W-:Y:S01]  /*3aa0*/  UISETP.NE.AND UP0, UPT, UR8, URZ, UPT ;  /* 0x000000ff0800728c */ /* 0x000fe2000bf05270 */
[----:B0-----:R-:W-:-:S04]  /*3ab0*/  FFMA R2, -R0, R17, 1 ;  /* 0x3f80000000027423 */ /* 0x001fc80000000111 */
[----:B------:R-:W-:Y:S01]  /*3ac0*/  FFMA R2, R17, R2, R17 ;  /* 0x0000000211027223 */ /* 0x000fe20000000011 */
[----:B--2---:R-:W0:Y:S03]  /*3ad0*/  FCHK P0, R19, R0 ;  /* 0x0000000013007302 */ /* 0x004e260000000000 */
[----:B------:R-:W-:-:S04]  /*3ae0*/  FFMA R17, R2, R19, RZ ;  /* 0x0000001302117223 */ /* 0x000fc800000000ff */
[----:B------:R-:W-:-:S04]  /*3af0*/  FFMA R10, -R0, R17, R19 ;  /* 0x00000011000a7223 */ /* 0x000fc80000000113 */
[----:B------:R-:W-:Y:S01]  /*3b00*/  FFMA R2, R2, R10, R17 ;  /* 0x0000000a02027223 */ /* 0x000fe20000000011 */
[----:B0-----:R-:W-:Y:S06]  /*3b10*/  @!P0 BRA `(.L_x_376) ;  /* 0x00000000000c8947 */ /* 0x001fec0003800000 */
[----:B------:R-:W-:Y:S02]  /*3b20*/  MOV R2, R19 ;  /* 0x0000001300027202 */ /* 0x000fe40000000f00 */
[----:B------:R-:W-:-:S07]  /*3b30*/  MOV R36, 0x3b50 ;  /* 0x00003b5000247802 */ /* 0x000fce0000000f00 */
[----:B------:R-:W-:Y:S05]  /*3b40*/  CALL.REL.NOINC `($__internal_19_$__cuda_sm3x_div_rn_noftz_f32_slowpath) ;  /* 0x00000000009c7944 */ /* 0x000fea0003c00000 */
.L_x_376:
[----:B------:R-:W-:Y:S05]  /*3b50*/  BSYNC.RECONVERGENT B2 ;  /* 0x0000000000027941 */ /* 0x000fea0003800200 */
.L_x_375:
[----:B------:R2:W-:Y:S01]  /*3b60*/  STG.E desc[UR12][R14.64], R2 ;  /* 0x000000020e007986 */ /* 0x0005e2000c10190c */
[----:B------:R-:W-:Y:S01]  /*3b70*/  IADD3 R9, PT, PT, R3, R9, RZ ;  /* 0x0000000903097210 */ /* 0x000fe20007ffe0ff */
[----:B------:R-:W-:Y:S06]  /*3b80*/  BRA.U UP0, `(.L_x_377) ;  /* 0xfffffffd00b07547 */ /* 0x000fec000b83ffff */
.L_x_314:
[----:B012---:R-:W0:Y:S01]  /*3b90*/  LDC.64 R2, c[0x0][0x3a0] ;  /* 0x0000e800ff027b82 */ /* 0x007e220000000a00 */
[----:B------:R-:W-:Y:S02]  /*3ba0*/  FMNMX R5, R5, R6, PT ;  /* 0x0000000605057209 */ /* 0x000fe40003800000 */
[----:B------:R-:W-:-:S03]  /*3bb0*/  LEA R4, R11, R4, 0x2 ;  /* 0x000000040b047211 */ /* 0x000fc600078e10ff */
[----:B------:R-:W-:Y:S02]  /*3bc0*/  FMUL R0, R7, R5 ;  /* 0x0000000507007220 */ /* 0x000fe40000400000 */
[----:B------:R-:W1:Y:S01]  /*3bd0*/  LDC.64 R12, c[0x0][0x3a8] ;  /* 0x0000ea00ff0c7b82 */ /* 0x000e620000000a00 */
[----:B------:R-:W-:Y:S01]  /*3be0*/  STS [R4], R5 ;  /* 0x0000000504007388 */ /* 0x000fe20000000800 */
[----:B------:R-:W-:Y:S01]  /*3bf0*/  FMUL.D8 R7, R5, R0 ;  /* 0x0000000005077220 */ /* 0x000fe20000100000 */
[----:B0-----:R-:W-:-:S05]  /*3c00*/  IMAD.WIDE.U32 R2, R8, 0x4, R2 ;  /* 0x0000000408027825 */ /* 0x001fca00078e0002 */
[----:B------:R-:W-:Y:S01]  /*3c10*/  STG.E desc[UR12][R2.64], R7 ;  /* 0x0000000702007986 */ /* 0x000fe2000c10190c */
[----:B-1----:R-:W-:-:S05]  /*3c20*/  IMAD.WIDE.U32 R8, R8, 0x4, R12 ;  /* 0x0000000408087825 */ /* 0x002fca00078e000c */
[----:B------:R-:W-:Y:S01]  /*3c30*/  STG.E desc[UR12][R8.64], R5 ;  /* 0x0000000508007986 */ /* 0x000fe2000c10190c */
[----:B------:R-:W-:Y:S05]  /*3c40*/  EXIT ;  /* 0x000000000000794d */ /* 0x000fea0003800000 */
        .weak           $__internal_18_$__cuda_sm20_sqrt_rn_f32_slowpath
        .type           $__internal_18_$__cuda_sm20_sqrt_rn_f32_slowpath,@function
        .size           $__internal_18_$__cuda_sm20_sqrt_rn_f32_slowpath,($__internal_19_$__cuda_sm3x_div_rn_noftz_f32_slowpath - $__internal_18_$__cuda_sm20_sqrt_rn_f32_slowpath)
$__internal_18_$__cuda_sm20_sqrt_rn_f32_slowpath:
        /* <DEDUP_REMOVED lines=19> */
.L_x_378:
[----:B------:R-:W-:Y:S01]  /*3d80*/  HFMA2 R3, -RZ, RZ, 0, 0 ;  /* 0x00000000ff037431 */ /* 0x000fe200000001ff */
[----:B------:R-:W-:Y:S02]  /*3d90*/  MOV R6, R2 ;  /* 0x0000000200067202 */ /* 0x000fe40000000f00 */
[----:B------:R-:W-:-:S04]  /*3da0*/  MOV R2, R15 ;  /* 0x0000000f00027202 */ /* 0x000fc80000000f00 */
[----:B------:R-:W-:Y:S05]  /*3db0*/  RET.REL.NODEC R2 `(_Z8energintiiiffffPfS_S_S_) ;  /* 0xffffffc002907950 */ /* 0x000fea0003c3ffff */
        .weak           $__internal_19_$__cuda_sm3x_div_rn_noftz_f32_slowpath
        .type           $__internal_19_$__cuda_sm3x_div_rn_noftz_f32_slowpath,@function
        .size           $__internal_19_$__cuda_sm3x_div_rn_noftz_f32_slowpath,(.L_x_791 - $__internal_19_$__cuda_sm3x_div_rn_noftz_f32_slowpath)
$__internal_19_$__cuda_sm3x_div_rn_noftz_f32_slowpath:
        /* <DEDUP_REMOVED lines=18> */
[----:B------:R-:W-:Y:S02]  /*3ee0*/  FSETP.NEU.FTZ.AND P2, PT, |R2|, +INF , PT ;  /* 0x7f8000000200780b */ /* 0x000fe40003f5d200 */
        /* <DEDUP_REMOVED lines=16> */
.L_x_380:
[----:B------:R-:W-:Y:S01]  /*3ff0*/  LEA R31, R33, 0xc0800000, 0x17 ;  /* 0xc0800000211f7811 */ /* 0x000fe200078eb8ff */
[----:B------:R-:W-:Y:S03]  /*4000*/  BSSY.RECONVERGENT B1, `(.L_x_385) ;  /* 0x0000036000017945 */ /* 0x000fe60003800200 */
[----:B------:R-:W-:Y:S02]  /*4010*/  IADD3 R31, PT, PT, -R31, R38, RZ ;  /* 0x000000261f1f7210 */ /* 0x000fe40007ffe1ff */
[----:B------:R-:W-:Y:S02]  /*4020*/  IADD3 R38, PT, PT, R32, -0x7f, RZ ;  /* 0xffffff8120267810 */ /* 0x000fe40007ffe0ff */
[----:B------:R0:W1:Y:S02]  /*4030*/  MUFU.RCP R30, R31 ;  /* 0x0000001f001e7308 */ /* 0x0000640000001000 */
[C---:B------:R-:W-:Y:S01]  /*4040*/  IADD3 R33, PT, PT, R38.reuse, 0x7f, -R33 ;  /* 0x0000007f26217810 */ /* 0x040fe20007ffe821 */
[----:B------:R-:W-:-:S03]  /*4050*/  IMAD R32, R38, -0x800000, R2 ;  /* 0xff80000026207824 */ /* 0x000fc600078e0202 */
[----:B------:R-:W-:Y:S01]  /*4060*/  IADD3 R37, PT, PT, R33, R37, RZ ;  /* 0x0000002521257210 */ /* 0x000fe20007ffe0ff */
[----:B0-----:R-:W-:-:S04]  /*4070*/  FADD.FTZ R31, -R31, -RZ ;  /* 0x800000ff1f1f7221 */ /* 0x001fc80000010100 */
        /* <DEDUP_REMOVED lines=20> */
[CCC-:B------:R-:W-:Y:S01]  /*41c0*/  FFMA.RP R37, R2.reuse, R31.reuse, R30.reuse ;  /* 0x0000001f02257223 */ /* 0x1c0fe2000000801e */
[CCC-:B------:R-:W-:Y:S01]  /*41d0*/  FFMA.RM R38, R2.reuse, R31.reuse, R30.reuse ;  /* 0x0000001f02267223 */ /* 0x1c0fe2000000401e */
[----:B------:R-:W-:Y:S01]  /*41e0*/  FFMA.RZ R2, R2, R31, R30 ;  /* 0x0000001f02027223 */ /* 0x000fe2000000c01e */
[C---:B------:R-:W-:Y:S02]  /*41f0*/  ISETP.NE.AND P2, PT, R33.reuse, RZ, PT ;  /* 0x000000ff2100720c */ /* 0x040fe40003f45270 */
[----:B------:R-:W-:Y:S02]  /*4200*/  ISETP.NE.AND P1, PT, R33, RZ, PT ;  /* 0x000000ff2100720c */ /* 0x000fe40003f25270 */
[----:B------:R-:W-:Y:S02]  /*4210*/  LOP3.LUT R2, R2, 0x7fffff, RZ, 0xc0, !PT ;  /* 0x007fffff02027812 */ /* 0x000fe400078ec0ff */
[----:B------:R-:W-:Y:S02]  /*4220*/  FSETP.NEU.FTZ.AND P0, PT, R37, R38, PT ;  /* 0x000000262500720b */ /* 0x000fe40003f1d000 */
[----:B------:R-:W-:-:S02]  /*4230*/  LOP3.LUT R30, R2, 0x800000, RZ, 0xfc, !PT ;  /* 0x00800000021e7812 */ /* 0x000fc400078efcff */
[C---:B------:R-:W-:Y:S02]  /*4240*/  IADD3 R2, PT, PT, R33.reuse, 0x20, RZ ;  /* 0x0000002021027810 */ /* 0x040fe40007ffe0ff */
[----:B------:R-:W-:Y:S02]  /*4250*/  IADD3 R33, PT, PT, -R33, RZ, RZ ;  /* 0x000000ff21217210 */ /* 0x000fe40007ffe1ff */
[----:B------:R-:W-:Y:S02]  /*4260*/  SHF.L.U32 R2, R30, R2, RZ ;  /* 0x000000021e027219 */ /* 0x000fe400000006ff */
        /* <DEDUP_REMOVED lines=11> */
.L_x_387:
[----:B------:R-:W-:-:S04]  /*4320*/  LOP3.LUT R32, R32, 0x80000000, RZ, 0xc0, !PT ;  /* 0x8000000020207812 */ /* 0x000fc800078ec0ff */
[----:B------:R-:W-:Y:S01]  /*4330*/  LOP3.LUT R32, R32, 0x7f800000, RZ, 0xfc, !PT ;  /* 0x7f80000020207812 */ /* 0x000fe200078efcff */
[----:B------:R-:W-:Y:S06]  /*4340*/  BRA `(.L_x_388) ;  /* 0x0000000000047947 */ /* 0x000fec0003800000 */
.L_x_386:
[----:B------:R-:W-:-:S07]  /*4350*/  LEA R32, R37, R32, 0x17 ;  /* 0x0000002025207211 */ /* 0x000fce00078eb8ff */
.L_x_388:
[----:B------:R-:W-:Y:S05]  /*4360*/  BSYNC.RECONVERGENT B1 ;  /* 0x0000000000017941 */ /* 0x000fea0003800200 */
.L_x_385:
[----:B------:R-:W-:Y:S01]  /*4370*/  MOV R2, R32 ;  /* 0x0000002000027202 */ /* 0x000fe20000000f00 */
[----:B------:R-:W-:Y:S06]  /*4380*/  BRA `(.L_x_389) ;  /* 0x0000000000207947 */ /* 0x000fec0003800000 */
.L_x_384:
[----:B------:R-:W-:-:S04]  /*4390*/  LOP3.LUT R2, R38, 0x80000000, R2, 0x48, !PT ;  /* 0x8000000026027812 */ /* 0x000fc800078e4802 */
[----:B------:R-:W-:Y:S01]  /*43a0*/  LOP3.LUT R2, R2, 0x7f800000, RZ, 0xfc, !PT ;  /* 0x7f80000002027812 */ /* 0x000fe200078efcff */
[----:B------:R-:W-:Y:S06]  /*43b0*/  BRA `(.L_x_389) ;  /* 0x0000000000147947 */ /* 0x000fec0003800000 */
.L_x_383:
[----:B------:R-:W-:Y:S01]  /*43c0*/  LOP3.LUT R2, R38, 0x80000000, R2, 0x48, !PT ;  /* 0x8000000026027812 */ /* 0x000fe200078e4802 */
[----:B------:R-:W-:Y:S06]  /*43d0*/  BRA `(.L_x_389) ;  /* 0x00000000000c7947 */ /* 0x000fec0003800000 */
.L_x_382:
[----:B------:R-:W0:Y:S01]  /*43e0*/  MUFU.RSQ R2, -QNAN ;  /* 0xffc0000000027908 */ /* 0x000e220000001400 */
[----:B------:R-:W-:Y:S05]  /*43f0*/  BRA `(.L_x_389) ;  /* 0x0000000000047947 */ /* 0x000fea0003800000 */
.L_x_381:
[----:B------:R-:W-:-:S07]  /*4400*/  FADD.FTZ R2, R2, R0 ;  /* 0x0000000002027221 */ /* 0x000fce0000010000 */
.L_x_389:
[----:B------:R-:W-:Y:S05]  /*4410*/  BSYNC.RECONVERGENT B0 ;  /* 0x0000000000007941 */ /* 0x000fea0003800200 */
.L_x_379:
[----:B------:R-:W-:-:S04]  /*4420*/  HFMA2 R37, -RZ, RZ, 0, 0 ;  /* 0x00000000ff257431 */ /* 0x000fc800000001ff */
[----:B0-----:R-:W-:Y:S05]  /*4430*/  RET.REL.NODEC R36 `(_Z8energintiiiffffPfS_S_S_) ;  /* 0xffffffb824f07950 */ /* 0x001fea0003c3ffff */
.L_x_390:
        /* <DEDUP_REMOVED lines=12> */
.L_x_791:


//--------------------- .text._Z6energyiiiPfS_    --------------------------
	.section	.text._Z6energyiiiPfS_,"ax",@progbits
	.align	128
        .global         _Z6energyiiiPfS_
        .type           _Z6energyiiiPfS_,@function
        .size           _Z6energyiiiPfS_,(.L_x_820 - _Z6energyiiiPfS_)
        .other          _Z6energyiiiPfS_,@"STO_CUDA_ENTRY STV_DEFAULT"
_Z6energyiiiPfS_:
.text._Z6energyiiiPfS_:
        /* <DEDUP_REMOVED lines=19> */
[----:B-----5:R-:W-:Y:S02]  /*0130*/  UISETP.GE.AND UP0, UPT, UR8, 0x1, UPT ;  /* 0x000000010800788c */ /* 0x020fe4000bf06270 */
[----:B------:R-:W-:-:S04]  /*0140*/  UIADD3 UR6, UPT, UPT, UR4, 0x400, URZ ;  /* 0x0000040004067890 */ /* 0x000fc8000fffe0ff */
[----:B------:R-:W-:Y:S01]  /*0150*/  PLOP3.LUT P0, PT, PT, PT, UP0, 0x80, 0x8 ;  /* 0x000000000008781c */ /* 0x000fe20003f0f008 */
[----:B0-----:R-:W-:-:S06]  /*0160*/  ULEA UR6, UR7, UR6, 0x18 ;  /* 0x0000000607067291 */ /* 0x001fcc000f8ec0ff */
[----:B------:R-:W-:-:S04]  /*0170*/  LEA R6, R8, UR6, 0x6 ;  /* 0x0000000608067c11 */ /* 0x000fc8000f8e30ff */
[----:B------:R-:W-:-:S05]  /*0180*/  LEA R7, R9, R6, 0x2 ;  /* 0x0000000609077211 */ /* 0x000fca00078e10ff */
[----:B--2---:R0:W-:Y:S01]  /*0190*/  STS [R7], R2 ;  /* 0x0000000207007388 */ /* 0x0041e20000000800 */
[----:B------:R-:W-:Y:S05]  /*01a0*/  @!P0 EXIT ;  /* 0x000000000000894d */ /* 0x000fea0003800000 */
[----:B------:R-:W1:Y:S01]  /*01b0*/  LDC R5, c[0x0][0x384] ;  /* 0x0000e100ff057b82 */ /* 0x000e620000000800 */
[----:B------:R-:W-:Y:S02]  /*01c0*/  UISETP.GE.U32.AND UP0, UPT, UR8, 0x10, UPT ;  /* 0x000000100800788c */ /* 0x000fe4000bf06070 */
[----:B------:R-:W-:-:S06]  /*01d0*/  ULEA UR4, UR7, UR4, 0x18 ;  /* 0x0000000407047291 */ /* 0x000fcc000f8ec0ff */
[----:B------:R-:W-:Y:S01]  /*01e0*/  LEA R6, R8, UR4, 0x6 ;  /* 0x0000000408067c11 */ /* 0x000fe2000f8e30ff */
[----:B------:R-:W-:-:S03]  /*01f0*/  UMOV UR4, URZ ;  /* 0x000000ff00047c82 */ /* 0x000fc60008000000 */
[----:B------:R-:W-:Y:S01]  /*0200*/  LEA R6, R9, R6, 0x2 ;  /* 0x0000000609067211 */ /* 0x000fe200078e10ff */
[----:B-1----:R-:W-:Y:S01]  /*0210*/  IMAD R4, R5, UR9, RZ ;  /* 0x0000000905047c24 */ /* 0x002fe2000f8e02ff */
[----:B------:R-:W-:Y:S06]  /*0220*/  BRA.U !UP0, `(.L_x_391) ;  /* 0x0000000908147547 */ /* 0x000fec000b800000 */
        /* <DEDUP_REMOVED lines=9> */
[C-C-:B------:R-:W-:Y:S02]  /*02c0*/  IMAD R16, R5.reuse, 0x9, R0.reuse ;  /* 0x0000000905107824 */ /* 0x140fe400078e0200 */
[C-C-:B------:R-:W-:Y:S01]  /*02d0*/  IMAD R8, R5.reuse, 0xa, R0.reuse ;  /* 0x0000000a05087824 */ /* 0x140fe200078e0200 */
[----:B------:R-:W-:Y:S01]  /*02e0*/  UIADD3 UR4, UPT, UPT, -UR4, URZ, URZ ;  /* 0x000000ff04047290 */ /* 0x000fe2000fffe1ff */
[----:B------:R-:W-:-:S02]  /*02f0*/  IMAD R10, R5, 0xb, R0 ;  /* 0x0000000b050a7824 */ /* 0x000fc400078e0200 */
[C-C-:B------:R-:W-:Y:S02]  /*0300*/  IMAD R12, R5.reuse, 0xc, R0.reuse ;  /* 0x0000000c050c7824 */ /* 0x140fe400078e0200 */
[C-C-:B------:R-:W-:Y:S02]  /*0310*/  IMAD R14, R5.reuse, 0xd, R0.reuse ;  /* 0x0000000d050e7824 */ /* 0x140fe400078e0200 */
[C-C-:B------:R-:W-:Y:S02]  /*0320*/  IMAD R22, R5.reuse, 0xe, R0.reuse ;  /* 0x0000000e05167824 */ /* 0x140fe400078e0200 */
[----:B------:R-:W-:Y:S02]  /*0330*/  IMAD R24, R5, 0xf, R0 ;  /* 0x0000000f05187824 */ /* 0x000fe400078e0200 */
[--C-:B0-----:R-:W-:Y:S02]  /*0340*/  IMAD R7, R18, UR9, R3.reuse ;  /* 0x0000000912077c24 */ /* 0x101fe4000f8e0203 */
        /* <DEDUP_REMOVED lines=13> */
[----:B------:R-:W-:-:S07]  /*0420*/  IMAD R24, R24, UR9, R3 ;  /* 0x0000000918187c24 */ /* 0x000fce000f8e0203 */
.L_x_392:
[----:B0-----:R-:W0:Y:S02]  /*0430*/  LDC.64 R16, c[0x0][0x390] ;  /* 0x0000e400ff107b82 */ /* 0x001e240000000a00 */
[----:B0-----:R-:W-:-:S05]  /*0440*/  IMAD.WIDE.U32 R20, R26, 0x4, R16 ;  /* 0x000000041a147825 */ /* 0x001fca00078e0010 */
[----:B------:R-:W2:Y:S02]  /*0450*/  LDG.E R19, desc[UR10][R20.64] ;  /* 0x0000000a14137981 */ /* 0x000ea4000c1e1900 */
[----:B--2---:R-:W-:-:S05]  /*0460*/  FMUL R19, R2, R19 ;  /* 0x0000001302137220 */ /* 0x004fca0000400000 */
[----:B------:R-:W-:Y:S01]  /*0470*/  FMNMX R28, RZ, R19, !PT ;  /* 0x00000013ff1c7209 */ /* 0x000fe20007800000 */
[----:B------:R-:W-:-:S04]  /*0480*/  IMAD.WIDE.U32 R18, R7, 0x4, R16 ;  /* 0x0000000407127825 */ /* 0x000fc800078e0010 */
[----:B------:R0:W-:Y:S04]  /*0490*/  STG.E desc[UR10][R20.64], R28 ;  /* 0x0000001c14007986 */ /* 0x0001e8000c10190a */
[----:B0-----:R-:W2:Y:S01]  /*04a0*/  LDG.E R28, desc[UR10][R18.64] ;  /* 0x0000000a121c7981 */ /* 0x001ea2000c1e1900 */
[----:B------:R-:W-:-:S04]  /*04b0*/  IMAD.WIDE.U32 R20, R9, 0x4, R16 ;  /* 0x0000000409147825 */ /* 0x000fc800078e0010 */
[----:B--2---:R-:W-:-:S05]  /*04c0*/  FMUL R28, R2, R28 ;  /* 0x0000001c021c7220 */ /* 0x004fca0000400000 */
[----:B------:R-:W-:-:S05]  /*04d0*/  FMNMX R28, RZ, R28, !PT ;  /* 0x0000001cff1c7209 */ /* 0x000fca0007800000 */
[----:B------:R0:W-:Y:S04]  /*04e0*/  STG.E desc[UR10][R18.64], R28 ;  /* 0x0000001c12007986 */ /* 0x0001e8000c10190a */
[----:B0-----:R-:W2:Y:S02]  /*04f0*/  LDG.E R19, desc[UR10][R20.64] ;  /* 0x0000000a14137981 */ /* 0x001ea4000c1e1900 */
[----:B--2---:R-:W-:-:S05]  /*0500*/  FMUL R19, R2, R19 ;  /* 0x0000001302137220 */ /* 0x004fca0000400000 */
[----:B------:R-:W-:Y:S01]  /*0510*/  FMNMX R28, RZ, R19, !PT ;  /* 0x00000013ff1c7209 */ /* 0x000fe20007800000 */
[----:B------:R-:W-:-:S04]  /*0520*/  IMAD.WIDE.U32 R18, R11, 0x4, R16 ;  /* 0x000000040b127825 */ /* 0x000fc800078e0010 */
        /* <DEDUP_REMOVED lines=61> */
[----:B------:R-:W2:Y:S01]  /*0900*/  LDG.E R28, desc[UR10][R16.64] ;  /* 0x0000000a101c7981 */ /* 0x000ea2000c1e1900 */
[----:B------:R-:W-:Y:S01]  /*0910*/  UIADD3 UR4, UPT, UPT, UR4, 0x10, URZ ;  /* 0x0000001004047890 */ /* 0x000fe2000fffe0ff */
[C---:B------:R-:W-:Y:S02]  /*0920*/  LEA R26, R4.reuse, R26, 0x4 ;  /* 0x0000001a041a7211 */ /* 0x040fe400078e20ff */
[C---:B------:R-:W-:Y:S01]  /*0930*/  LEA R7, R4.reuse, R7, 0x4 ;  /* 0x0000000704077211 */ /* 0x040fe200078e20ff */
[----:B------:R-:W-:Y:S01]  /*0940*/  UISETP.NE.AND UP0, UPT, UR4, URZ, UPT ;  /* 0x000000ff0400728c */ /* 0x000fe2000bf05270 */
        /* <DEDUP_REMOVED lines=13> */
[----:B------:R-:W-:Y:S01]  /*0a20*/  LEA R24, R4, R24, 0x4 ;  /* 0x0000001804187211 */ /* 0x000fe200078e20ff */
[----:B--2---:R-:W-:-:S05]  /*0a30*/  FMUL R28, R2, R28 ;  /* 0x0000001c021c7220 */ /* 0x004fca0000400000 */
[----:B------:R-:W-:-:S05]  /*0a40*/  FMNMX R18, RZ, R28, !PT ;  /* 0x0000001cff127209 */ /* 0x000fca0007800000 */
[----:B------:R0:W-:Y:S01]  /*0a50*/  STG.E desc[UR10][R16.64], R18 ;  /* 0x0000001210007986 */ /* 0x0001e2000c10190a */
[----:B------:R-:W-:Y:S05]  /*0a60*/  BRA.U UP0, `(.L_x_392) ;  /* 0xfffffff900707547 */ /* 0x000fea000b83ffff */
[----:B------:R-:W-:-:S12]  /*0a70*/  ULOP3.LUT UR4, UR8, 0x7ffffff0, URZ, 0xc0, !UPT ;  /* 0x7ffffff008047892 */ /* 0x000fd8000f8ec0ff */
.L_x_391:
[----:B------:R-:W-:-:S09]  /*0a80*/  ULOP3.LUT UP0, UR5, UR8, 0xf, URZ, 0xc0, !UPT ;  /* 0x0000000f08057892 */ /* 0x000fd2000f80c0ff */
[----:B------:R-:W-:Y:S05]  /*0a90*/  BRA.U !UP0, `(.L_x_393) ;  /* 0x0000000508907547 */ /* 0x000fea000b800000 */
[----:B------:R-:W-:Y:S01]  /*0aa0*/  UISETP.GE.U32.AND UP0, UPT, UR5, 0x8, UPT ;  /* 0x000000080500788c */ /* 0x000fe2000bf06070 */
[----:B0-----:R-:W-:Y:S01]  /*0ab0*/  IMAD R7, R0, UR9, R3 ;  /* 0x0000000900077c24 */ /* 0x001fe2000f8e0203 */
[----:B------:R-:W-:-:S04]  /*0ac0*/  ULOP3.LUT UR6, UR8, 0x7, URZ, 0xc0, !UPT ;  /* 0x0000000708067892 */ /* 0x000fc8000f8ec0ff */
[----:B------:R-:W-:-:S03]  /*0ad0*/  UISETP.NE.AND UP1, UPT, UR6, URZ, UPT ;  /* 0x000000ff0600728c */ /* 0x000fc6000bf25270 */
[----:B------:R-:W-:Y:S08]  /*0ae0*/  BRA.U !UP0, `(.L_x_394) ;  /* 0x0000000108c87547 */ /* 0x000ff0000b800000 */
[----:B------:R-:W0:Y:S01]  /*0af0*/  LDC.64 R8, c[0x0][0x390] ;  /* 0x0000e400ff087b82 */ /* 0x000e220000000a00 */
[----:B------:R-:W-:-:S04]  /*0b00*/  IMAD R13, R4, UR4, R7 ;  /* 0x00000004040d7c24 */ /* 0x000fc8000f8e0207 */
[----:B0-----:R-:W-:-:S05]  /*0b10*/  IMAD.WIDE.U32 R10, R13, 0x4, R8 ;  /* 0x000000040d0a7825 */ /* 0x001fca00078e0008 */
[----:B------:R-:W2:Y:S01]  /*0b20*/  LDG.E R15, desc[UR10][R10.64] ;  /* 0x0000000a0a0f7981 */ /* 0x000ea2000c1e1900 */
[----:B------:R-:W-:-:S05]  /*0b30*/  IADD3 R19, PT, PT, R4, R13, RZ ;  /* 0x0000000d04137210 */ /* 0x000fca0007ffe0ff */
[----:B------:R-:W-:-:S04]  /*0b40*/  IMAD.WIDE.U32 R12, R19, 0x4, R8 ;  /* 0x00000004130c7825 */ /* 0x000fc800078e0008 */
[----:B--2---:R-:W-:-:S05]  /*0b50*/  FMUL R15, R2, R15 ;  /* 0x0000000f020f7220 */ /* 0x004fca0000400000 */
[----:B------:R-:W-:-:S05]  /*0b60*/  FMNMX R17, RZ, R15, !PT ;  /* 0x0000000fff117209 */ /* 0x000fca0007800000 */
[----:B------:R0:W-:Y:S04]  /*0b70*/  STG.E desc[UR10][R10.64], R17 ;  /* 0x000000110a007986 */ /* 0x0001e8000c10190a */
[----:B------:R-:W2:Y:S01]  /*0b80*/  LDG.E R15, desc[UR10][R12.64] ;  /* 0x0000000a0c0f7981 */ /* 0x000ea2000c1e1900 */
[----:B------:R-:W-:Y:S01]  /*0b90*/  IADD3 R21, PT, PT, R4, R19, RZ ;  /* 0x0000001304157210 */ /* 0x000fe20007ffe0ff */
[----:B--2---:R-:W-:-:S05]  /*0ba0*/  FMUL R15, R2, R15 ;  /* 0x0000000f020f7220 */ /* 0x004fca0000400000 */
[----:B------:R-:W-:Y:S01]  /*0bb0*/  FMNMX R19, RZ, R15, !PT ;  /* 0x0000000fff137209 */ /* 0x000fe20007800000 */
[----:B------:R-:W-:-:S04]  /*0bc0*/  IMAD.WIDE.U32 R14, R21, 0x4, R8 ;  /* 0x00000004150e7825 */ /* 0x000fc800078e0008 */
[----:B------:R1:W-:Y:S04]  /*0bd0*/  STG.E desc[UR10][R12.64], R19 ;  /* 0x000000130c007986 */ /* 0x0003e8000c10190a */
[----:B------:R-:W2:Y:S01]  /*0be0*/  LDG.E R23, desc[UR10][R14.64] ;  /* 0x0000000a0e177981 */ /* 0x000ea2000c1e1900 */
[----:B------:R-:W-:-:S05]  /*0bf0*/  IADD3 R21, PT, PT, R4, R21, RZ ;  /* 0x0000001504157210 */ /* 0x000fca0007ffe0ff */
[----:B0-----:R-:W-:-:S04]  /*0c00*/  IMAD.WIDE.U32 R10, R21, 0x4, R8 ;  /* 0x00000004150a7825 */ /* 0x001fc800078e0008 */
[----:B--2---:R-:W-:-:S05]  /*0c10*/  FMUL R23, R2, R23 ;  /* 0x0000001702177220 */ /* 0x004fca0000400000 */
[----:B------:R-:W-:-:S05]  /*0c20*/  FMNMX R23, RZ, R23, !PT ;  /* 0x00000017ff177209 */ /* 0x000fca0007800000 */
[----:B------:R0:W-:Y:S04]  /*0c30*/  STG.E desc[UR10][R14.64], R23 ;  /* 0x000000170e007986 */ /* 0x0001e8000c10190a */
[----:B------:R-:W2:Y:S01]  /*0c40*/  LDG.E R17, desc[UR10][R10.64] ;  /* 0x0000000a0a117981 */ /* 0x000ea2000c1e1900 */
[----:B------:R-:W-:-:S05]  /*0c50*/  IADD3 R21, PT, PT, R4, R21, RZ ;  /* 0x0000001504157210 */ /* 0x000fca0007ffe0ff */
[----:B-1----:R-:W-:-:S04]  /*0c60*/  IMAD.WIDE.U32 R12, R21, 0x4, R8 ;  /* 0x00000004150c7825 */ /* 0x002fc800078e0008 */
[----:B--2---:R-:W-:-:S05]  /*0c70*/  FMUL R17, R2, R17 ;  /* 0x0000001102117220 */ /* 0x004fca0000400000 */
[----:B------:R-:W-:-:S05]  /*0c80*/  FMNMX R17, RZ, R17, !PT ;  /* 0x00000011ff117209 */ /* 0x000fca0007800000 */
        /* <DEDUP_REMOVED lines=15> */
[----:B------:R-:W-:-:S04]  /*0d80*/  IMAD.WIDE.U32 R8, R21, 0x4, R8 ;  /* 0x0000000415087825 */ /* 0x000fc800078e0008 */
[----:B--2---:R-:W-:-:S05]  /*0d90*/  FMUL R17, R2, R17 ;  /* 0x0000001102117220 */ /* 0x004fca0000400000 */
[----:B------:R-:W-:-:S05]  /*0da0*/  FMNMX R17, RZ, R17, !PT ;  /* 0x00000011ff117209 */ /* 0x000fca0007800000 */
[----:B------:R1:W-:Y:S04]  /*0db0*/  STG.E desc[UR10][R10.64], R17 ;  /* 0x000000110a007986 */ /* 0x0003e8000c10190a */
[----:B0-----:R-:W2:Y:S01]  /*0dc0*/  LDG.E R13, desc[UR10][R8.64] ;  /* 0x0000000a080d7981 */ /* 0x001ea2000c1e1900 */
[----:B------:R-:W-:Y:S01]  /*0dd0*/  UIADD3 UR4, UPT, UPT, UR4, 0x8, URZ ;  /* 0x0000000804047890 */ /* 0x000fe2000fffe0ff */
[----:B--2---:R-:W-:-:S05]  /*0de0*/  FMUL R28, R2, R13 ;  /* 0x0000000d021c7220 */ /* 0x004fca0000400000 */
[----:B------:R-:W-:-:S05]  /*0df0*/  FMNMX R13, RZ, R28, !PT ;  /* 0x0000001cff0d7209 */ /* 0x000fca0007800000 */
[----:B------:R1:W-:Y:S02]  /*0e00*/  STG.E desc[UR10][R8.64], R13 ;  /* 0x0000000d08007986 */ /* 0x0003e4000c10190a */
.L_x_394:
[----:B------:R-:W-:Y:S05]  /*0e10*/  BRA.U !UP1, `(.L_x_393) ;  /* 0x0000000109b07547 */ /* 0x000fea000b800000 */
[----:B------:R-:W-:Y:S02]  /*0e20*/  UISETP.GE.U32.AND UP0, UPT, UR6, 0x4, UPT ;  /* 0x000000040600788c */ /* 0x000fe4000bf06070 */
[----:B------:R-:W-:-:S04]  /*0e30*/  ULOP3.LUT UR5, UR8, 0x3, URZ, 0xc0, !UPT ;  /* 0x0000000308057892 */ /* 0x000fc8000f8ec0ff */
[----:B------:R-:W-:-:S03]  /*0e40*/  UISETP.NE.AND UP1, UPT, UR5, URZ, UPT ;  /* 0x000000ff0500728c */ /* 0x000fc6000bf25270 */
[----:B------:R-:W-:Y:S08]  /*0e50*/  BRA.U !UP0, `(.L_x_395) ;  /* 0x0000000108687547 */ /* 0x000ff0000b800000 */
[----:B-1----:R-:W0:Y:S01]  /*0e60*/  LDC.64 R8, c[0x0][0x390] ;  /* 0x0000e400ff087b82 */ /* 0x002e220000000a00 */
        /* <DEDUP_REMOVED lines=14> */
[----:B------:R-:W3:Y:S01]  /*0f50*/  LDG.E R19, desc[UR10][R12.64] ;  /* 0x0000000a0c137981 */ /* 0x000ee2000c1e1900 */
[----:B------:R-:W-:-:S05]  /*0f60*/  IADD3 R21, PT, PT, R4, R21, RZ ;  /* 0x0000001504157210 */ /* 0x000fca0007ffe0ff */
[----:B------:R-:W-:-:S04]  /*0f70*/  IMAD.WIDE.U32 R8, R21, 0x4, R8 ;  /* 0x0000000415087825 */ /* 0x000fc800078e0008 */
[----:B---3--:R-:W-:-:S05]  /*0f80*/  FMUL R19, R2, R19 ;  /* 0x0000001302137220 */ /* 0x008fca0000400000 */
[----:B------:R-:W-:-:S05]  /*0f90*/  FMNMX R19, RZ, R19, !PT ;  /* 0x00000013ff137209 */ /* 0x000fca0007800000 */
[----:B------:R2:W-:Y:S04]  /*0fa0*/  STG.E desc[UR10][R12.64], R19 ;  /* 0x000000130c007986 */ /* 0x0005e8000c10190a */
[----:B0-----:R-:W3:Y:S01]  /*0fb0*/  LDG.E R7, desc[UR10][R8.64] ;  /* 0x0000000a08077981 */ /* 0x001ee2000c1e1900 */
[----:B------:R-:W-:Y:S01]  /*0fc0*/  UIADD3 UR4, UPT, UPT, UR4, 0x4, URZ ;  /* 0x0000000404047890 */ /* 0x000fe2000fffe0ff */
[----:B---3--:R-:W-:-:S05]  /*0fd0*/  FMUL R28, R2, R7 ;  /* 0x00000007021c7220 */ /* 0x008fca0000400000 */
[----:B------:R-:W-:-:S05]  /*0fe0*/  FMNMX R7, RZ, R28, !PT ;  /* 0x0000001cff077209 */ /* 0x000fca0007800000 */
[----:B------:R2:W-:Y:S02]  /*0ff0*/  STG.E desc[UR10][R8.64], R7 ;  /* 0x0000000708007986 */ /* 0x0005e4000c10190a */
.L_x_395:
[----:B------:R-:W-:Y:S05]  /*1000*/  BRA.U !UP1, `(.L_x_393) ;  /* 0x0000000109347547 */ /* 0x000fea000b800000 */
[----:B-12---:R-:W0:Y:S01]  /*1010*/  LDC.64 R10, c[0x0][0x390] ;  /* 0x0000e400ff0a7b82 */ /* 0x006e220000000a00 */
[----:B------:R-:W-:Y:S01]  /*1020*/  IMAD R0, R5, UR4, R0 ;  /* 0x0000000405007c24 */ /* 0x000fe2000f8e0200 */
[----:B------:R-:W-:-:S03]  /*1030*/  UIADD3 UR5, UPT, UPT, -UR5, URZ, URZ ;  /* 0x000000ff05057290 */ /* 0x000fc6000fffe1ff */
[----:B------:R-:W-:-:S09]  /*1040*/  IMAD R3, R0, UR9, R3 ;  /* 0x0000000900037c24 */ /* 0x000fd2000f8e0203 */
.L_x_396:
[----:B0--3--:R-:W-:-:S05]  /*1050*/  IMAD.WIDE.U32 R8, R3, 0x4, R10 ;  /* 0x0000000403087825 */ /* 0x009fca00078e000a */
[----:B------:R-:W2:Y:S01]  /*1060*/  LDG.E R5, desc[UR10][R8.64] ;  /* 0x0000000a08057981 */ /* 0x000ea2000c1e1900 */
[----:B------:R-:W-:Y:S01]  /*1070*/  UIADD3 UR5, UPT, UPT, UR5, 0x1, URZ ;  /* 0x0000000105057890 */ /* 0x000fe2000fffe0ff */
[----:B------:R-:W-:-:S03]  /*1080*/  IADD3 R3, PT, PT, R4, R3, RZ ;  /* 0x0000000304037210 */ /* 0x000fc60007ffe0ff */
[----:B------:R-:W-:Y:S01]  /*1090*/  UISETP.NE.AND UP0, UPT, UR5, URZ, UPT ;  /* 0x000000ff0500728c */ /* 0x000fe2000bf05270 */
[----:B--2---:R-:W-:-:S05]  /*10a0*/  FMUL R28, R2, R5 ;  /* 0x00000005021c7220 */ /* 0x004fca0000400000 */
[----:B------:R-:W-:-:S05]  /*10b0*/  FMNMX R5, RZ, R28, !PT ;  /* 0x0000001cff057209 */ /* 0x000fca0007800000 */
[----:B------:R3:W-:Y:S01]  /*10c0*/  STG.E desc[UR10][R8.64], R5 ;  /* 0x0000000508007986 */ /* 0x0007e2000c10190a */
[----:B------:R-:W-:Y:S05]  /*10d0*/  BRA.U UP0, `(.L_x_396) ;  /* 0xfffffffd00dc7547 */ /* 0x000fea000b83ffff */
.L_x_393:
[----:B------:R-:W-:Y:S01]  /*10e0*/  STS [R6], R28 ;  /* 0x0000001c06007388 */ /* 0x000fe20000000800 */
[----:B------:R-:W-:Y:S05]  /*10f0*/  EXIT ;  /* 0x000000000000794d */ /* 0x000fea0003800000 */
.L_x_397:
        /* <DEDUP_REMOVED lines=16> */
.L_x_820:


//--------------------- .text._Z11eulerupwindiiiffffPfS_S_S_ --------------------------
	.section	.text._Z11eulerupwindiiiffffPfS_S_S_,"ax",@progbits
	.align	128
        .global         _Z11eulerupwindiiiffffPfS_S_S_
        .type           _Z11eulerupwindiiiffffPfS_S_S_,@function
        .size           _Z11eulerupwindiiiffffPfS_S_S_,(.L_x_821 - _Z11eulerupwindiiiffffPfS_S_S_)
        .other          _Z11eulerupwindiiiffffPfS_S_S_,@"STO_CUDA_ENTRY STV_DEFAULT"
_Z11eulerupwindiiiffffPfS_S_S_:
.text._Z11eulerupwindiiiffffPfS_S_S_:
[----:B------:R-:W-:Y:S08]  /*0000*/  LDC R1, c[0x0][0x37c] ;  /* 0x0000df00ff017b82 */ /* 0x000ff00000000800 */
[----:B------:R-:W0:Y:S08]  /*0010*/  LDC R0, c[0x0][0x388] ;  /* 0x0000e200ff007b82 */ /* 0x000e300000000800 */
[----:B------:R-:W1:Y:S01]  /*0020*/  S2UR UR4, SR_CTAID.Y ;  /* 0x00000000000479c3 */ /* 0x000e620000002600 */
[----:B0-----:R-:W-:-:S13]  /*0030*/  ISETP.GE.AND P0, PT, R0, 0x1, PT ;  /* 0x000000010000780c */ /* 0x001fda0003f06270 */
[----:B-1----:R-:W-:Y:S05]  /*0040*/  @!P0 EXIT ;  /* 0x000000000000894d */ /* 0x002fea0003800000 */
[----:B------:R-:W0:Y:S01]  /*0050*/  S2R R3, SR_TID.X ;  /* 0x0000000000037919 */ /* 0x000e220000002100 */
[----:B------:R-:W1:Y:S01]  /*0060*/  LDCU UR5, c[0x0][0x364] ;  /* 0x00006c80ff0577ac */ /* 0x000e620008000800 */
[----:B------:R-:W-:Y:S01]  /*0070*/  ISETP.GE.U32.AND P0, PT, R0, 0x8, PT ;  /* 0x000000080000780c */ /* 0x000fe20003f06070 */
[----:B------:R-:W-:Y:S01]  /*0080*/  HFMA2 R13, -RZ, RZ, 0, 0 ;  /* 0x00000000ff0d7431 */ /* 0x000fe200000001ff */
[----:B------:R-:W0:Y:S01]  /*0090*/  S2R R2, SR_CTAID.X ;  /* 0x0000000000027919 */ /* 0x000e220000002500 */
[----:B------:R-:W0:Y:S01]  /*00a0*/  LDCU UR6, c[0x0][0x360] ;  /* 0x00006c00ff0677ac */ /* 0x000e220008000800 */
[----:B------:R-:W2:Y:S01]  /*00b0*/  S2R R6, SR_TID.Y ;  /* 0x0000000000067919 */ /* 0x000ea20000002200 */
[----:B------:R-:W3:Y:S01]  /*00c0*/  LDCU.64 UR8, c[0x0][0x358] ;  /* 0x00006b00ff0877ac */ /* 0x000ee20008000a00 */
[----:B-1----:R-:W-:Y:S01]  /*00d0*/  UIMAD UR4, UR4, UR5, URZ ;  /* 0x00000005040472a4 */ /* 0x002fe2000f8e02ff */
[----:B0-----:R-:W-:-:S05]  /*00e0*/  IMAD R3, R2, UR6, R3 ;  /* 0x0000000602037c24 */ /* 0x001fca000f8e0203 */
[----:B--2---:R-:W-:Y:S01]  /*00f0*/  IADD3 R2, PT, PT, R6, UR4, RZ ;  /* 0x0000000406027c10 */ /* 0x004fe2000fffe0ff */
[----:B---3--:R-:W-:Y:S06]  /*0100*/  @!P0 BRA `(.L_x_398) ;  /* 0x0000000800108947 */ /* 0x008fec0003800000 */
[----:B------:R-:W0:Y:S01]  /*0110*/  LDC.64 R10, c[0x0][0x380] ;  /* 0x0000e000ff0a7b82 */ /* 0x000e220000000a00 */
[----:B------:R-:W-:Y:S01]  /*0120*/  LOP3.LUT R4, R0, 0x7ffffff8, RZ, 0xc0, !PT ;  /* 0x7ffffff800047812 */ /* 0x000fe200078ec0ff */
[----:B------:R-:W1:Y:S03]  /*0130*/  LDCU UR5, c[0x0][0x394] ;  /* 0x00007280ff0577ac */ /* 0x000e660008000800 */
[----:B------:R-:W-:Y:S02]  /*0140*/  IADD3 R28, PT, PT, -R4, RZ, RZ ;  /* 0x000000ff041c7210 */ /* 0x000fe40007ffe1ff */
[C---:B0-----:R-:W-:Y:S01]  /*0150*/  IADD3 R5, PT, PT, R11.reuse, UR4, R6 ;  /* 0x000000040b057c10 */ /* 0x041fe2000fffe006 */
[C-C-:B------:R-:W-:Y:S01]  /*0160*/  IMAD R8, R11.reuse, 0x3, R2.reuse ;  /* 0x000000030b087824 */ /* 0x140fe200078e0202 */
[CC--:B------:R-:W-:Y:S01]  /*0170*/  LEA R7, R11.reuse, R2.reuse, 0x1 ;  /* 0x000000020b077211 */ /* 0x0c0fe200078e08ff */
[C-C-:B------:R-:W-:Y:S01]  /*0180*/  IMAD R27, R11.reuse, 0x5, R2.reuse ;  /* 0x000000050b1b7824 */ /* 0x140fe200078e0202 */
[C---:B------:R-:W-:Y:S01]  /*0190*/  LEA R9, R11.reuse, R2, 0x2 ;  /* 0x000000020b097211 */ /* 0x040fe200078e10ff */
[----:B------:R-:W-:-:S02]  /*01a0*/  IMAD R29, R11, 0x6, R2 ;  /* 0x000000060b1d7824 */ /* 0x000fc400078e0202 */
[----:B------:R-:W-:Y:S02]  /*01b0*/  IMAD R26, R11, 0x7, R2 ;  /* 0x000000070b1a7824 */ /* 0x000fe400078e0202 */
[-CC-:B------:R-:W-:Y:S02]  /*01c0*/  IMAD R6, R2, R10.reuse, R3.reuse ;  /* 0x0000000a02067224 */ /* 0x180fe400078e0203 */
[-CC-:B------:R-:W-:Y:S02]  /*01d0*/  IMAD R5, R5, R10.reuse, R3.reuse ;  /* 0x0000000a05057224 */ /* 0x180fe400078e0203 */
[-CC-:B------:R-:W-:Y:S02]  /*01e0*/  IMAD R7, R7, R10.reuse, R3.reuse ;  /* 0x0000000a07077224 */ /* 0x180fe400078e0203 */
[-CC-:B------:R-:W-:Y:S02]  /*01f0*/  IMAD R8, R8, R10.reuse, R3.reuse ;  /* 0x0000000a08087224 */ /* 0x180fe400078e0203 */
[----:B------:R-:W-:-:S02]  /*0200*/  IMAD R9, R9, R10, R3 ;  /* 0x0000000a09097224 */ /* 0x000fc400078e0203 */
[-CC-:B------:R-:W-:Y:S02]  /*0210*/  IMAD R27, R27, R10.reuse, R3.reuse ;  /* 0x0000000a1b1b7224 */ /* 0x180fe400078e0203 */
[-CC-:B------:R-:W-:Y:S02]  /*0220*/  IMAD R29, R29, R10.reuse, R3.reuse ;  /* 0x0000000a1d1d7224 */ /* 0x180fe400078e0203 */
[----:B-1----:R-:W-:-:S07]  /*0230*/  IMAD R26, R26, R10, R3 ;  /* 0x0000000a1a1a7224 */ /* 0x002fce00078e0203 */
.L_x_399:
[----:B0-----:R-:W0:Y:S08]  /*0240*/  LDC.64 R18, c[0x0][0x3a8] ;  /* 0x0000ea00ff127b82 */ /* 0x001e300000000a00 */
[----:B------:R-:W1:Y:S08]  /*0250*/  LDC.64 R12, c[0x0][0x3b0] ;  /* 0x0000ec00ff0c7b82 */ /* 0x000e700000000a00 */
[----:B------:R-:W2:Y:S01]  /*0260*/  LDC.64 R16, c[0x0][0x3b8] ;  /* 0x0000ee00ff107b82 */ /* 0x000ea20000000a00 */
[----:B0-----:R-:W-:-:S06]  /*0270*/  IMAD.WIDE.U32 R20, R6, 0x4, R18 ;  /* 0x0000000406147825 */ /* 0x001fcc00078e0012 */
[----:B------:R-:W3:Y:S01]  /*0280*/  LDG.E R20, desc[UR8][R20.64] ;  /* 0x0000000814147981 */ /* 0x000ee2000c1e1900 */
[----:B-1----:R-:W-:-:S06]  /*0290*/  IMAD.WIDE.U32 R22, R6, 0x4, R12 ;  /* 0x0000000406167825 */ /* 0x002fcc00078e000c */
[----:B------:R-:W3:Y:S01]  /*02a0*/  LDG.E R23, desc[UR8][R22.64] ;  /* 0x0000000816177981 */ /* 0x000ee2000c1e1900 */
[----:B--2---:R-:W-:-:S05]  /*02b0*/  IMAD.WIDE.U32 R14, R6, 0x4, R16 ;  /* 0x00000004060e7825 */ /* 0x004fca00078e0010 */
[----:B------:R0:W2:Y:S02]  /*02c0*/  LDG.E R25, desc[UR8][R14.64] ;  /* 0x000000080e197981 */ /* 0x0000a4000c1e1900 */
[----:B0-----:R-:W0:Y:S01]  /*02d0*/  LDC.64 R14, c[0x0][0x3a0] ;  /* 0x0000e800ff0e7b82 */ /* 0x001e220000000a00 */
[----:B---3--:R-:W-:-:S04]  /*02e0*/  FADD R24, R20, R23 ;  /* 0x0000001714187221 */ /* 0x008fc80000000000 */
[----:B--2---:R-:W-:Y:S01]  /*02f0*/  FADD R21, R24, R25 ;  /* 0x0000001918157221 */ /* 0x004fe20000000000 */
[----:B0-----:R-:W-:-:S05]  /*0300*/  IMAD.WIDE.U32 R24, R6, 0x4, R14 ;  /* 0x0000000406187825 */ /* 0x001fca00078e000e */
[----:B------:R-:W2:Y:S01]  /*0310*/  LDG.E R20, desc[UR8][R24.64] ;  /* 0x0000000818147981 */ /* 0x000ea2000c1e1900 */
[----:B------:R-:W-:-:S04]  /*0320*/  IMAD.WIDE.U32 R22, R5, 0x4, R12 ;  /* 0x0000000405167825 */ /* 0x000fc800078e000c */
[----:B--2---:R-:W-:-:S05]  /*0330*/  FFMA R21, -R21, UR5, R20 ;  /* 0x0000000515157c23 */ /* 0x004fca0008000114 */
[----:B------:R0:W-:Y:S04]  /*0340*/  STG.E desc[UR8][R24.64], R21 ;  /* 0x0000001518007986 */ /* 0x0001e8000c101908 */
[----:B------:R-:W2:Y:S01]  /*0350*/  LDG.E R23, desc[UR8][R22.64] ;  /* 0x0000000816177981 */ /* 0x000ea2000c1e1900 */
[----:B0-----:R-:W-:-:S06]  /*0360*/  IMAD.WIDE.U32 R20, R5, 0x4, R18 ;  /* 0x0000000405147825 */ /* 0x001fcc00078e0012 */
[----:B------:R-:W2:Y:S01]  /*0370*/  LDG.E R20, desc[UR8][R20.64] ;  /* 0x0000000814147981 */ /* 0x000ea2000c1e1900 */
[----:B------:R-:W-:-:S04]  /*0380*/  IMAD.WIDE.U32 R24, R5, 0x4, R16 ;  /* 0x0000000405187825 */ /* 0x000fc800078e0010 */
[----:B--2---:R-:W-:Y:S02]  /*0390*/  FADD R20, R20, R23 ;  /* 0x0000001714147221 */ /* 0x004fe40000000000 */
[----:B------:R-:W2:Y:S02]  /*03a0*/  LDG.E R23, desc[UR8][R24.64] ;  /* 0x0000000818177981 */ /* 0x000ea4000c1e1900 */
[----:B--2---:R-:W-:Y:S01]  /*03b0*/  FADD R21, R20, R23 ;  /* 0x0000001714157221 */ /* 0x004fe20000000000 */
[----:B------:R-:W-:-:S05]  /*03c0*/  IMAD.WIDE.U32 R22, R5, 0x4, R14 ;  /* 0x0000000405167825 */ /* 0x000fca00078e000e */
[----:B------:R-:W2:Y:S02]  /*03d0*/  LDG.E R20, desc[UR8][R22.64] ;  /* 0x0000000816147981 */ /* 0x000ea4000c1e1900 */
[----:B--2---:R-:W-:Y:S01]  /*03e0*/  FFMA R25, -R21, UR5, R20 ;  /* 0x0000000515197c23 */ /* 0x004fe20008000114 */
[----:B------:R-:W-:-:S04]  /*03f0*/  IMAD.WIDE.U32 R20, R7, 0x4, R18 ;  /* 0x0000000407147825 */ /* 0x000fc800078e0012 */
[----:B------:R0:W-:Y:S04]  /*0400*/  STG.E desc[UR8][R22.64], R25 ;  /* 0x0000001916007986 */ /* 0x0001e8000c101908 */
[----:B------:R-:W2:Y:S01]  /*0410*/  LDG.E R20, desc[UR8][R20.64] ;  /* 0x0000000814147981 */ /* 0x000ea2000c1e1900 */
[----:B0-----:R-:W-:-:S04]  /*0420*/  IMAD.WIDE.U32 R22, R7, 0x4, R12 ;  /* 0x0000000407167825 */ /* 0x001fc800078e000c */
[----:B------:R-:W-:Y:S01]  /*0430*/  IMAD.WIDE.U32 R24, R7, 0x4, R16 ;  /* 0x0000000407187825 */ /* 0x000fe200078e0010 */
[----:B------:R-:W2:Y:S05]  /*0440*/  LDG.E R21, desc[UR8][R22.64] ;  /* 0x0000000816157981 */ /* 0x000eaa000c1e1900 */
[----:B------:R-:W3:Y:S01]  /*0450*/  LDG.E R24, desc[UR8][R24.64] ;  /* 0x0000000818187981 */ /* 0x000ee2000c1e1900 */
[----:B--2---:R-:W-:-:S04]  /*0460*/  FADD R20, R20, R21 ;  /* 0x0000001514147221 */ /* 0x004fc80000000000 */
[----:B---3--:R-:W-:Y:S01]  /*0470*/  FADD R25, R20, R24 ;  /* 0x0000001814197221 */ /* 0x008fe20000000000 */
[----:B------:R-:W-:-:S05]  /*0480*/  IMAD.WIDE.U32 R20, R7, 0x4, R14 ;  /* 0x0000000407147825 */ /* 0x000fca00078e000e */
[----:B------:R-:W2:Y:S01]  /*0490*/  LDG.E R24, desc[UR8][R20.64] ;  /* 0x0000000814187981 */ /* 0x000ea2000c1e1900 */
[----:B------:R-:W-:-:S04]  /*04a0*/  IMAD.WIDE.U32 R22, R8, 0x4, R12 ;  /* 0x0000000408167825 */ /* 0x000fc800078e000c */
[----:B--2---:R-:W-:-:S05]  /*04b0*/  FFMA R25, -R25, UR5, R24 ;  /* 0x0000000519197c23 */ /* 0x004fca0008000118 */
[----:B------:R0:W-:Y:S04]  /*04c0*/  STG.E desc[UR8][R20.64], R25 ;  /* 0x0000001914007986 */ /* 0x0001e8000c101908 */
[----:B------:R-:W2:Y:S01]  /*04d0*/  LDG.E R23, desc[UR8][R22.64] ;  /* 0x0000000816177981 */ /* 0x000ea2000c1e1900 */
[----:B0-----:R-:W-:-:S05]  /*04e0*/  IMAD.WIDE.U32 R20, R8, 0x4, R18 ;  /* 0x0000000408147825 */ /* 0x001fca00078e0012 */
[----:B------:R-:W2:Y:S02]  /*04f0*/  LDG.E R24, desc[UR8][R20.64] ;  /* 0x0000000814187981 */ /* 0x000ea4000c1e1900 */
[----:B--2---:R-:W-:Y:S01]  /*0500*/  FADD R23, R24, R23 ;  /* 0x0000001718177221 */ /* 0x004fe20000000000 */
[----:B------:R-:W-:-:S06]  /*0510*/  IMAD.WIDE.U32 R24, R8, 0x4, R16 ;  /* 0x0000000408187825 */ /* 0x000fcc00078e0010 */
[----:B------:R-:W2:Y:S02]  /*0520*/  LDG.E R24, desc[UR8][R24.64] ;  /* 0x0000000818187981 */ /* 0x000ea4000c1e1900 */
[----:B--2---:R-:W-:Y:S01]  /*0530*/  FADD R25, R23, R24 ;  /* 0x0000001817197221 */ /* 0x004fe20000000000 */
[----:B------:R-:W-:-:S05]  /*0540*/  IMAD.WIDE.U32 R22, R8, 0x4, R14 ;  /* 0x0000000408167825 */ /* 0x000fca00078e000e */
[----:B------:R-:W2:Y:S01]  /*0550*/  LDG.E R24, desc[UR8][R22.64] ;  /* 0x0000000816187981 */ /* 0x000ea2000c1e1900 */
[----:B------:R-:W-:-:S04]  /*0560*/  IMAD.WIDE.U32 R20, R9, 0x4, R18 ;  /* 0x0000000409147825 */ /* 0x000fc800078e0012 */
[----:B--2---:R-:W-:-:S05]  /*0570*/  FFMA R25, -R25, UR5, R24 ;  /* 0x0000000519197c23 */ /* 0x004fca0008000118 */
        /* <DEDUP_REMOVED lines=35> */
[----:B------:R-:W-:-:S04]  /*07b0*/  IMAD.WIDE.U32 R12, R26, 0x4, R12 ;  /* 0x000000041a0c7825 */ /* 0x000fc800078e000c */
[----:B------:R-:W-:-:S04]  /*07c0*/  IMAD.WIDE.U32 R16, R26, 0x4, R16 ;  /* 0x000000041a107825 */ /* 0x000fc800078e0010 */
[----:B------:R-:W-:-:S04]  /*07d0*/  IMAD.WIDE.U32 R14, R26, 0x4, R14 ;  /* 0x000000041a0e7825 */ /* 0x000fc800078e000e */
[----:B--2---:R-:W-:-:S05]  /*07e0*/  FFMA R25, -R25, UR5, R24 ;  /* 0x0000000519197c23 */ /* 0x004fca0008000118 */
[----:B------:R0:W-:Y:S04]  /*07f0*/  STG.E desc[UR8][R20.64], R25 ;  /* 0x0000001914007986 */ /* 0x0001e8000c101908 */
[----:B------:R-:W2:Y:S04]  /*0800*/  LDG.E R18, desc[UR8][R18.64] ;  /* 0x0000000812127981 */ /* 0x000ea8000c1e1900 */
[----:B------:R-:W2:Y:S04]  /*0810*/  LDG.E R13, desc[UR8][R12.64] ;  /* 0x000000080c0d7981 */ /* 0x000ea8000c1e1900 */
[----:B------:R-:W3:Y:S04]  /*0820*/  LDG.E R16, desc[UR8][R16.64] ;  /* 0x0000000810107981 */ /* 0x000ee8000c1e1900 */
[----:B------:R-:W4:Y:S01]  /*0830*/  LDG.E R22, desc[UR8][R14.64] ;  /* 0x000000080e167981 */ /* 0x000f22000c1e1900 */
[----:B------:R-:W-:-:S04]  /*0840*/  IADD3 R28, PT, PT, R28, 0x8, RZ ;  /* 0x000000081c1c7810 */ /* 0x000fc80007ffe0ff */
[----:B------:R-:W-:Y:S01]  /*0850*/  ISETP.NE.AND P0, PT, R28, RZ, PT ;  /* 0x000000ff1c00720c */ /* 0x000fe20003f05270 */
[----:B0-----:R-:W-:-:S05]  /*0860*/  IMAD R20, R11, R10, RZ ;  /* 0x0000000a0b147224 */ /* 0x001fca00078e02ff */
[C---:B------:R-:W-:Y:S02]  /*0870*/  LEA R5, R20.reuse, R5, 0x3 ;  /* 0x0000000514057211 */ /* 0x040fe400078e18ff */
[C---:B------:R-:W-:Y:S02]  /*0880*/  LEA R7, R20.reuse, R7, 0x3 ;  /* 0x0000000714077211 */ /* 0x040fe400078e18ff */
[C---:B------:R-:W-:Y:S02]  /*0890*/  LEA R8, R20.reuse, R8, 0x3 ;  /* 0x0000000814087211 */ /* 0x040fe400078e18ff */
[C---:B------:R-:W-:Y:S02]  /*08a0*/  LEA R9, R20.reuse, R9, 0x3 ;  /* 0x0000000914097211 */ /* 0x040fe400078e18ff */
[C---:B------:R-:W-:Y:S02]  /*08b0*/  LEA R27, R20.reuse, R27, 0x3 ;  /* 0x0000001b141b7211 */ /* 0x040fe400078e18ff */
[----:B------:R-:W-:-:S02]  /*08c0*/  LEA R29, R20, R29, 0x3 ;  /* 0x0000001d141d7211 */ /* 0x000fc400078e18ff */
[C---:B------:R-:W-:Y:S02]  /*08d0*/  LEA R26, R20.reuse, R26, 0x3 ;  /* 0x0000001a141a7211 */ /* 0x040fe400078e18ff */
[----:B------:R-:W-:Y:S01]  /*08e0*/  LEA R6, R20, R6, 0x3 ;  /* 0x0000000614067211 */ /* 0x000fe200078e18ff */
[----:B--2---:R-:W-:-:S04]  /*08f0*/  FADD R23, R18, R13 ;  /* 0x0000000d12177221 */ /* 0x004fc80000000000 */
[----:B---3--:R-:W-:-:S04]  /*0900*/  FADD R23, R23, R16 ;  /* 0x0000001017177221 */ /* 0x008fc80000000000 */
[----:B----4-:R-:W-:-:S05]  /*0910*/  FFMA R23, -R23, UR5, R22 ;  /* 0x0000000517177c23 */ /* 0x010fca0008000116 */
[----:B------:R0:W-:Y:S01]  /*0920*/  STG.E desc[UR8][R14.64], R23 ;  /* 0x000000170e007986 */ /* 0x0001e2000c101908 */
[----:B------:R-:W-:Y:S05]  /*0930*/  @P0 BRA `(.L_x_399) ;  /* 0xfffffff800400947 */ /* 0x000fea000383ffff */
[----:B------:R-:W-:-:S07]  /*0940*/  MOV R13, R4 ;  /* 0x00000004000d7202 */ /* 0x000fce0000000f00 */
.L_x_398:
[----:B------:R-:W-:-:S13]  /*0950*/  LOP3.LUT P0, R4, R0, 0x7, RZ, 0xc0, !PT ;  /* 0x0000000700047812 */ /* 0x000fda000780c0ff */
[----:B------:R-:W-:Y:S05]  /*0960*/  @!P0 EXIT ;  /* 0x000000000000894d */ /* 0x000fea0003800000 */
[----:B------:R-:W-:Y:S02]  /*0970*/  ISETP.GE.U32.AND P0, PT, R4, 0x4, PT ;  /* 0x000000040400780c */ /* 0x000fe40003f06070 */
[----:B------:R-:W-:-:S04]  /*0980*/  LOP3.LUT R24, R0, 0x3, RZ, 0xc0, !PT ;  /* 0x0000000300187812 */ /* 0x000fc800078ec0ff */
[----:B------:R-:W-:-:S07]  /*0990*/  ISETP.NE.AND P1, PT, R24, RZ, PT ;  /* 0x000000ff1800720c */ /* 0x000fce0003f25270 */
[----:B------:R-:W-:Y:S06]  /*09a0*/  @!P0 BRA `(.L_x_400) ;  /* 0x0000000000fc8947 */ /* 0x000fec0003800000 */
[----:B------:R-:W1:Y:S01]  /*09b0*/  LDCU.64 UR4, c[0x0][0x380] ;  /* 0x00007000ff0477ac */ /* 0x000e620008000a00 */
[----:B------:R-:W2:Y:S01]  /*09c0*/  LDC.64 R10, c[0x0][0x3a8] ;  /* 0x0000ea00ff0a7b82 */ /* 0x000ea20000000a00 */
[----:B------:R-:W3:Y:S07]  /*09d0*/  LDCU UR6, c[0x0][0x394] ;  /* 0x00007280ff0677ac */ /* 0x000eee0008000800 */
[----:B------:R-:W0:Y:S08]  /*09e0*/  LDC.64 R4, c[0x0][0x3b0] ;  /* 0x0000ec00ff047b82 */ /* 0x000e300000000a00 */
[----:B------:R-:W4:Y:S01]  /*09f0*/  LDC.64 R8, c[0x0][0x3b8] ;  /* 0x0000ee00ff087b82 */ /* 0x000f220000000a00 */
[----:B-1----:R-:W-:-:S04]  /*0a00*/  IMAD R12, R13, UR5, R2 ;  /* 0x000000050d0c7c24 */ /* 0x002fc8000f8e0202 */
[----:B------:R-:W-:-:S03]  /*0a10*/  IMAD R17, R12, UR4, R3 ;  /* 0x000000040c117c24 */ /* 0x000fc6000f8e0203 */
[----:B------:R-:W1:Y:S01]  /*0a20*/  LDC.64 R6, c[0x0][0x3a0] ;  /* 0x0000e800ff067b82 */ /* 0x000e620000000a00 */
[----:B--2---:R-:W-:-:S06]  /*0a30*/  IMAD.WIDE.U32 R20, R17, 0x4, R10 ;  /* 0x0000000411147825 */ /* 0x004fcc00078e000a */
[----:B------:R-:W2:Y:S01]  /*0a40*/  LDG.E R20, desc[UR8][R20.64] ;  /* 0x0000000814147981 */ /* 0x000ea2000c1e1900 */
[----:B0-----:R-:W-:-:S06]  /*0a50*/  IMAD.WIDE.U32 R14, R17, 0x4, R4 ;  /* 0x00000004110e7825 */ /* 0x001fcc00078e0004 */
[----:B------:R-:W2:Y:S01]  /*0a60*/  LDG.E R15, desc[UR8][R14.64] ;  /* 0x000000080e0f7981 */ /* 0x000ea2000c1e1900 */
[----:B----4-:R-:W-:-:S06]  /*0a70*/  IMAD.WIDE.U32 R18, R17, 0x4, R8 ;  /* 0x0000000411127825 */ /* 0x010fcc00078e0008 */
[----:B------:R-:W4:Y:S01]  /*0a80*/  LDG.E R18, desc[UR8][R18.64] ;  /* 0x0000000812127981 */ /* 0x000f22000c1e1900 */
[----:B-1----:R-:W-:-:S05]  /*0a90*/  IMAD.WIDE.U32 R16, R17, 0x4, R6 ;  /* 0x0000000411107825 */ /* 0x002fca00078e0006 */
[----:B------:R-:W3:Y:S01]  /*0aa0*/  LDG.E R22, desc[UR8][R16.64] ;  /* 0x0000000810167981 */ /* 0x000ee2000c1e1900 */
[----:B------:R-:W-:-:S05]  /*0ab0*/  IADD3 R12, PT, PT, R12, UR5, RZ ;  /* 0x000000050c0c7c10 */ /* 0x000fca000fffe0ff */
[----:B------:R-:W-:Y:S02]  /*0ac0*/  IMAD R27, R12, UR4, R3 ;  /* 0x000000040c1b7c24 */ /* 0x000fe4000f8e0203 */
[----:B--2---:R-:W-:Y:S02]  /*0ad0*/  FADD R23, R20, R15 ;  /* 0x0000000f14177221 */ /* 0x004fe40000000000 */
[----:B------:R-:W-:-:S04]  /*0ae0*/  IMAD.WIDE.U32 R20, R27, 0x4, R10 ;  /* 0x000000041b147825 */ /* 0x000fc800078e000a */
[----:B----4-:R-:W-:Y:S01]  /*0af0*/  FADD R23, R23, R18 ;  /* 0x0000001217177221 */ /* 0x010fe20000000000 */
[----:B------:R-:W-:-:S04]  /*0b00*/  IMAD.WIDE.U32 R18, R27, 0x4, R8 ;  /* 0x000000041b127825 */ /* 0x000fc800078e0008 */
[----:B---3--:R-:W-:Y:S01]  /*0b10*/  FFMA R25, -R23, UR6, R22 ;  /* 0x0000000617197c23 */ /* 0x008fe20008000116 */
[----:B------:R-:W-:-:S04]  /*0b20*/  IMAD.WIDE.U32 R22, R27, 0x4, R4 ;  /* 0x000000041b167825 */ /* 0x000fc800078e0004 */
[----:B------:R0:W-:Y:S01]  /*0b30*/  STG.E desc[UR8][R16.64], R25 ;  /* 0x0000001910007986 */ /* 0x0001e2000c101908 */
[----:B------:R-:W-:-:S03]  /*0b40*/  IMAD.WIDE.U32 R14, R27, 0x4, R6 ;  /* 0x000000041b0e7825 */ /* 0x000fc600078e0006 */
[----:B------:R-:W2:Y:S04]  /*0b50*/  LDG.E R20, desc[UR8][R20.64] ;  /* 0x0000000814147981 */ /* 0x000ea8000c1e1900 */
[----:B------:R-:W2:Y:S04]  /*0b60*/  LDG.E R23, desc[UR8][R22.64] ;  /* 0x0000000816177981 */ /* 0x000ea8000c1e1900 */
[----:B------:R-:W3:Y:S04]  /*0b70*/  LDG.E R18, desc[UR8][R18.64] ;  /* 0x0000000812127981 */ /* 0x000ee8000c1e1900 */
[----:B------:R-:W4:Y:S01]  /*0b80*/  LDG.E R26, desc[UR8][R14.64] ;  /* 0x000000080e1a7981 */ /* 0x000f22000c1e1900 */
[----:B------:R-:W-:-:S05]  /*0b90*/  IADD3 R12, PT, PT, R12, UR5, RZ ;  /* 0x000000050c0c7c10 */ /* 0x000fca000fffe0ff */
[----:B------:R-:W-:-:S04]  /*0ba0*/  IMAD R29, R12, UR4, R3 ;  /* 0x000000040c1d7c24 */ /* 0x000fc8000f8e0203 */
[----:B0-----:R-:W-:-:S04]  /*0bb0*/  IMAD.WIDE.U32 R16, R29, 0x4, R10 ;  /* 0x000000041d107825 */ /* 0x001fc800078e000a */
[----:B--2---:R-:W-:-:S04]  /*0bc0*/  FADD R27, R20, R23 ;  /* 0x00000017141b7221 */ /* 0x004fc80000000000 */
[----:B---3--:R-:W-:Y:S01]  /*0bd0*/  FADD R27, R27, R18 ;  /* 0x000000121b1b7221 */ /* 0x008fe20000000000 */
[----:B------:R-:W-:-:S04]  /*0be0*/  IMAD.WIDE.U32 R20, R29, 0x4, R4 ;  /* 0x000000041d147825 */ /* 0x000fc800078e0004 */
[----:B----4-:R-:W-:Y:S01]  /*0bf0*/  FFMA R27, -R27, UR6, R26 ;  /* 0x000000061b1b7c23 */ /* 0x010fe2000800011a */
        /* <DEDUP_REMOVED lines=9> */
[----:B------:R-:W-:-:S04]  /*0c90*/  IMAD.WIDE.U32 R10, R29, 0x4, R10 ;  /* 0x000000041d0a7825 */ /* 0x000fc800078e000a */
[----:B------:R-:W-:-:S04]  /*0ca0*/  IMAD.WIDE.U32 R4, R29, 0x4, R4 ;  /* 0x000000041d047825 */ /* 0x000fc800078e0004 */
[----:B------:R-:W-:-:S04]  /*0cb0*/  IMAD.WIDE.U32 R8, R29, 0x4, R8 ;  /* 0x000000041d087825 */ /* 0x000fc800078e0008 */
[----:B------:R-:W-:-:S04]  /*0cc0*/  IMAD.WIDE.U32 R6, R29, 0x4, R6 ;  /* 0x000000041d067825 */ /* 0x000fc800078e0006 */
[----:B--2---:R-:W-:-:S04]  /*0cd0*/  FADD R26, R16, R21 ;  /* 0x00000015101a7221 */ /* 0x004fc80000000000 */
[----:B---3--:R-:W-:-:S04]  /*0ce0*/  FADD R26, R26, R23 ;  /* 0x000000171a1a7221 */ /* 0x008fc80000000000 */
[----:B----4-:R-:W-:-:S05]  /*0cf0*/  FFMA R25, -R26, UR6, R25 ;  /* 0x000000061a197c23 */ /* 0x010fca0008000119 */
[----:B------:R1:W-:Y:S04]  /*0d00*/  STG.E desc[UR8][R18.64], R25 ;  /* 0x0000001912007986 */ /* 0x0003e8000c101908 */
[----:B------:R-:W0:Y:S04]  /*0d10*/  LDG.E R10, desc[UR8][R10.64] ;  /* 0x000000080a0a7981 */ /* 0x000e28000c1e1900 */
[----:B------:R-:W0:Y:S04]  /*0d20*/  LDG.E R5, desc[UR8][R4.64] ;  /* 0x0000000804057981 */ /* 0x000e28000c1e1900 */
[----:B------:R-:W2:Y:S04]  /*0d30*/  LDG.E R9, desc[UR8][R8.64] ;  /* 0x0000000808097981 */ /* 0x000ea8000c1e1900 */
[----:B------:R-:W3:Y:S01]  /*0d40*/  LDG.E R12, desc[UR8][R6.64] ;  /* 0x00000008060c7981 */ /* 0x000ee2000c1e1900 */
[----:B------:R-:W-:Y:S01]  /*0d50*/  IADD3 R13, PT, PT, R13, 0x4, RZ ;  /* 0x000000040d0d7810 */ /* 0x000fe20007ffe0ff */
[----:B0-----:R-:W-:-:S04]  /*0d60*/  FADD R14, R10, R5 ;  /* 0x000000050a0e7221 */ /* 0x001fc80000000000 */
[----:B--2---:R-:W-:-:S04]  /*0d70*/  FADD R15, R14, R9 ;  /* 0x000000090e0f7221 */ /* 0x004fc80000000000 */
[----:B---3--:R-:W-:-:S05]  /*0d80*/  FFMA R15, -R15, UR6, R12 ;  /* 0x000000060f0f7c23 */ /* 0x008fca000800010c */
[----:B------:R1:W-:Y:S02]  /*0d90*/  STG.E desc[UR8][R6.64], R15 ;  /* 0x0000000f06007986 */ /* 0x0003e4000c101908 */
.L_x_400:
[----:B------:R-:W-:Y:S05]  /*0da0*/  @!P1 EXIT ;  /* 0x000000000000994d */ /* 0x000fea0003800000 */
[----:B------:R-:W-:Y:S02]  /*0db0*/  ISETP.NE.AND P0, PT, R24, 0x1, PT ;  /* 0x000000011800780c */ /* 0x000fe40003f05270 */
[----:B------:R-:W-:-:S04]  /*0dc0*/  LOP3.LUT R0, R0, 0x1, RZ, 0xc0, !PT ;  /* 0x0000000100007812 */ /* 0x000fc800078ec0ff */
[----:B------:R-:W-:-:S07]  /*0dd0*/  ISETP.NE.U32.AND P1, PT, R0, 0x1, PT ;  /* 0x000000010000780c */ /* 0x000fce0003f25070 */
[----:B------:R-:W-:Y:S06]  /*0de0*/  @!P0 BRA `(.L_x_401) ;  /* 0x00000000008c8947 */ /* 0x000fec0003800000 */
[----:B------:R-:W2:Y:S01]  /*0df0*/  LDCU.64 UR4, c[0x0][0x380] ;  /* 0x00007000ff0477ac */ /* 0x000ea20008000a00 */
[----:B01----:R-:W0:Y:S01]  /*0e00*/  LDC.64 R14, c[0x0][0x3a8] ;  /* 0x0000ea00ff0e7b82 */ /* 0x003e220000000a00 */
[----:B------:R-:W1:Y:S07]  /*0e10*/  LDCU UR6, c[0x0][0x394] ;  /* 0x00007280ff0677ac */ /* 0x000e6e0008000800 */
[----:B------:R-:W3:Y:S08]  /*0e20*/  LDC.64 R8, c[0x0][0x3b0] ;  /* 0x0000ec00ff087b82 */ /* 0x000ef00000000a00 */
[----:B------:R-:W4:Y:S01]  /*0e30*/  LDC.64 R6, c[0x0][0x3b8] ;  /* 0x0000ee00ff067b82 */ /* 0x000f220000000a00 */
[----:B--2---:R-:W-:-:S04]  /*0e40*/  IMAD R22, R13, UR5, R2 ;  /* 0x000000050d167c24 */ /* 0x004fc8000f8e0202 */
[----:B------:R-:W-:-:S03]  /*0e50*/  IMAD R11, R22, UR4, R3 ;  /* 0x00000004160b7c24 */ /* 0x000fc6000f8e0203 */
[----:B------:R-:W2:Y:S01]  /*0e60*/  LDC.64 R4, c[0x0][0x3a0] ;  /* 0x0000e800ff047b82 */ /* 0x000ea20000000a00 */
[----:B0-----:R-:W-:-:S06]  /*0e70*/  IMAD.WIDE.U32 R16, R11, 0x4, R14 ;  /* 0x000000040b107825 */ /* 0x001fcc00078e000e */
[----:B------:R-:W5:Y:S01]  /*0e80*/  LDG.E R16, desc[UR8][R16.64] ;  /* 0x0000000810107981 */ /* 0x000f62000c1e1900 */
[----:B---3--:R-:W-:-:S06]  /*0e90*/  IMAD.WIDE.U32 R18, R11, 0x4, R8 ;  /* 0x000000040b127825 */ /* 0x008fcc00078e0008 */
[----:B------:R-:W5:Y:S01]  /*0ea0*/  LDG.E R19, desc[UR8][R18.64] ;  /* 0x0000000812137981 */ /* 0x000f62000c1e1900 */
[----:B----4-:R-:W-:-:S06]  /*0eb0*/  IMAD.WIDE.U32 R20, R11, 0x4, R6 ;  /* 0x000000040b147825 */ /* 0x010fcc00078e0006 */
[----:B------:R-:W3:Y:S01]  /*0ec0*/  LDG.E R21, desc[UR8][R20.64] ;  /* 0x0000000814157981 */ /* 0x000ee2000c1e1900 */
[----:B--2---:R-:W-:-:S05]  /*0ed0*/  IMAD.WIDE.U32 R10, R11, 0x4, R4 ;  /* 0x000000040b0a7825 */ /* 0x004fca00078e0004 */
[----:B------:R-:W1:Y:S01]  /*0ee0*/  LDG.E R0, desc[UR8][R10.64] ;  /* 0x000000080a007981 */ /* 0x000e62000c1e1900 */
[----:B------:R-:W-:-:S05]  /*0ef0*/  IADD3 R22, PT, PT, R22, UR5, RZ ;  /* 0x0000000516167c10 */ /* 0x000fca000fffe0ff */
[----:B------:R-:W-:-:S04]  /*0f00*/  IMAD R25, R22, UR4, R3 ;  /* 0x0000000416197c24 */ /* 0x000fc8000f8e0203 */
[----:B------:R-:W-:-:S04]  /*0f10*/  IMAD.WIDE.U32 R14, R25, 0x4, R14 ;  /* 0x00000004190e7825 */ /* 0x000fc800078e000e */
[----:B------:R-:W-:-:S04]  /*0f20*/  IMAD.WIDE.U32 R8, R25, 0x4, R8 ;  /* 0x0000000419087825 */ /* 0x000fc800078e0008 */
[----:B------:R-:W-:-:S04]  /*0f30*/  IMAD.WIDE.U32 R6, R25, 0x4, R6 ;  /* 0x0000000419067825 */ /* 0x000fc800078e0006 */
[----:B------:R-:W-:-:S04]  /*0f40*/  IMAD.WIDE.U32 R4, R25, 0x4, R4 ;  /* 0x0000000419047825 */ /* 0x000fc800078e0004 */
[----:B-----5:R-:W-:-:S04]  /*0f50*/  FADD R12, R16, R19 ;  /* 0x00000013100c7221 */ /* 0x020fc80000000000 */
[----:B---3--:R-:W-:-:S04]  /*0f60*/  FADD R23, R12, R21 ;  /* 0x000000150c177221 */ /* 0x008fc80000000000 */
[----:B-1----:R-:W-:-:S05]  /*0f70*/  FFMA R23, -R23, UR6, R0 ;  /* 0x0000000617177c23 */ /* 0x002fca0008000100 */
[----:B------:R2:W-:Y:S04]  /*0f80*/  STG.E desc[UR8][R10.64], R23 ;  /* 0x000000170a007986 */ /* 0x0005e8000c101908 */
[----:B------:R-:W3:Y:S04]  /*0f90*/  LDG.E R14, desc[UR8][R14.64] ;  /* 0x000000080e0e7981 */ /* 0x000ee8000c1e1900 */
[----:B------:R-:W3:Y:S04]  /*0fa0*/  LDG.E R9, desc[UR8][R8.64] ;  /* 0x0000000808097981 */ /* 0x000ee8000c1e1900 */
[----:B------:R-:W4:Y:S04]  /*0fb0*/  LDG.E R7, desc[UR8][R6.64] ;  /* 0x0000000806077981 */ /* 0x000f28000c1e1900 */
[----:B------:R-:W5:Y:S01]  /*0fc0*/  LDG.E R0, desc[UR8][R4.64] ;  /* 0x0000000804007981 */ /* 0x000f62000c1e1900 */
[----:B------:R-:W-:Y:S01]  /*0fd0*/  IADD3 R13, PT, PT, R13, 0x2, RZ ;  /* 0x000000020d0d7810 */ /* 0x000fe20007ffe0ff */
[----:B---3--:R-:W-:-:S04]  /*0fe0*/  FADD R12, R14, R9 ;  /* 0x000000090e0c7221 */ /* 0x008fc80000000000 */
[----:B----4-:R-:W-:-:S04]  /*0ff0*/  FADD R17, R12, R7 ;  /* 0x000000070c117221 */ /* 0x010fc80000000000 */
[----:B-----5:R-:W-:-:S05]  /*1000*/  FFMA R17, -R17, UR6, R0 ;  /* 0x0000000611117c23 */ /* 0x020fca0008000100 */
[----:B------:R2:W-:Y:S02]  /*1010*/  STG.E desc[UR8][R4.64], R17 ;  /* 0x0000001104007986 */ /* 0x0005e4000c101908 */
.L_x_401:
[----:B------:R-:W-:Y:S05]  /*1020*/  @P1 EXIT ;  /* 0x000000000000194d */ /* 0x000fea0003800000 */
[----:B------:R-:W3:Y:S01]  /*1030*/  LDCU.64 UR4, c[0x0][0x380] ;  /* 0x00007000ff0477ac */ /* 0x000ee20008000a00 */
[----:B--2---:R-:W2:Y:S08]  /*1040*/  LDC.64 R4, c[0x0][0x3a8] ;  /* 0x0000ea00ff047b82 */ /* 0x004eb00000000a00 */
[----:B-1----:R-:W1:Y:S08]  /*1050*/  LDC.64 R6, c[0x0][0x3b0] ;  /* 0x0000ec00ff067b82 */ /* 0x002e700000000a00 */
[----:B------:R-:W4:Y:S01]  /*1060*/  LDC.64 R8, c[0x0][0x3b8] ;  /* 0x0000ee00ff087b82 */ /* 0x000f220000000a00 */
[----:B---3--:R-:W-:-:S04]  /*1070*/  IMAD R2, R13, UR5, R2 ;  /* 0x000000050d027c24 */ /* 0x008fc8000f8e0202 */
[----:B------:R-:W-:Y:S01]  /*1080*/  IMAD R3, R2, UR4, R3 ;  /* 0x0000000402037c24 */ /* 0x000fe2000f8e0203 */
[----:B------:R-:W3:Y:S02]  /*1090*/  LDCU UR4, c[0x0][0x394] ;  /* 0x00007280ff0477ac */ /* 0x000ee40008000800 */
[----:B------:R-:W5:Y:S01]  /*10a0*/  LDC.64 R10, c[0x0][0x3a0] ;  /* 0x0000e800ff0a7b82 */ /* 0x000f620000000a00 */
[----:B--2---:R-:W-:-:S06]  /*10b0*/  IMAD.WIDE.U32 R4, R3, 0x4, R4 ;  /* 0x0000000403047825 */ /* 0x004fcc00078e0004 */
[----:B------:R-:W2:Y:S01]  /*10c0*/  LDG.E R4, desc[UR8][R4.64] ;  /* 0x0000000804047981 */ /* 0x000ea2000c1e1900 */
[----:B-1----:R-:W-:-:S06]  /*10d0*/  IMAD.WIDE.U32 R6, R3, 0x4, R6 ;  /* 0x0000000403067825 */ /* 0x002fcc00078e0006 */
[----:B------:R-:W2:Y:S01]  /*10e0*/  LDG.E R7, desc[UR8][R6.64] ;  /* 0x0000000806077981 */ /* 0x000ea2000c1e1900 */
[----:B----4-:R-:W-:-:S06]  /*10f0*/  IMAD.WIDE.U32 R8, R3, 0x4, R8 ;  /* 0x0000000403087825 */ /* 0x010fcc00078e0008 */
[----:B------:R-:W4:Y:S01]  /*1100*/  LDG.E R9, desc[UR8][R8.64] ;  /* 0x0000000808097981 */ /* 0x000f22000c1e1900 */
[----:B-----5:R-:W-:-:S05]  /*1110*/  IMAD.WIDE.U32 R2, R3, 0x4, R10 ;  /* 0x0000000403027825 */ /* 0x020fca00078e000a */
[----:B------:R-:W3:Y:S01]  /*1120*/  LDG.E R0, desc[UR8][R2.64] ;  /* 0x0000000802007981 */ /* 0x000ee2000c1e1900 */
[----:B--2---:R-:W-:-:S04]  /*1130*/  FADD R10, R4, R7 ;  /* 0x00000007040a7221 */ /* 0x004fc80000000000 */
[----:B----4-:R-:W-:-:S04]  /*1140*/  FADD R11, R10, R9 ;  /* 0x000000090a0b7221 */ /* 0x010fc80000000000 */
[----:B---3--:R-:W-:-:S05]  /*1150*/  FFMA R11, -R11, UR4, R0 ;  /* 0x000000040b0b7c23 */ /* 0x008fca0008000100 */
[----:B------:R-:W-:Y:S01]  /*1160*/  STG.E desc[UR8][R2.64], R11 ;  /* 0x0000000b02007986 */ /* 0x000fe2000c101908 */
[----:B------:R-:W-:Y:S05]  /*1170*/  EXIT ;  /* 0x000000000000794d */ /* 0x000fea0003800000 */
.L_x_402:
        /* <DEDUP_REMOVED lines=16> */
.L_x_821:


//--------------------- .text._Z17thetaadvecupwind2iiiffffPfS_S_ --------------------------
	.section	.text._Z17thetaadvecupwind2iiiffffPfS_S_,"ax",@progbits
	.align	128
        .global         _Z17thetaadvecupwind2iiiffffPfS_S_
        .type           _Z17thetaadvecupwind2iiiffffPfS_S_,@function
        .size           _Z17thetaadvecupwind2iiiffffPfS_S_,(.L_x_792 - _Z17thetaadvecupwind2iiiffffPfS_S_)
        .other          _Z17thetaadvecupwind2iiiffffPfS_S_,@"STO_CUDA_ENTRY STV_DEFAULT"
_Z17thetaadvecupwind2iiiffffPfS_S_:
.text._Z17thetaadvecupwind2iiiffffPfS_S_:
[----:B------:R-:W-:Y:S08]  /*0000*/  LDC R1, c[0x0][0x37c] ;  /* 0x0000df00ff017b82 */ /* 0x000ff00000000800 */
[----:B------:R-:W0:Y:S08]  /*0010*/  LDC R0, c[0x0][0x388] ;  /* 0x0000e200ff007b82 */ /* 0x000e300000000800 */
[----:B------:R-:W1:Y:S08]  /*0020*/  S2UR UR6, SR_CTAID.X ;  /* 0x00000000000679c3 */ /* 0x000e700000002500 */
[----:B------:R-:W2:Y:S08]  /*0030*/  S2UR UR4, SR_CTAID.Y ;  /* 0x00000000000479c3 */ /* 0x000eb00000002600 */
[----:B------:R-:W-:Y:S01]  /*0040*/  BAR.SYNC.DEFER_BLOCKING 0x0 ;  /* 0x0000000000007b1d */ /* 0x000fe20000010000 */
[----:B0-----:R-:W-:-:S13]  /*0050*/  ISETP.GE.AND P0, PT, R0, 0x1, PT ;  /* 0x000000010000780c */ /* 0x001fda0003f06270 */
[----:B-12---:R-:W-:Y:S05]  /*0060*/  @!P0 EXIT ;  /* 0x000000000000894d */ /* 0x006fea0003800000 */
[----:B------:R-:W0:Y:S01]  /*0070*/  S2R R7, SR_TID.Y ;  /* 0x0000000000077919 */ /* 0x000e220000002200 */
[----:B------:R-:W1:Y:S01]  /*0080*/  LDC R6, c[0x0][0x360] ;  /* 0x0000d800ff067b82 */ /* 0x000e620000000800 */
[----:B------:R-:W2:Y:S01]  /*0090*/  LDCU UR5, c[0x0][0x364] ;  /* 0x00006c80ff0577ac */ /* 0x000ea20008000800 */
[----:B------:R-:W-:Y:S01]  /*00a0*/  IADD3 R27, PT, PT, R0, -0x1, RZ ;  /* 0xffffffff001b7810 */ /* 0x000fe20007ffe0ff */
[----:B------:R-:W1:Y:S01]  /*00b0*/  S2R R5, SR_TID.X ;  /* 0x0000000000057919 */ /* 0x000e620000002100 */
[----:B------:R-:W-:Y:S01]  /*00c0*/  HFMA2 R26, -RZ, RZ, 0, 0 ;  /* 0x00000000ff1a7431 */ /* 0x000fe200000001ff */
[----:B------:R-:W3:Y:S01]  /*00d0*/  LDCU UR7, c[0x0][0x380] ;  /* 0x00007000ff0777ac */ /* 0x000ee20008000800 */
[----:B------:R-:W-:Y:S02]  /*00e0*/  ISETP.NE.AND P0, PT, R27, RZ, PT ;  /* 0x000000ff1b00720c */ /* 0x000fe40003f05270 */
[----:B------:R-:W3:Y:S01]  /*00f0*/  LDC R2, c[0x0][0x384] ;  /* 0x0000e100ff027b82 */ /* 0x000ee20000000800 */
[----:B------:R-:W4:Y:S07]  /*0100*/  LDCU.64 UR8, c[0x0][0x358] ;  /* 0x00006b00ff0877ac */ /* 0x000f2e0008000a00 */
[----:B------:R-:W5:Y:S01]  /*0110*/  LDC R25, c[0x0][0x38c] ;  /* 0x0000e300ff197b82 */ /* 0x000f620000000800 */
[----:B--2---:R-:W-:-:S06]  /*0120*/  UIMAD UR4, UR4, UR5, URZ ;  /* 0x00000005040472a4 */ /* 0x004fcc000f8e02ff */
[----:B0-----:R-:W-:Y:S01]  /*0130*/  IADD3 R3, PT, PT, R7, UR4, RZ ;  /* 0x0000000407037c10 */ /* 0x001fe2000fffe0ff */
[----:B---3--:R-:W-:Y:S02]  /*0140*/  IMAD R24, R2, UR7, RZ ;  /* 0x0000000702187c24 */ /* 0x008fe4000f8e02ff */
[----:B-1----:R-:W-:-:S04]  /*0150*/  IMAD R6, R6, UR6, R5 ;  /* 0x0000000606067c24 */ /* 0x002fc8000f8e0205 */
[----:B------:R-:W-:Y:S02]  /*0160*/  IMAD R9, R3, UR7, R6 ;  /* 0x0000000703097c24 */ /* 0x000fe4000f8e0206 */
[----:B-----5:R-:W-:Y:S01]  /*0170*/  FADD R25, R25, R25 ;  /* 0x0000001919197221 */ /* 0x020fe20000000000 */
[----:B----4-:R-:W-:Y:S06]  /*0180*/  @!P0 BRA `(.L_x_403) ;  /* 0x0000000c003c8947 */ /* 0x010fec0003800000 */
[----:B------:R-:W0:Y:S01]  /*0190*/  LDC R8, c[0x0][0x38c] ;  /* 0x0000e300ff087b82 */ /* 0x000e220000000800 */
[C---:B------:R-:W-:Y:S01]  /*01a0*/  IADD3 R7, PT, PT, R2.reuse, UR4, R7 ;  /* 0x0000000402077c10 */ /* 0x040fe2000fffe007 */
[----:B------:R-:W-:Y:S01]  /*01b0*/  IMAD.MOV R5, RZ, RZ, -R0 ;  /* 0x000000ffff057224 */ /* 0x000fe200078e0a00 */
[----:B------:R-:W-:Y:S01]  /*01c0*/  LEA R3, R2, R3, 0x1 ;  /* 0x0000000302037211 */ /* 0x000fe200078e08ff */
[----:B------:R-:W-:Y:S01]  /*01d0*/  UMOV UR4, URZ ;  /* 0x000000ff00047c82 */ /* 0x000fe20008000000 */
[----:B------:R-:W-:Y:S01]  /*01e0*/  LOP3.LUT R26, R0, 0x7ffffffe, RZ, 0xc0, !PT ;  /* 0x7ffffffe001a7812 */ /* 0x000fe200078ec0ff */
[--C-:B------:R-:W-:Y:S01]  /*01f0*/  IMAD R7, R7, UR7, R6.reuse ;  /* 0x0000000707077c24 */ /* 0x100fe2000f8e0206 */
[----:B------:R-:W-:Y:S01]  /*0200*/  MOV R4, 0x1 ;  /* 0x0000000100047802 */ /* 0x000fe20000000f00 */
[----:B------:R-:W1:Y:S01]  /*0210*/  LDC.64 R10, c[0x0][0x3b0] ;  /* 0x0000ec00ff0a7b82 */ /* 0x000e620000000a00 */
[----:B------:R-:W-:Y:S01]  /*0220*/  IMAD R6, R3, UR7, R6 ;  /* 0x0000000703067c24 */ /* 0x000fe2000f8e0206 */
[----:B------:R-:W-:-:S02]  /*0230*/  MOV R3, 0xffffffff ;  /* 0xffffffff00037802 */ /* 0x000fc40000000f00 */
[----:B------:R-:W-:Y:S02]  /*0240*/  MOV R2, R9 ;  /* 0x0000000900027202 */ /* 0x000fe40000000f00 */
[----:B------:R-:W-:-:S07]  /*0250*/  IADD3 R0, PT, PT, -R26, RZ, RZ ;  /* 0x000000ff1a007210 */ /* 0x000fce0007ffe1ff */
.L_x_423:
[----:B------:R-:W2:Y:S08]  /*0260*/  LDC.64 R20, c[0x0][0x3a0] ;  /* 0x0000e800ff147b82 */ /* 0x000eb00000000a00 */
[----:B------:R-:W3:Y:S01]  /*0270*/  LDC.64 R18, c[0x0][0x3a8] ;  /* 0x0000ea00ff127b82 */ /* 0x000ee20000000a00 */
[----:B--2---:R-:W-:-:S05]  /*0280*/  IMAD.WIDE.U32 R12, R2, 0x4, R20 ;  /* 0x00000004020c7825 */ /* 0x004fca00078e0014 */
[----:B------:R-:W2:Y:S01]  /*0290*/  LDG.E R16, desc[UR8][R12.64] ;  /* 0x000000080c107981 */ /* 0x000ea2000c1e1900 */
[----:B---3--:R-:W-:-:S05]  /*02a0*/  IMAD.WIDE.U32 R14, R2, 0x4, R18 ;  /* 0x00000004020e7825 */ /* 0x008fca00078e0012 */
[----:B------:R-:W2:Y:S01]  /*02b0*/  LDG.E R17, desc[UR8][R14.64] ;  /* 0x000000080e117981 */ /* 0x000ea2000c1e1900 */
[----:B------:R-:W-:-:S04]  /*02c0*/  UISETP.LT.U32.AND UP0, UPT, UR4, 0x1, UPT ;  /* 0x000000010400788c */ /* 0x000fc8000bf01070 */
[----:B------:R-:W-:-:S04]  /*02d0*/  USEL UR5, UR4, 0x1, UP0 ;  /* 0x0000000104057887 */ /* 0x000fc80008000000 */
[----:B------:R-:W-:Y:S01]  /*02e0*/  ULOP3.LUT UR5, URZ, UR5, URZ, 0x33, !UPT ;  /* 0x00000005ff057292 */ /* 0x000fe2000f8e33ff */
[----:B------:R-:W-:Y:S01]  /*02f0*/  BSSY.RECONVERGENT B2, `(.L_x_404) ;  /* 0x0000056000027945 */ /* 0x000fe20003800200 */
[----:B--2---:R-:W-:-:S05]  /*0300*/  FMUL R16, R16, R17 ;  /* 0x0000001110107220 */ /* 0x004fca0000400000 */
[----:B------:R-:W-:Y:S01]  /*0310*/  FSETP.GT.AND P0, PT, R16, RZ, PT ;  /* 0x000000ff1000720b */ /* 0x000fe20003f04000 */
[----:B------:R-:W-:-:S12]  /*0320*/  VIADD R17, R4, UR5 ;  /* 0x0000000504117c36 */ /* 0x000fd80008000000 */
[----:B------:R-:W-:Y:S05]  /*0330*/  @!P0 BRA `(.L_x_405) ;  /* 0x0000000000688947 */ /* 0x000fea0003800000 */
[----:B------:R-:W-:-:S13]  /*0340*/  ISETP.NE.AND P0, PT, R3, -0x1, PT ;  /* 0xffffffff0300780c */ /* 0x000fda0003f05270 */
[----:B------:R-:W-:-:S04]  /*0350*/  @P0 IMAD R17, R24, R17, R9 ;  /* 0x0000001118110224 */ /* 0x000fc800078e0209 */
[----:B------:R-:W-:-:S04]  /*0360*/  @P0 IMAD.WIDE.U32 R20, R17, 0x4, R20 ;  /* 0x0000000411140825 */ /* 0x000fc800078e0014 */
[----:B------:R-:W-:Y:S02]  /*0370*/  @P0 IMAD.WIDE.U32 R18, R17, 0x4, R18 ;  /* 0x0000000411120825 */ /* 0x000fe400078e0012 */
[----:B------:R-:W2:Y:S04]  /*0380*/  @P0 LDG.E R20, desc[UR8][R20.64] ;  /* 0x0000000814140981 */ /* 0x000ea8000c1e1900 */
[----:B------:R-:W2:Y:S01]  /*0390*/  @P0 LDG.E R19, desc[UR8][R18.64] ;  /* 0x0000000812130981 */ /* 0x000ea2000c1e1900 */
[----:B0-----:R-:W0:Y:S01]  /*03a0*/  MUFU.RCP R23, R8 ;  /* 0x0000000800177308 */ /* 0x001e220000001000 */
[----:B------:R-:W-:Y:S01]  /*03b0*/  MOV R17, RZ ;  /* 0x000000ff00117202 */ /* 0x000fe20000000f00 */
[----:B------:R-:W-:Y:S01]  /*03c0*/  BSSY.RECONVERGENT B3, `(.L_x_406) ;  /* 0x000000f000037945 */ /* 0x000fe20003800200 */
[----:B0-----:R-:W-:-:S04]  /*03d0*/  FFMA R22, R23, -R8, 1 ;  /* 0x3f80000017167423 */ /* 0x001fc80000000808 */
[----:B------:R-:W-:Y:S01]  /*03e0*/  FFMA R23, R23, R22, R23 ;  /* 0x0000001617177223 */ /* 0x000fe20000000017 */
[----:B--2---:R-:W-:-:S04]  /*03f0*/  @P0 FMUL R17, R20, R19 ;  /* 0x0000001314110220 */ /* 0x004fc80000400000 */
[----:B------:R-:W-:-:S04]  /*0400*/  FADD R16, R16, -R17 ;  /* 0x8000001110107221 */ /* 0x000fc80000000000 */
[----:B------:R-:W0:Y:S01]  /*0410*/  FCHK P0, R16, R8 ;  /* 0x0000000810007302 */ /* 0x000e220000000000 */
[----:B------:R-:W-:-:S04]  /*0420*/  FFMA R17, R16, R23, RZ ;  /* 0x0000001710117223 */ /* 0x000fc800000000ff */
[----:B------:R-:W-:-:S04]  /*0430*/  FFMA R22, R17, -R8, R16 ;  /* 0x8000000811167223 */ /* 0x000fc80000000010 */
[----:B------:R-:W-:Y:S01]  /*0440*/  FFMA R17, R23, R22, R17 ;  /* 0x0000001617117223 */ /* 0x000fe20000000011 */
[----:B0-----:R-:W-:Y:S06]  /*0450*/  @!P0 BRA `(.L_x_407) ;  /* 0x0000000000148947 */ /* 0x001fec0003800000 */
[----:B------:R-:W0:Y:S01]  /*0460*/  LDCU UR5, c[0x0][0x38c] ;  /* 0x00007180ff0577ac */ /* 0x000e220008000800 */
[----:B------:R-:W-:Y:S02]  /*0470*/  MOV R18, 0x4a0 ;  /* 0x000004a000127802 */ /* 0x000fe40000000f00 */
[----:B0-----:R-:W-:-:S07]  /*0480*/  MOV R17, UR5 ;  /* 0x0000000500117c02 */ /* 0x001fce0008000f00 */
[----:B-1----:R-:W-:Y:S05]  /*0490*/  CALL.REL.NOINC `($__internal_20_$__cuda_sm3x_div_rn_noftz_f32_slowpath) ;  /* 0x00000010001c7944 */ /* 0x002fea0003c00000 */
[----:B------:R-:W-:-:S07]  /*04a0*/  MOV R17, R21 ;  /* 0x0000001500117202 */ /* 0x000fce0000000f00 */
.L_x_407:
[----:B------:R-:W-:Y:S05]  /*04b0*/  BSYNC.RECONVERGENT B3 ;  /* 0x0000000000037941 */ /* 0x000fea0003800200 */
.L_x_406:
[----:B------:R-:W-:Y:S01]  /*04c0*/  MOV R21, R17 ;  /* 0x0000001100157202 */ /* 0x000fe20000000f00 */
[----:B------:R-:W-:Y:S06]  /*04d0*/  BRA `(.L_x_408) ;  /* 0x0000000000dc7947 */ /* 0x000fec0003800000 */
.L_x_405:
[----:B------:R-:W-:-:S13]  /*04e0*/  FSETP.GEU.AND P0, PT, R16, RZ, PT ;  /* 0x000000ff1000720b */ /* 0x000fda0003f0e000 */
[----:B------:R-:W-:Y:S05]  /*04f0*/  @P0 BRA `(.L_x_409) ;  /* 0x0000000000600947 */ /* 0x000fea0003800000 */
[----:B------:R-:W-:-:S13]  /*0500*/  ISETP.NE.AND P0, PT, R5, -0x1, PT ;  /* 0xffffffff0500780c */ /* 0x000fda0003f05270 */
[----:B------:R-:W-:-:S04]  /*0510*/  @P0 IMAD.WIDE.U32 R20, R7, 0x4, R20 ;  /* 0x0000000407140825 */ /* 0x000fc800078e0014 */
[----:B------:R-:W-:Y:S02]  /*0520*/  @P0 IMAD.WIDE.U32 R18, R7, 0x4, R18 ;  /* 0x0000000407120825 */ /* 0x000fe400078e0012 */
[----:B------:R-:W2:Y:S04]  /*0530*/  @P0 LDG.E R20, desc[UR8][R20.64] ;  /* 0x0000000814140981 */ /* 0x000ea8000c1e1900 */
[----:B------:R-:W2:Y:S01]  /*0540*/  @P0 LDG.E R19, desc[UR8][R18.64] ;  /* 0x0000000812130981 */ /* 0x000ea2000c1e1900 */
[----:B0-----:R-:W0:Y:S01]  /*0550*/  MUFU.RCP R29, R8 ;  /* 0x00000008001d7308 */ /* 0x001e220000001000 */
[----:B------:R-:W-:Y:S01]  /*0560*/  IMAD.MOV.U32 R17, RZ, RZ, RZ ;  /* 0x000000ffff117224 */ /* 0x000fe200078e00ff */
[----:B------:R-:W-:Y:S01]  /*0570*/  BSSY.RECONVERGENT B3, `(.L_x_410) ;  /* 0x000000f000037945 */ /* 0x000fe20003800200 */
[----:B0-----:R-:W-:Y:S01]  /*0580*/  FFMA R22, R29, -R8, 1 ;  /* 0x3f8000001d167423 */ /* 0x001fe20000000808 */
[----:B--2---:R-:W-:-:S04]  /*0590*/  @P0 FMUL R17, R20, R19 ;  /* 0x0000001314110220 */ /* 0x004fc80000400000 */
[----:B------:R-:W-:Y:S01]  /*05a0*/  FADD R23, -R16, R17 ;  /* 0x0000001110177221 */ /* 0x000fe20000000100 */
[----:B------:R-:W-:-:S03]  /*05b0*/  FFMA R16, R29, R22, R29 ;  /* 0x000000161d107223 */ /* 0x000fc6000000001d */
[----:B------:R-:W0:Y:S01]  /*05c0*/  FCHK P0, R23, R8 ;  /* 0x0000000817007302 */ /* 0x000e220000000000 */
[----:B------:R-:W-:-:S04]  /*05d0*/  FFMA R17, R16, R23, RZ ;  /* 0x0000001710117223 */ /* 0x000fc800000000ff */
[----:B------:R-:W-:-:S04]  /*05e0*/  FFMA R22, R17, -R8, R23 ;  /* 0x8000000811167223 */ /* 0x000fc80000000017 */
[----:B------:R-:W-:Y:S01]  /*05f0*/  FFMA R21, R16, R22, R17 ;  /* 0x0000001610157223 */ /* 0x000fe20000000011 */
[----:B0-----:R-:W-:Y:S06]  /*0600*/  @!P0 BRA `(.L_x_411) ;  /* 0x0000000000148947 */ /* 0x001fec0003800000 */
[----:B------:R-:W0:Y:S01]  /*0610*/  LDCU UR5, c[0x0][0x38c] ;  /* 0x00007180ff0577ac */ /* 0x000e220008000800 */
[----:B------:R-:W-:Y:S02]  /*0620*/  MOV R16, R23 ;  /* 0x0000001700107202 */ /* 0x000fe40000000f00 */
[----:B------:R-:W-:Y:S02]  /*0630*/  MOV R18, 0x660 ;  /* 0x0000066000127802 */ /* 0x000fe40000000f00 */
[----:B0-----:R-:W-:-:S07]  /*0640*/  MOV R17, UR5 ;  /* 0x0000000500117c02 */ /* 0x001fce0008000f00 */
[----:B-1----:R-:W-:Y:S05]  /*0650*/  CALL.REL.NOINC `($__internal_20_$__cuda_sm3x_div_rn_noftz_f32_slowpath) ;  /* 0x0000000c00ac7944 */ /* 0x002fea0003c00000 */
.L_x_411:
[----:B------:R-:W-:Y:S05]  /*0660*/  BSYNC.RECONVERGENT B3 ;  /* 0x0000000000037941 */ /* 0x000fea0003800200 */
.L_x_410:
[----:B------:R-:W-:Y:S05]  /*0670*/  BRA `(.L_x_408) ;  /* 0x0000000000747947 */ /* 0x000fea0003800000 */
.L_x_409:
[----:B------:R-:W-:Y:S01]  /*0680*/  ISETP.NE.AND P0, PT, R5, -0x1, PT ;  /* 0xffffffff0500780c */ /* 0x000fe20003f05270 */
[----:B------:R-:W-:-:S03]  /*0690*/  IMAD R17, R24, R17, R9 ;  /* 0x0000001118117224 */ /* 0x000fc600078e0209 */
[----:B------:R-:W-:Y:S01]  /*06a0*/  SEL R28, R27, R4, !P0 ;  /* 0x000000041b1c7207 */ /* 0x000fe20004000000 */
[----:B------:R-:W-:-:S04]  /*06b0*/  IMAD.WIDE.U32 R22, R17, 0x4, R20 ;  /* 0x0000000411167825 */ /* 0x000fc800078e0014 */
[----:B------:R-:W-:Y:S02]  /*06c0*/  IMAD.WIDE.U32 R16, R17, 0x4, R18 ;  /* 0x0000000411107825 */ /* 0x000fe400078e0012 */
[----:B------:R2:W3:Y:S02]  /*06d0*/  LDG.E R22, desc[UR8][R22.64] ;  /* 0x0000000816167981 */ /* 0x0004e4000c1e1900 */
[----:B------:R-:W-:Y:S02]  /*06e0*/  IMAD R29, R24, R28, R9 ;  /* 0x0000001c181d7224 */ /* 0x000fe400078e0209 */
[----:B------:R-:W3:Y:S02]  /*06f0*/  LDG.E R17, desc[UR8][R16.64] ;  /* 0x0000000810117981 */ /* 0x000ee4000c1e1900 */
[----:B------:R-:W-:-:S04]  /*0700*/  IMAD.WIDE.U32 R20, R29, 0x4, R20 ;  /* 0x000000041d147825 */ /* 0x000fc800078e0014 */
[----:B------:R-:W-:Y:S02]  /*0710*/  IMAD.WIDE.U32 R18, R29, 0x4, R18 ;  /* 0x000000041d127825 */ /* 0x000fe400078e0012 */
[----:B------:R-:W4:Y:S04]  /*0720*/  LDG.E R21, desc[UR8][R20.64] ;  /* 0x0000000814157981 */ /* 0x000f28000c1e1900 */
[----:B------:R-:W4:Y:S01]  /*0730*/  LDG.E R18, desc[UR8][R18.64] ;  /* 0x0000000812127981 */ /* 0x000f22000c1e1900 */
[----:B------:R-:W2:Y:S01]  /*0740*/  MUFU.RCP R28, R25 ;  /* 0x00000019001c7308 */ /* 0x000ea20000001000 */
[----:B------:R-:W-:Y:S01]  /*0750*/  BSSY.RECONVERGENT B3, `(.L_x_412) ;  /* 0x000000e000037945 */ /* 0x000fe20003800200 */
[----:B--2---:R-:W-:-:S04]  /*0760*/  FFMA R23, -R25, R28, 1 ;  /* 0x3f80000019177423 */ /* 0x004fc8000000011c */
[----:B------:R-:W-:Y:S01]  /*0770*/  FFMA R23, R28, R23, R28 ;  /* 0x000000171c177223 */ /* 0x000fe2000000001c */
[----:B---3--:R-:W-:-:S04]  /*0780*/  FMUL R22, R22, R17 ;  /* 0x0000001116167220 */ /* 0x008fc80000400000 */
[----:B----4-:R-:W-:-:S04]  /*0790*/  FFMA R16, R21, R18, -R22 ;  /* 0x0000001215107223 */ /* 0x010fc80000000816 */
[----:B------:R-:W2:Y:S01]  /*07a0*/  FCHK P0, R16, R25 ;  /* 0x0000001910007302 */ /* 0x000ea20000000000 */
[----:B------:R-:W-:-:S04]  /*07b0*/  FFMA R22, R16, R23, RZ ;  /* 0x0000001710167223 */ /* 0x000fc800000000ff */
[----:B------:R-:W-:-:S04]  /*07c0*/  FFMA R17, -R25, R22, R16 ;  /* 0x0000001619117223 */ /* 0x000fc80000000110 */
[----:B------:R-:W-:Y:S01]  /*07d0*/  FFMA R17, R23, R17, R22 ;  /* 0x0000001117117223 */ /* 0x000fe20000000016 */
[----:B--2---:R-:W-:Y:S06]  /*07e0*/  @!P0 BRA `(.L_x_413) ;  /* 0x0000000000108947 */ /* 0x004fec0003800000 */
[----:B------:R-:W-:Y:S02]  /*07f0*/  MOV R17, R25 ;  /* 0x0000001900117202 */ /* 0x000fe40000000f00 */
[----:B------:R-:W-:-:S07]  /*0800*/  MOV R18, 0x820 ;  /* 0x0000082000127802 */ /* 0x000fce0000000f00 */
[----:B01----:R-:W-:Y:S05]  /*0810*/  CALL.REL.NOINC `($__internal_20_$__cuda_sm3x_div_rn_noftz_f32_slowpath) ;  /* 0x0000000c003c7944 */ /* 0x003fea0003c00000 */
[----:B------:R-:W-:-:S07]  /*0820*/  MOV R17, R21 ;  /* 0x0000001500117202 */ /* 0x000fce0000000f00 */
.L_x_413:
[----:B------:R-:W-:Y:S05]  /*0830*/  BSYNC.RECONVERGENT B3 ;  /* 0x0000000000037941 */ /* 0x000fea0003800200 */
.L_x_412:
[----:B------:R-:W-:-:S07]  /*0840*/  IMAD.MOV.U32 R21, RZ, RZ, R17 ;  /* 0x000000ffff157224 */ /* 0x000fce00078e0011 */
.L_x_408:
[----:B------:R-:W-:Y:S05]  /*0850*/  BSYNC.RECONVERGENT B2 ;  /* 0x0000000000027941 */ /* 0x000fea0003800200 */
.L_x_404:
[----:B------:R-:W2:Y:S01]  /*0860*/  LDC.64 R16, c[0x0][0x3a0] ;  /* 0x0000e800ff107b82 */ /* 0x000ea20000000a00 */
[----:B-1----:R-:W-:-:S05]  /*0870*/  IMAD.WIDE.U32 R28, R2, 0x4, R10 ;  /* 0x00000004021c7825 */ /* 0x002fca00078e000a */
[----:B------:R2:W-:Y:S02]  /*0880*/  STG.E desc[UR8][R28.64], R21 ;  /* 0x000000151c007986 */ /* 0x0005e4000c101908 */
[----:B------:R-:W1:Y:S01]  /*0890*/  LDC.64 R18, c[0x0][0x3a8] ;  /* 0x0000ea00ff127b82 */ /* 0x000e620000000a00 */
[----:B--2---:R-:W-:-:S06]  /*08a0*/  IMAD.WIDE.U32 R20, R7, 0x4, R16 ;  /* 0x0000000407147825 */ /* 0x004fcc00078e0010 */
[----:B------:R-:W2:Y:S01]  /*08b0*/  LDG.E R20, desc[UR8][R20.64] ;  /* 0x0000000814147981 */ /* 0x000ea2000c1e1900 */
[----:B-1----:R-:W-:-:S06]  /*08c0*/  IMAD.WIDE.U32 R22, R7, 0x4, R18 ;  /* 0x0000000407167825 */ /* 0x002fcc00078e0012 */
[----:B------:R-:W2:Y:S01]  /*08d0*/  LDG.E R23, desc[UR8][R22.64] ;  /* 0x0000000816177981 */ /* 0x000ea2000c1e1900 */
[----:B------:R-:W-:Y:S01]  /*08e0*/  BSSY.RECONVERGENT B2, `(.L_x_414) ;  /* 0x000004d000027945 */ /* 0x000fe20003800200 */
[----:B--2---:R-:W-:-:S05]  /*08f0*/  FMUL R20, R20, R23 ;  /* 0x0000001714147220 */ /* 0x004fca0000400000 */
[----:B------:R-:W-:-:S13]  /*0900*/  FSETP.GT.AND P0, PT, R20, RZ, PT ;  /* 0x000000ff1400720b */ /* 0x000fda0003f04000 */
[----:B------:R-:W-:Y:S05]  /*0910*/  @P0 BRA `(.L_x_415) ;  /* 0x0000000000d80947 */ /* 0x000fea0003800000 */
[----:B------:R-:W-:-:S13]  /*0920*/  FSETP.GEU.AND P0, PT, R20, RZ, PT ;  /* 0x000000ff1400720b */ /* 0x000fda0003f0e000 */
[----:B------:R-:W-:Y:S05]  /*0930*/  @!P0 BRA `(.L_x_416) ;  /* 0x0000000000708947 */ /* 0x000fea0003800000 */
[----:B------:R-:W-:Y:S01]  /*0940*/  ISETP.NE.AND P0, PT, R5, -0x2, PT ;  /* 0xfffffffe0500780c */ /* 0x000fe20003f05270 */
[----:B------:R-:W2:Y:S01]  /*0950*/  LDG.E R12, desc[UR8][R12.64] ;  /* 0x000000080c0c7981 */ /* 0x000ea2000c1e1900 */
[----:B------:R-:W-:-:S03]  /*0960*/  IADD3 R20, PT, PT, R4, 0x1, RZ ;  /* 0x0000000104147810 */ /* 0x000fc60007ffe0ff */
[----:B------:R-:W2:Y:S01]  /*0970*/  LDG.E R15, desc[UR8][R14.64] ;  /* 0x000000080e0f7981 */ /* 0x000ea2000c1e1900 */
[----:B------:R-:W-:-:S05]  /*0980*/  SEL R20, R27, R20, !P0 ;  /* 0x000000141b147207 */ /* 0x000fca0004000000 */
[----:B------:R-:W-:-:S04]  /*0990*/  IMAD R21, R24, R20, R9 ;  /* 0x0000001418157224 */ /* 0x000fc800078e0209 */
[----:B------:R-:W-:-:S04]  /*09a0*/  IMAD.WIDE.U32 R16, R21, 0x4, R16 ;  /* 0x0000000415107825 */ /* 0x000fc800078e0010 */
[----:B------:R-:W-:Y:S02]  /*09b0*/  IMAD.WIDE.U32 R18, R21, 0x4, R18 ;  /* 0x0000000415127825 */ /* 0x000fe400078e0012 */
[----:B------:R-:W3:Y:S04]  /*09c0*/  LDG.E R17, desc[UR8][R16.64] ;  /* 0x0000000810117981 */ /* 0x000ee8000c1e1900 */
[----:B------:R-:W3:Y:S01]  /*09d0*/  LDG.E R18, desc[UR8][R18.64] ;  /* 0x0000000812127981 */ /* 0x000ee2000c1e1900 */
[----:B------:R-:W1:Y:S01]  /*09e0*/  MUFU.RCP R22, R25 ;  /* 0x0000001900167308 */ /* 0x000e620000001000 */
[----:B------:R-:W-:Y:S01]  /*09f0*/  BSSY.RECONVERGENT B3, `(.L_x_417) ;  /* 0x000000e000037945 */ /* 0x000fe20003800200 */
[----:B-1----:R-:W-:Y:S01]  /*0a00*/  FFMA R21, -R25, R22, 1 ;  /* 0x3f80000019157423 */ /* 0x002fe20000000116 */
[----:B--2---:R-:W-:-:S04]  /*0a10*/  FMUL R20, R12, R15 ;  /* 0x0000000f0c147220 */ /* 0x004fc80000400000 */
[----:B---3--:R-:W-:-:S04]  /*0a20*/  FFMA R16, R17, R18, -R20 ;  /* 0x0000001211107223 */ /* 0x008fc80000000814 */
[----:B------:R-:W1:Y:S01]  /*0a30*/  FCHK P0, R16, R25 ;  /* 0x0000001910007302 */ /* 0x000e620000000000 */
[----:B------:R-:W-:-:S04]  /*0a40*/  FFMA R20, R22, R21, R22 ;  /* 0x0000001516147223 */ /* 0x000fc80000000016 */
[----:B------:R-:W-:-:S04]  /*0a50*/  FFMA R12, R20, R16, RZ ;  /* 0x00000010140c7223 */ /* 0x000fc800000000ff */
[----:B------:R-:W-:-:S04]  /*0a60*/  FFMA R13, -R25, R12, R16 ;  /* 0x0000000c190d7223 */ /* 0x000fc80000000110 */
[----:B------:R-:W-:Y:S01]  /*0a70*/  FFMA R12, R20, R13, R12 ;  /* 0x0000000d140c7223 */ /* 0x000fe2000000000c */
[----:B-1----:R-:W-:Y:S06]  /*0a80*/  @!P0 BRA `(.L_x_418) ;  /* 0x0000000000108947 */ /* 0x002fec0003800000 */
[----:B------:R-:W-:Y:S02]  /*0a90*/  MOV R17, R25 ;  /* 0x0000001900117202 */ /* 0x000fe40000000f00 */
[----:B------:R-:W-:-:S07]  /*0aa0*/  MOV R18, 0xac0 ;  /* 0x00000ac000127802 */ /* 0x000fce0000000f00 */
[----:B0-----:R-:W-:Y:S05]  /*0ab0*/  CALL.REL.NOINC `($__internal_20_$__cuda_sm3x_div_rn_noftz_f32_slowpath) ;  /* 0x0000000800947944 */ /* 0x001fea0003c00000 */
[----:B------:R-:W-:-:S07]  /*0ac0*/  MOV R12, R21 ;  /* 0x00000015000c7202 */ /* 0x000fce0000000f00 */
.L_x_418:
[----:B------:R-:W-:Y:S05]  /*0ad0*/  BSYNC.RECONVERGENT B3 ;  /* 0x0000000000037941 */ /* 0x000fea0003800200 */
.L_x_417:
[----:B------:R-:W-:Y:S01]  /*0ae0*/  MOV R15, R12 ;  /* 0x0000000c000f7202 */ /* 0x000fe20000000f00 */
[----:B------:R-:W-:Y:S06]  /*0af0*/  BRA `(.L_x_419) ;  /* 0x0000000000ac7947 */ /* 0x000fec0003800000 */
.L_x_416:
        /* <DEDUP_REMOVED lines=8> */
[----:B0-----:R-:W-:-:S04]  /*0b80*/  FFMA R12, R15, -R8, 1 ;  /* 0x3f8000000f0c7423 */ /* 0x001fc80000000808 */
[----:B------:R-:W-:Y:S01]  /*0b90*/  FFMA R12, R15, R12, R15 ;  /* 0x0000000c0f0c7223 */ /* 0x000fe2000000000f */
[----:B--2---:R-:W-:-:S04]  /*0ba0*/  @P0 FMUL R13, R16, R19 ;  /* 0x00000013100d0220 */ /* 0x004fc80000400000 */
[----:B------:R-:W-:-:S04]  /*0bb0*/  FADD R16, -R20, R13 ;  /* 0x0000000d14107221 */ /* 0x000fc80000000100 */
        /* <DEDUP_REMOVED lines=8> */
[----:B------:R-:W-:Y:S05]  /*0c40*/  CALL.REL.NOINC `($__internal_20_$__cuda_sm3x_div_rn_noftz_f32_slowpath) ;  /* 0x0000000800307944 */ /* 0x000fea0003c00000 */
[----:B------:R-:W-:-:S07]  /*0c50*/  MOV R15, R21 ;  /* 0x00000015000f7202 */ /* 0x000fce0000000f00 */
.L_x_421:
[----:B------:R-:W-:Y:S05]  /*0c60*/  BSYNC.RECONVERGENT B3 ;  /* 0x0000000000037941 */ /* 0x000fea0003800200 */
.L_x_420:
[----:B------:R-:W-:Y:S05]  /*0c70*/  BRA `(.L_x_419) ;  /* 0x00000000004c7947 */ /* 0x000fea0003800000 */
.L_x_415:
[----:B------:R-:W2:Y:S04]  /*0c80*/  LDG.E R13, desc[UR8][R12.64] ;  /* 0x000000080c0d7981 */ /* 0x000ea8000c1e1900 */
[----:B------:R-:W2:Y:S01]  /*0c90*/  LDG.E R14, desc[UR8][R14.64] ;  /* 0x000000080e0e7981 */ /* 0x000ea2000c1e1900 */
[----:B0-----:R-:W0:Y:S01]  /*0ca0*/  MUFU.RCP R17, R8 ;  /* 0x0000000800117308 */ /* 0x001e220000001000 */
[----:B------:R-:W-:Y:S01]  /*0cb0*/  BSSY.RECONVERGENT B3, `(.L_x_419) ;  /* 0x000000f000037945 */ /* 0x000fe20003800200 */
[----:B0-----:R-:W-:-:S04]  /*0cc0*/  FFMA R16, R17, -R8, 1 ;  /* 0x3f80000011107423 */ /* 0x001fc80000000808 */
[----:B------:R-:W-:Y:S01]  /*0cd0*/  FFMA R16, R17, R16, R17 ;  /* 0x0000001011107223 */ /* 0x000fe20000000011 */
[----:B--2---:R-:W-:-:S04]  /*0ce0*/  FFMA R20, -R13, R14, R20 ;  /* 0x0000000e0d147223 */ /* 0x004fc80000000114 */
        /* <DEDUP_REMOVED lines=9> */
[----:B------:R-:W-:Y:S05]  /*0d80*/  CALL.REL.NOINC `($__internal_20_$__cuda_sm3x_div_rn_noftz_f32_slowpath) ;  /* 0x0000000400e07944 */ /* 0x000fea0003c00000 */
[----:B------:R-:W-:-:S07]  /*0d90*/  IMAD.MOV.U32 R15, RZ, RZ, R21 ;  /* 0x000000ffff0f7224 */ /* 0x000fce00078e0015 */
.L_x_422:
[----:B------:R-:W-:Y:S05]  /*0da0*/  BSYNC.RECONVERGENT B3 ;  /* 0x0000000000037941 */ /* 0x000fea0003800200 */
.L_x_419:
[----:B------:R-:W-:Y:S05]  /*0db0*/  BSYNC.RECONVERGENT B2 ;  /* 0x0000000000027941 */ /* 0x000fea0003800200 */
.L_x_414:
[----:B------:R-:W-:Y:S01]  /*0dc0*/  IMAD.WIDE.U32 R12, R7, 0x4, R10 ;  /* 0x00000004070c7825 */ /* 0x000fe200078e000a */
[----:B------:R-:W-:Y:S01]  /*0dd0*/  IADD3 R0, PT, PT, R0, 0x2, RZ ;  /* 0x0000000200007810 */ /* 0x000fe20007ffe0ff */
[----:B------:R-:W-:Y:S01]  /*0de0*/  UIADD3 UR4, UPT, UPT, UR4, 0x2, URZ ;  /* 0x0000000204047890 */ /* 0x000fe2000fffe0ff */
[----:B------:R-:W-:Y:S01]  /*0df0*/  IADD3 R4, PT, PT, R4, 0x2, RZ ;  /* 0x0000000204047810 */ /* 0x000fe20007ffe0ff */
[----:B------:R-:W-:Y:S01]  /*0e00*/  IMAD R6, R24, 0x2, R6 ;  /* 0x0000000218067824 */ /* 0x000fe200078e0206 */
[----:B------:R2:W-:Y:S01]  /*0e10*/  STG.E desc[UR8][R12.64], R15 ;  /* 0x0000000f0c007986 */ /* 0x0005e2000c101908 */
[----:B------:R-:W-:Y:S02]  /*0e20*/  ISETP.NE.AND P0, PT, R0, RZ, PT ;  /* 0x000000ff0000720c */ /* 0x000fe40003f05270 */
[----:B------:R-:W-:Y:S02]  /*0e30*/  IADD3 R3, PT, PT, R3, -0x2, RZ ;  /* 0xfffffffe03037810 */ /* 0x000fe40007ffe0ff */
[----:B------:R-:W-:-:S02]  /*0e40*/  IADD3 R5, PT, PT, R5, 0x2, RZ ;  /* 0x0000000205057810 */ /* 0x000fc40007ffe0ff */
[C---:B------:R-:W-:Y:S02]  /*0e50*/  LEA R2, R24.reuse, R2, 0x1 ;  /* 0x0000000218027211 */ /* 0x040fe400078e08ff */
[----:B------:R-:W-:-:S05]  /*0e60*/  LEA R7, R24, R7, 0x1 ;  /* 0x0000000718077211 */ /* 0x000fca00078e08ff */
[----:B--2---:R-:W-:Y:S05]  /*0e70*/  @P0 BRA `(.L_x_423) ;  /* 0xfffffff000f80947 */ /* 0x004fea000383ffff */
.L_x_403:
[----:B------:R-:W1:Y:S02]  /*0e80*/  LDC R0, c[0x0][0x388] ;  /* 0x0000e200ff007b82 */ /* 0x000e640000000800 */
[----:B-1----:R-:W-:-:S04]  /*0e90*/  LOP3.LUT R0, R0, 0x1, RZ, 0xc0, !PT ;  /* 0x0000000100007812 */ /* 0x002fc800078ec0ff */
[----:B------:R-:W-:-:S13]  /*0ea0*/  ISETP.NE.U32.AND P0, PT, R0, 0x1, PT ;  /* 0x000000010000780c */ /* 0x000fda0003f05070 */
[----:B------:R-:W-:Y:S05]  /*0eb0*/  @P0 EXIT ;  /* 0x000000000000094d */ /* 0x000fea0003800000 */
[----:B------:R-:W1:Y:S01]  /*0ec0*/  LDC.64 R4, c[0x0][0x3a8] ;  /* 0x0000ea00ff047b82 */ /* 0x000e620000000a00 */
[----:B------:R-:W-:-:S07]  /*0ed0*/  IMAD R3, R24, R26, R9 ;  /* 0x0000001a18037224 */ /* 0x000fce00078e0209 */
[----:B------:R-:W2:Y:S01]  /*0ee0*/  LDC.64 R6, c[0x0][0x3a0] ;  /* 0x0000e800ff067b82 */ /* 0x000ea20000000a00 */
[----:B-1----:R-:W-:-:S06]  /*0ef0*/  IMAD.WIDE.U32 R12, R3, 0x4, R4 ;  /* 0x00000004030c7825 */ /* 0x002fcc00078e0004 */
[----:B------:R-:W3:Y:S01]  /*0f00*/  LDG.E R13, desc[UR8][R12.64] ;  /* 0x000000080c0d7981 */ /* 0x000ee2000c1e1900 */
[----:B--2---:R-:W-:-:S05]  /*0f10*/  IMAD.WIDE.U32 R10, R3, 0x4, R6 ;  /* 0x00000004030a7825 */ /* 0x004fca00078e0006 */
[----:B------:R-:W3:Y:S01]  /*0f20*/  LDG.E R0, desc[UR8][R10.64] ;  /* 0x000000080a007981 */ /* 0x000ee2000c1e1900 */
[----:B------:R-:W-:Y:S01]  /*0f30*/  VIMNMX.U32 R2, PT, PT, R26, 0x1, !PT ;  /* 0x000000011a027848 */ /* 0x000fe20007fe0000 */
[----:B------:R-:W-:Y:S03]  /*0f40*/  BSSY.RECONVERGENT B2, `(.L_x_424) ;  /* 0x0000058000027945 */ /* 0x000fe60003800200 */
[----:B------:R-:W-:Y:S01]  /*0f50*/  IADD3 R2, PT, PT, R2, -0x1, RZ ;  /* 0xffffffff02027810 */ /* 0x000fe20007ffe0ff */
[----:B---3--:R-:W-:-:S05]  /*0f60*/  FMUL R0, R0, R13 ;  /* 0x0000000d00007220 */ /* 0x008fca0000400000 */
[----:B------:R-:W-:-:S13]  /*0f70*/  FSETP.GT.AND P0, PT, R0, RZ, PT ;  /* 0x000000ff0000720b */ /* 0x000fda0003f04000 */
[----:B------:R-:W-:Y:S05]  /*0f80*/  @P0 BRA `(.L_x_425) ;  /* 0x0000000000e80947 */ /* 0x000fea0003800000 */
[----:B------:R-:W-:-:S13]  /*0f90*/  FSETP.GEU.AND P0, PT, R0, RZ, PT ;  /* 0x000000ff0000720b */ /* 0x000fda0003f0e000 */
[----:B------:R-:W-:Y:S05]  /*0fa0*/  @!P0 BRA `(.L_x_426) ;  /* 0x0000000000788947 */ /* 0x000fea0003800000 */
[----:B------:R-:W-:Y:S01]  /*0fb0*/  ISETP.NE.AND P0, PT, R26, R27, PT ;  /* 0x0000001b1a00720c */ /* 0x000fe20003f05270 */
[----:B------:R-:W-:Y:S01]  /*0fc0*/  IMAD R13, R24, R2, R9 ;  /* 0x00000002180d7224 */ /* 0x000fe200078e0209 */
[----:B------:R-:W-:-:S03]  /*0fd0*/  IADD3 R26, PT, PT, R26, 0x1, RZ ;  /* 0x000000011a1a7810 */ /* 0x000fc60007ffe0ff */
[----:B------:R-:W-:Y:S01]  /*0fe0*/  IMAD.WIDE.U32 R10, R13, 0x4, R6 ;  /* 0x000000040d0a7825 */ /* 0x000fe200078e0006 */
[----:B------:R-:W-:-:S05]  /*0ff0*/  SEL R26, R27, R26, !P0 ;  /* 0x0000001a1b1a7207 */ /* 0x000fca0004000000 */
[----:B------:R-:W-:Y:S01]  /*1000*/  IMAD R15, R24, R26, R9 ;  /* 0x0000001a180f7224 */ /* 0x000fe200078e0209 */
[----:B------:R-:W2:Y:S01]  /*1010*/  LDG.E R10, desc[UR8][R10.64] ;  /* 0x000000080a0a7981 */ /* 0x000ea2000c1e1900 */
[----:B0-----:R-:W-:-:S04]  /*1020*/  IMAD.WIDE.U32 R8, R13, 0x4, R4 ;  /* 0x000000040d087825 */ /* 0x001fc800078e0004 */
[C---:B------:R-:W-:Y:S02]  /*1030*/  IMAD.WIDE.U32 R6, R15.reuse, 0x4, R6 ;  /* 0x000000040f067825 */ /* 0x040fe400078e0006 */
[----:B------:R-:W2:Y:S02]  /*1040*/  LDG.E R9, desc[UR8][R8.64] ;  /* 0x0000000808097981 */ /* 0x000ea4000c1e1900 */
[----:B------:R-:W-:Y:S02]  /*1050*/  IMAD.WIDE.U32 R4, R15, 0x4, R4 ;  /* 0x000000040f047825 */ /* 0x000fe400078e0004 */
[----:B------:R-:W3:Y:S04]  /*1060*/  LDG.E R7, desc[UR8][R6.64] ;  /* 0x0000000806077981 */ /* 0x000ee8000c1e1900 */
[----:B------:R-:W3:Y:S01]  /*1070*/  LDG.E R4, desc[UR8][R4.64] ;  /* 0x0000000804047981 */ /* 0x000ee2000c1e1900 */
[----:B------:R-:W0:Y:S01]  /*1080*/  MUFU.RCP R2, R25 ;  /* 0x0000001900027308 */ /* 0x000e220000001000 */
[----:B------:R-:W-:Y:S01]  /*1090*/  BSSY.RECONVERGENT B3, `(.L_x_427) ;  /* 0x000000e000037945 */ /* 0x000fe20003800200 */
[----:B0-----:R-:W-:Y:S01]  /*10a0*/  FFMA R13, -R25, R2, 1 ;  /* 0x3f800000190d7423 */ /* 0x001fe20000000102 */
[----:B--2---:R-:W-:-:S04]  /*10b0*/  FMUL R0, R10, R9 ;  /* 0x000000090a007220 */ /* 0x004fc80000400000 */
[----:B---3--:R-:W-:-:S04]  /*10c0*/  FFMA R16, R7, R4, -R0 ;  /* 0x0000000407107223 */ /* 0x008fc80000000800 */
[----:B------:R-:W0:Y:S01]  /*10d0*/  FCHK P0, R16, R25 ;  /* 0x0000001910007302 */ /* 0x000e220000000000 */
[----:B------:R-:W-:-:S04]  /*10e0*/  FFMA R0, R2, R13, R2 ;  /* 0x0000000d02007223 */ /* 0x000fc80000000002 */
[----:B------:R-:W-:-:S04]  /*10f0*/  FFMA R2, R0, R16, RZ ;  /* 0x0000001000027223 */ /* 0x000fc800000000ff */
[----:B------:R-:W-:-:S04]  /*1100*/  FFMA R11, -R25, R2, R16 ;  /* 0x00000002190b7223 */ /* 0x000fc80000000110 */
[----:B------:R-:W-:Y:S01]  /*1110*/  FFMA R0, R0, R11, R2 ;  /* 0x0000000b00007223 */ /* 0x000fe20000000002 */
[----:B0-----:R-:W-:Y:S06]  /*1120*/  @!P0 BRA `(.L_x_428) ;  /* 0x0000000000108947 */ /* 0x001fec0003800000 */
[----:B------:R-:W-:Y:S01]  /*1130*/  IMAD.MOV.U32 R17, RZ, RZ, R25 ;  /* 0x000000ffff117224 */ /* 0x000fe200078e0019 */
[----:B------:R-:W-:-:S07]  /*1140*/  MOV R18, 0x1160 ;  /* 0x0000116000127802 */ /* 0x000fce0000000f00 */
[----:B------:R-:W-:Y:S05]  /*1150*/  CALL.REL.NOINC `($__internal_20_$__cuda_sm3x_div_rn_noftz_f32_slowpath) ;  /* 0x0000000000ec7944 */ /* 0x000fea0003c00000 */
[----:B------:R-:W-:-:S07]  /*1160*/  MOV R0, R21 ;  /* 0x0000001500007202 */ /* 0x000fce0000000f00 */
.L_x_428:
[----:B------:R-:W-:Y:S05]  /*1170*/  BSYNC.RECONVERGENT B3 ;  /* 0x0000000000037941 */ /* 0x000fea0003800200 */
.L_x_427:
[----:B------:R-:W-:Y:S05]  /*1180*/  BRA `(.L_x_429) ;  /* 0x0000000000cc7947 */ /* 0x000fea0003800000 */
.L_x_426:
[----:B------:R-:W-:Y:S01]  /*1190*/  ISETP.NE.AND P0, PT, R26, R27, PT ;  /* 0x0000001b1a00720c */ /* 0x000fe20003f05270 */
[----:B------:R-:W1:-:S12]  /*11a0*/  LDC R11, c[0x0][0x38c] ;  /* 0x0000e300ff0b7b82 */ /* 0x000e580000000800 */
[----:B------:R-:W-:-:S05]  /*11b0*/  @P0 IADD3 R9, PT, PT, R24, R3, RZ ;  /* 0x0000000318090210 */ /* 0x000fca0007ffe0ff */
[----:B------:R-:W-:-:S04]  /*11c0*/  @P0 IMAD.WIDE.U32 R6, R9, 0x4, R6 ;  /* 0x0000000409060825 */ /* 0x000fc800078e0006 */
[----:B------:R-:W-:Y:S02]  /*11d0*/  @P0 IMAD.WIDE.U32 R4, R9, 0x4, R4 ;  /* 0x0000000409040825 */ /* 0x000fe400078e0004 */
[----:B------:R-:W2:Y:S04]  /*11e0*/  @P0 LDG.E R6, desc[UR8][R6.64] ;  /* 0x0000000806060981 */ /* 0x000ea8000c1e1900 */
[----:B------:R-:W2:Y:S01]  /*11f0*/  @P0 LDG.E R5, desc[UR8][R4.64] ;  /* 0x0000000804050981 */ /* 0x000ea2000c1e1900 */
[----:B-1----:R-:W1:Y:S01]  /*1200*/  MUFU.RCP R2, R11 ;  /* 0x0000000b00027308 */ /* 0x002e620000001000 */
[----:B------:R-:W-:Y:S01]  /*1210*/  HFMA2 R9, -RZ, RZ, 0, 0 ;  /* 0x00000000ff097431 */ /* 0x000fe200000001ff */
[----:B------:R-:W-:Y:S01]  /*1220*/  BSSY.RECONVERGENT B3, `(.L_x_430) ;  /* 0x000000f000037945 */ /* 0x000fe20003800200 */
[----:B-1----:R-:W-:Y:S01]  /*1230*/  FFMA R13, R2, -R11, 1 ;  /* 0x3f800000020d7423 */ /* 0x002fe2000000080b */
[----:B--2---:R-:W-:-:S04]  /*1240*/  @P0 FMUL R9, R6, R5 ;  /* 0x0000000506090220 */ /* 0x004fc80000400000 */
[----:B------:R-:W-:Y:S01]  /*1250*/  FADD R16, -R0, R9 ;  /* 0x0000000900107221 */ /* 0x000fe20000000100 */
[----:B------:R-:W-:-:S03]  /*1260*/  FFMA R0, R2, R13, R2 ;  /* 0x0000000d02007223 */ /* 0x000fc60000000002 */
[----:B------:R-:W1:Y:S01]  /*1270*/  FCHK P0, R16, R11 ;  /* 0x0000000b10007302 */ /* 0x000e620000000000 */
[----:B------:R-:W-:-:S04]  /*1280*/  FFMA R9, R0, R16, RZ ;  /* 0x0000001000097223 */ /* 0x000fc800000000ff */
[----:B------:R-:W-:-:S04]  /*1290*/  FFMA R2, R9, -R11, R16 ;  /* 0x8000000b09027223 */ /* 0x000fc80000000010 */
[----:B------:R-:W-:Y:S01]  /*12a0*/  FFMA R0, R0, R2, R9 ;  /* 0x0000000200007223 */ /* 0x000fe20000000009 */
[----:B-1----:R-:W-:Y:S06]  /*12b0*/  @!P0 BRA `(.L_x_431) ;  /* 0x0000000000148947 */ /* 0x002fec0003800000 */
[----:B------:R-:W1:Y:S01]  /*12c0*/  LDCU UR4, c[0x0][0x38c] ;  /* 0x00007180ff0477ac */ /* 0x000e620008000800 */
[----:B------:R-:W-:Y:S02]  /*12d0*/  MOV R18, 0x1300 ;  /* 0x0000130000127802 */ /* 0x000fe40000000f00 */
[----:B-1----:R-:W-:-:S07]  /*12e0*/  MOV R17, UR4 ;  /* 0x0000000400117c02 */ /* 0x002fce0008000f00 */
[----:B0-----:R-:W-:Y:S05]  /*12f0*/  CALL.REL.NOINC `($__internal_20_$__cuda_sm3x_div_rn_noftz_f32_slowpath) ;  /* 0x0000000000847944 */ /* 0x001fea0003c00000 */
[----:B------:R-:W-:-:S07]  /*1300*/  IMAD.MOV.U32 R0, RZ, RZ, R21 ;  /* 0x000000ffff007224 */ /* 0x000fce00078e0015 */
.L_x_431:
[----:B------:R-:W-:Y:S05]  /*1310*/  BSYNC.RECONVERGENT B3 ;  /* 0x0000000000037941 */ /* 0x000fea0003800200 */
.L_x_430:
[----:B------:R-:W-:Y:S05]  /*1320*/  BRA `(.L_x_429) ;  /* 0x0000000000647947 */ /* 0x000fea0003800000 */
.L_x_425:
[----:B------:R-:W-:Y:S01]  /*1330*/  ISETP.NE.AND P0, PT, R26, RZ, PT ;  /* 0x000000ff1a00720c */ /* 0x000fe20003f05270 */
[----:B------:R-:W1:-:S12]  /*1340*/  LDC R11, c[0x0][0x38c] ;  /* 0x0000e300ff0b7b82 */ /* 0x000e580000000800 */
[----:B------:R-:W-:-:S04]  /*1350*/  @P0 IMAD R9, R24, R2, R9 ;  /* 0x0000000218090224 */ /* 0x000fc800078e0209 */
[----:B------:R-:W-:-:S04]  /*1360*/  @P0 IMAD.WIDE.U32 R6, R9, 0x4, R6 ;  /* 0x0000000409060825 */ /* 0x000fc800078e0006 */
[----:B------:R-:W-:Y:S02]  /*1370*/  @P0 IMAD.WIDE.U32 R4, R9, 0x4, R4 ;  /* 0x0000000409040825 */ /* 0x000fe400078e0004 */
[----:B------:R-:W2:Y:S04]  /*1380*/  @P0 LDG.E R6, desc[UR8][R6.64] ;  /* 0x0000000806060981 */ /* 0x000ea8000c1e1900 */
[----:B------:R-:W2:Y:S01]  /*1390*/  @P0 LDG.E R5, desc[UR8][R4.64] ;  /* 0x0000000804050981 */ /* 0x000ea2000c1e1900 */
[----:B-1----:R-:W1:Y:S01]  /*13a0*/  MUFU.RCP R2, R11 ;  /* 0x0000000b00027308 */ /* 0x002e620000001000 */
[----:B------:R-:W-:Y:S01]  /*13b0*/  MOV R9, RZ ;  /* 0x000000ff00097202 */ /* 0x000fe20000000f00 */
[----:B------:R-:W-:Y:S01]  /*13c0*/  BSSY.RECONVERGENT B3, `(.L_x_429) ;  /* 0x000000f000037945 */ /* 0x000fe20003800200 */
[----:B-1----:R-:W-:Y:S01]  /*13d0*/  FFMA R13, R2, -R11, 1 ;  /* 0x3f800000020d7423 */ /* 0x002fe2000000080b */
[----:B--2---:R-:W-:-:S04]  /*13e0*/  @P0 FMUL R9, R6, R5 ;  /* 0x0000000506090220 */ /* 0x004fc80000400000 */
[----:B------:R-:W-:Y:S01]  /*13f0*/  FADD R16, R0, -R9 ;  /* 0x8000000900107221 */ /* 0x000fe20000000000 */
        /* <DEDUP_REMOVED lines=10> */
[----:B------:R-:W-:-:S07]  /*14a0*/  MOV R0, R21 ;  /* 0x0000001500007202 */ /* 0x000fce0000000f00 */
.L_x_432:
[----:B------:R-:W-:Y:S05]  /*14b0*/  BSYNC.RECONVERGENT B3 ;  /* 0x0000000000037941 */ /* 0x000fea0003800200 */
.L_x_429:
[----:B------:R-:W-:Y:S05]  /*14c0*/  BSYNC.RECONVERGENT B2 ;  /* 0x0000000000027941 */ /* 0x000fea0003800200 */
.L_x_424:
[----:B------:R-:W1:Y:S02]  /*14d0*/  LDC.64 R4, c[0x0][0x3b0] ;  /* 0x0000ec00ff047b82 */ /* 0x000e640000000a00 */
[----:B-1----:R-:W-:-:S05]  /*14e0*/  IMAD.WIDE.U32 R2, R3, 0x4, R4 ;  /* 0x0000000403027825 */ /* 0x002fca00078e0004 */
[----:B------:R-:W-:Y:S01]  /*14f0*/  STG.E desc[UR8][R2.64], R0 ;  /* 0x0000000002007986 */ /* 0x000fe2000c101908 */
[----:B------:R-:W-:Y:S05]  /*1500*/  EXIT ;  /* 0x000000000000794d */ /* 0x000fea0003800000 */
        .weak           $__internal_20_$__cuda_sm3x_div_rn_noftz_f32_slowpath
        .type           $__internal_20_$__cuda_sm3x_div_rn_noftz_f32_slowpath,@function
        .size           $__internal_20_$__cuda_sm3x_div_rn_noftz_f32_slowpath,(.L_x_792 - $__internal_20_$__cuda_sm3x_div_rn_noftz_f32_slowpath)
$__internal_20_$__cuda_sm3x_div_rn_noftz_f32_slowpath:
        /* <DEDUP_REMOVED lines=34> */
.L_x_434:
[----:B------:R-:W-:Y:S01]  /*1730*/  LEA R22, R19, 0xc0800000, 0x17 ;  /* 0xc080000013167811 */ /* 0x000fe200078eb8ff */
[----:B------:R-:W-:Y:S01]  /*1740*/  BSSY.RECONVERGENT B1, `(.L_x_439) ;  /* 0x0000036000017945 */ /* 0x000fe20003800200 */
[----:B------:R-:W-:-:S03]  /*1750*/  IADD3 R21, PT, PT, R21, -0x7f, RZ ;  /* 0xffffff8115157810 */ /* 0x000fc60007ffe0ff */
[----:B------:R-:W-:Y:S01]  /*1760*/  IMAD.IADD R28, R17, 0x1, -R22 ;  /* 0x00000001111c7824 */ /* 0x000fe200078e0a16 */
[C---:B------:R-:W-:Y:S01]  /*1770*/  IADD3 R19, PT, PT, R21.reuse, 0x7f, -R19 ;  /* 0x0000007f15137810 */ /* 0x040fe20007ffe813 */
[----:B------:R-:W-:Y:S02]  /*1780*/  IMAD R16, R21, -0x800000, R16 ;  /* 0xff80000015107824 */ /* 0x000fe400078e0210 */
[----:B------:R-:W0:Y:S01]  /*1790*/  MUFU.RCP R22, R28 ;  /* 0x0000001c00167308 */ /* 0x000e220000001000 */
[----:B------:R-:W-:-:S04]  /*17a0*/  FADD.FTZ R23, -R28, -RZ ;  /* 0x800000ff1c177221 */ /* 0x000fc80000010100 */
[----:B0-----:R-:W-:-:S04]  /*17b0*/  FFMA R17, R22, R23, 1 ;  /* 0x3f80000016117423 */ /* 0x001fc80000000017 */
[----:B------:R-:W-:-:S04]  /*17c0*/  FFMA R17, R22, R17, R22 ;  /* 0x0000001116117223 */ /* 0x000fc80000000016 */
[----:B------:R-:W-:-:S04]  /*17d0*/  FFMA R22, R16, R17, RZ ;  /* 0x0000001110167223 */ /* 0x000fc800000000ff */
[----:B------:R-:W-:-:S04]  /*17e0*/  FFMA R21, R23, R22, R16 ;  /* 0x0000001617157223 */ /* 0x000fc80000000010 */
[----:B------:R-:W-:Y:S01]  /*17f0*/  FFMA R22, R17, R21, R22 ;  /* 0x0000001511167223 */ /* 0x000fe20000000016 */
[----:B------:R-:W-:-:S03]  /*1800*/  IADD3 R21, PT, PT, R19, R20, RZ ;  /* 0x0000001413157210 */ /* 0x000fc60007ffe0ff */
        /* <DEDUP_REMOVED lines=16> */
[CCC-:B------:R-:W-:Y:S01]  /*1910*/  FFMA.RP R20, R17.reuse, R23.reuse, R22.reuse ;  /* 0x0000001711147223 */ /* 0x1c0fe20000008016 */
[----:B------:R-:W-:Y:S01]  /*1920*/  FFMA.RM R17, R17, R23, R22 ;  /* 0x0000001711117223 */ /* 0x000fe20000004016 */
[----:B------:R-:W-:Y:S02]  /*1930*/  IADD3 R22, PT, PT, R19, 0x20, RZ ;  /* 0x0000002013167810 */ /* 0x000fe40007ffe0ff */
[----:B------:R-:W-:Y:S02]  /*1940*/  LOP3.LUT R21, R21, 0x7fffff, RZ, 0xc0, !PT ;  /* 0x007fffff15157812 */ /* 0x000fe400078ec0ff */
[----:B------:R-:W-:Y:S02]  /*1950*/  ISETP.NE.AND P2, PT, R19, RZ, PT ;  /* 0x000000ff1300720c */ /* 0x000fe40003f45270 */
[----:B------:R-:W-:Y:S02]  /*1960*/  LOP3.LUT R21, R21, 0x800000, RZ, 0xfc, !PT ;  /* 0x0080000015157812 */ /* 0x000fe400078efcff */
[----:B------:R-:W-:Y:S01]  /*1970*/  ISETP.NE.AND P1, PT, R19, RZ, PT ;  /* 0x000000ff1300720c */ /* 0x000fe20003f25270 */
[----:B------:R-:W-:Y:S01]  /*1980*/  IMAD.MOV R19, RZ, RZ, -R19 ;  /* 0x000000ffff137224 */ /* 0x000fe200078e0a13 */
[----:B------:R-:W-:-:S02]  /*1990*/  SHF.L.U32 R22, R21, R22, RZ ;  /* 0x0000001615167219 */ /* 0x000fc400000006ff */
[----:B------:R-:W-:Y:S02]  /*19a0*/  FSETP.NEU.FTZ.AND P0, PT, R20, R17, PT ;  /* 0x000000111400720b */ /* 0x000fe40003f1d000 */
        /* <DEDUP_REMOVED lines=11> */
.L_x_441:
[----:B------:R-:W-:-:S04]  /*1a60*/  LOP3.LUT R16, R16, 0x80000000, RZ, 0xc0, !PT ;  /* 0x8000000010107812 */ /* 0x000fc800078ec0ff */
[----:B------:R-:W-:Y:S01]  /*1a70*/  LOP3.LUT R16, R16, 0x7f800000, RZ, 0xfc, !PT ;  /* 0x7f80000010107812 */ /* 0x000fe200078efcff */
[----:B------:R-:W-:Y:S06]  /*1a80*/  BRA `(.L_x_442) ;  /* 0x0000000000047947 */ /* 0x000fec0003800000 */
.L_x_440:
[----:B------:R-:W-:-:S07]  /*1a90*/  LEA R16, R21, R16, 0x17 ;  /* 0x0000001015107211 */ /* 0x000fce00078eb8ff */
.L_x_442:
[----:B------:R-:W-:Y:S05]  /*1aa0*/  BSYNC.RECONVERGENT B1 ;  /* 0x0000000000017941 */ /* 0x000fea0003800200 */
.L_x_439:
[----:B------:R-:W-:Y:S05]  /*1ab0*/  BRA `(.L_x_443) ;  /* 0x0000000000207947 */ /* 0x000fea0003800000 */
.L_x_438:
[----:B------:R-:W-:-:S04]  /*1ac0*/  LOP3.LUT R16, R17, 0x80000000, R16, 0x48, !PT ;  /* 0x8000000011107812 */ /* 0x000fc800078e4810 */
[----:B------:R-:W-:Y:S01]  /*1ad0*/  LOP3.LUT R16, R16, 0x7f800000, RZ, 0xfc, !PT ;  /* 0x7f80000010107812 */ /* 0x000fe200078efcff */
[----:B------:R-:W-:Y:S06]  /*1ae0*/  BRA `(.L_x_443) ;  /* 0x0000000000147947 */ /* 0x000fec0003800000 */
.L_x_437:
[----:B------:R-:W-:Y:S01]  /*1af0*/  LOP3.LUT R16, R17, 0x80000000, R16, 0x48, !PT ;  /* 0x8000000011107812 */ /* 0x000fe200078e4810 */
[----:B------:R-:W-:Y:S06]  /*1b00*/  BRA `(.L_x_443) ;  /* 0x00000000000c7947 */ /* 0x000fec0003800000 */
.L_x_436:
[----:B------:R-:W0:Y:S01]  /*1b10*/  MUFU.RSQ R16, -QNAN ;  /* 0xffc0000000107908 */ /* 0x000e220000001400 */
[----:B------:R-:W-:Y:S05]  /*1b20*/  BRA `(.L_x_443) ;  /* 0x0000000000047947 */ /* 0x000fea0003800000 */
.L_x_435:
[----:B------:R-:W-:-:S07]  /*1b30*/  FADD.FTZ R16, R16, R17 ;  /* 0x0000001110107221 */ /* 0x000fce0000010000 */
.L_x_443:
[----:B------:R-:W-:Y:S05]  /*1b40*/  BSYNC.RECONVERGENT B0 ;  /* 0x0000000000007941 */ /* 0x000fea0003800200 */
.L_x_433:
[----:B------:R-:W-:Y:S01]  /*1b50*/  HFMA2 R17, -RZ, RZ, 0, 0 ;  /* 0x00000000ff117431 */ /* 0x000fe200000001ff */
[----:B0-----:R-:W-:Y:S02]  /*1b60*/  MOV R21, R16 ;  /* 0x0000001000157202 */ /* 0x001fe40000000f00 */
[----:B------:R-:W-:-:S04]  /*1b70*/  MOV R16, R18 ;  /* 0x0000001200107202 */ /* 0x000fc80000000f00 */
[----:B------:R-:W-:Y:S05]  /*1b80*/  RET.REL.NODEC R16 `(_Z17thetaadvecupwind2iiiffffPfS_S_) ;  /* 0xffffffe4101c7950 */ /* 0x000fea0003c3ffff */
.L_x_444:
        /* <DEDUP_REMOVED lines=15> */
.L_x_792:


//--------------------- .text._Z16thetaadvecupwindiiiffffPfS_S_ --------------------------
	.section	.text._Z16thetaadvecupwindiiiffffPfS_S_,"ax",@progbits
	.align	128
        .global         _Z16thetaadvecupwindiiiffffPfS_S_
        .type           _Z16thetaadvecupwindiiiffffPfS_S_,@function
        .size           _Z16thetaadvecupwindiiiffffPfS_S_,(.L_x_793 - _Z16thetaadvecupwindiiiffffPfS_S_)
        .other          _Z16thetaadvecupwindiiiffffPfS_S_,@"STO_CUDA_ENTRY STV_DEFAULT"
_Z16thetaadvecupwindiiiffffPfS_S_:
.text._Z16thetaadvecupwindiiiffffPfS_S_:
        /* <DEDUP_REMOVED lines=38> */
.L_x_465:
        /* <DEDUP_REMOVED lines=35> */
[----:B-1----:R-:W-:Y:S05]  /*0490*/  CALL.REL.NOINC `($__internal_21_$__cuda_sm3x_div_rn_noftz_f32_slowpath) ;  /* 0x00000010001c7944 */ /* 0x002fea0003c00000 */
[----:B------:R-:W-:-:S07]  /*04a0*/  MOV R17, R21 ;  /* 0x0000001500117202 */ /* 0x000fce0000000f00 */
.L_x_449:
[----:B------:R-:W-:Y:S05]  /*04b0*/  BSYNC.RECONVERGENT B3 ;  /* 0x0000000000037941 */ /* 0x000fea0003800200 */
.L_x_448:
[----:B------:R-:W-:Y:S01]  /*04c0*/  MOV R21, R17 ;  /* 0x0000001100157202 */ /* 0x000fe20000000f00 */
[----:B------:R-:W-:Y:S06]  /*04d0*/  BRA `(.L_x_450) ;  /* 0x0000000000dc7947 */ /* 0x000fec0003800000 */
.L_x_447:
        /* <DEDUP_REMOVED lines=23> */
[----:B-1----:R-:W-:Y:S05]  /*0650*/  CALL.REL.NOINC `($__internal_21_$__cuda_sm3x_div_rn_noftz_f32_slowpath) ;  /* 0x0000000c00ac7944 */ /* 0x002fea0003c00000 */
.L_x_453:
[----:B------:R-:W-:Y:S05]  /*0660*/  BSYNC.RECONVERGENT B3 ;  /* 0x0000000000037941 */ /* 0x000fea0003800200 */
.L_x_452:
[----:B------:R-:W-:Y:S05]  /*0670*/  BRA `(.L_x_450) ;  /* 0x0000000000747947 */ /* 0x000fea0003800000 */
.L_x_451:
        /* <DEDUP_REMOVED lines=25> */
[----:B01----:R-:W-:Y:S05]  /*0810*/  CALL.REL.NOINC `($__internal_21_$__cuda_sm3x_div_rn_noftz_f32_slowpath) ;  /* 0x0000000c003c7944 */ /* 0x003fea0003c00000 */
[----:B------:R-:W-:-:S07]  /*0820*/  MOV R17, R21 ;  /* 0x0000001500117202 */ /* 0x000fce0000000f00 */
.L_x_455:
[----:B------:R-:W-:Y:S05]  /*0830*/  BSYNC.RECONVERGENT B3 ;  /* 0x0000000000037941 */ /* 0x000fea0003800200 */
.L_x_454:
[----:B------:R-:W-:-:S07]  /*0840*/  IMAD.MOV.U32 R21, RZ, RZ, R17 ;  /* 0x000000ffff157224 */ /* 0x000fce00078e0011 */
.L_x_450:
[----:B------:R-:W-:Y:S05]  /*0850*/  BSYNC.RECONVERGENT B2 ;  /* 0x0000000000027941 */ /* 0x000fea0003800200 */
.L_x_446:
        /* <DEDUP_REMOVED lines=37> */
[----:B0-----:R-:W-:Y:S05]  /*0ab0*/  CALL.REL.NOINC `($__internal_21_$__cuda_sm3x_div_rn_noftz_f32_slowpath) ;  /* 0x0000000800947944 */ /* 0x001fea0003c00000 */
[----:B------:R-:W-:-:S07]  /*0ac0*/  MOV R12, R21 ;  /* 0x00000015000c7202 */ /* 0x000fce0000000f00 */
.L_x_460:
[----:B------:R-:W-:Y:S05]  /*0ad0*/  BSYNC.RECONVERGENT B3 ;  /* 0x0000000000037941 */ /* 0x000fea0003800200 */
.L_x_459:
[----:B------:R-:W-:Y:S01]  /*0ae0*/  MOV R15, R12 ;  /* 0x0000000c000f7202 */ /* 0x000fe20000000f00 */
[----:B------:R-:W-:Y:S06]  /*0af0*/  BRA `(.L_x_461) ;  /* 0x0000000000ac7947 */ /* 0x000fec0003800000 */
.L_x_458:
        /* <DEDUP_REMOVED lines=20> */
[----:B------:R-:W-:Y:S05]  /*0c40*/  CALL.REL.NOINC `($__internal_21_$__cuda_sm3x_div_rn_noftz_f32_slowpath) ;  /* 0x0000000800307944 */ /* 0x000fea0003c00000 */
[----:B------:R-:W-:-:S07]  /*0c50*/  MOV R15, R21 ;  /* 0x00000015000f7202 */ /* 0x000fce0000000f00 */
.L_x_463:
[----:B------:R-:W-:Y:S05]  /*0c60*/  BSYNC.RECONVERGENT B3 ;  /* 0x0000000000037941 */ /* 0x000fea0003800200 */
.L_x_462:
[----:B------:R-:W-:Y:S05]  /*0c70*/  BRA `(.L_x_461) ;  /* 0x00000000004c7947 */ /* 0x000fea0003800000 */
.L_x_457:
        /* <DEDUP_REMOVED lines=16> */
[----:B------:R-:W-:Y:S05]  /*0d80*/  CALL.REL.NOINC `($__internal_21_$__cuda_sm3x_div_rn_noftz_f32_slowpath) ;  /* 0x0000000400e07944 */ /* 0x000fea0003c00000 */
[----:B------:R-:W-:-:S07]  /*0d90*/  IMAD.MOV.U32 R15, RZ, RZ, R21 ;  /* 0x000000ffff0f7224 */ /* 0x000fce00078e0015 */
.L_x_464:
[----:B------:R-:W-:Y:S05]  /*0da0*/  BSYNC.RECONVERGENT B3 ;  /* 0x0000000000037941 */ /* 0x000fea0003800200 */
.L_x_461:
[----:B------:R-:W-:Y:S05]  /*0db0*/  BSYNC.RECONVERGENT B2 ;  /* 0x0000000000027941 */ /* 0x000fea0003800200 */
.L_x_456:
        /* <DEDUP_REMOVED lines=12> */
.L_x_445:
        /* <DEDUP_REMOVED lines=45> */
[----:B------:R-:W-:Y:S05]  /*1150*/  CALL.REL.NOINC `($__internal_21_$__cuda_sm3x_div_rn_noftz_f32_slowpath) ;  /* 0x0000000000ec7944 */ /* 0x000fea0003c00000 */
[----:B------:R-:W-:-:S07]  /*1160*/  MOV R0, R21 ;  /* 0x0000001500007202 */ /* 0x000fce0000000f00 */
.L_x_470:
[----:B------:R-:W-:Y:S05]  /*1170*/  BSYNC.RECONVERGENT B3 ;  /* 0x0000000000037941 */ /* 0x000fea0003800200 */
.L_x_469:
[----:B------:R-:W-:Y:S05]  /*1180*/  BRA `(.L_x_471) ;  /* 0x0000000000cc7947 */ /* 0x000fea0003800000 */
.L_x_468:
        /* <DEDUP_REMOVED lines=22> */
[----:B0-----:R-:W-:Y:S05]  /*12f0*/  CALL.REL.NOINC `($__internal_21_$__cuda_sm3x_div_rn_noftz_f32_slowpath) ;  /* 0x0000000000847944 */ /* 0x001fea0003c00000 */
[----:B------:R-:W-:-:S07]  /*1300*/  IMAD.MOV.U32 R0, RZ, RZ, R21 ;  /* 0x000000ffff007224 */ /* 0x000fce00078e0015 */
.L_x_473:
[----:B------:R-:W-:Y:S05]  /*1310*/  BSYNC.RECONVERGENT B3 ;  /* 0x0000000000037941 */ /* 0x000fea0003800200 */
.L_x_472:
[----:B------:R-:W-:Y:S05]  /*1320*/  BRA `(.L_x_471) ;  /* 0x0000000000647947 */ /* 0x000fea0003800000 */
.L_x_467:
        /* <DEDUP_REMOVED lines=23> */
[----:B------:R-:W-:-:S07]  /*14a0*/  MOV R0, R21 ;  /* 0x0000001500007202 */ /* 0x000fce0000000f00 */
.L_x_474:
[----:B------:R-:W-:Y:S05]  /*14b0*/  BSYNC.RECONVERGENT B3 ;  /* 0x0000000000037941 */ /* 0x000fea0003800200 */
.L_x_471:
[----:B------:R-:W-:Y:S05]  /*14c0*/  BSYNC.RECONVERGENT B2 ;  /* 0x0000000000027941 */ /* 0x000fea0003800200 */
.L_x_466:
[----:B------:R-:W1:Y:S02]  /*14d0*/  LDC.64 R4, c[0x0][0x3b0] ;  /* 0x0000ec00ff047b82 */ /* 0x000e640000000a00 */
[----:B-1----:R-:W-:-:S05]  /*14e0*/  IMAD.WIDE.U32 R2, R3, 0x4, R4 ;  /* 0x0000000403027825 */ /* 0x002fca00078e0004 */
[----:B------:R-:W-:Y:S01]  /*14f0*/  STG.E desc[UR8][R2.64], R0 ;  /* 0x0000000002007986 */ /* 0x000fe2000c101908 */
[----:B------:R-:W-:Y:S05]  /*1500*/  EXIT ;  /* 0x000000000000794d */ /* 0x000fea0003800000 */
        .weak           $__internal_21_$__cuda_sm3x_div_rn_noftz_f32_slowpath
        .type           $__internal_21_$__cuda_sm3x_div_rn_noftz_f32_slowpath,@function
        .size           $__internal_21_$__cuda_sm3x_div_rn_noftz_f32_slowpath,(.L_x_793 - $__internal_21_$__cuda_sm3x_div_rn_noftz_f32_slowpath)
$__internal_21_$__cuda_sm3x_div_rn_noftz_f32_slowpath:
        /* <DEDUP_REMOVED lines=34> */
.L_x_476:
        /* <DEDUP_REMOVED lines=51> */
.L_x_483:
[----:B------:R-:W-:-:S04]  /*1a60*/  LOP3.LUT R16, R16, 0x80000000, RZ, 0xc0, !PT ;  /* 0x8000000010107812 */ /* 0x000fc800078ec0ff */
[----:B------:R-:W-:Y:S01]  /*1a70*/  LOP3.LUT R16, R16, 0x7f800000, RZ, 0xfc, !PT ;  /* 0x7f80000010107812 */ /* 0x000fe200078efcff */
[----:B------:R-:W-:Y:S06]  /*1a80*/  BRA `(.L_x_484) ;  /* 0x0000000000047947 */ /* 0x000fec0003800000 */
.L_x_482:
[----:B------:R-:W-:-:S07]  /*1a90*/  LEA R16, R21, R16, 0x17 ;  /* 0x0000001015107211 */ /* 0x000fce00078eb8ff */
.L_x_484:
[----:B------:R-:W-:Y:S05]  /*1aa0*/  BSYNC.RECONVERGENT B1 ;  /* 0x0000000000017941 */ /* 0x000fea0003800200 */
.L_x_481:
[----:B------:R-:W-:Y:S05]  /*1ab0*/  BRA `(.L_x_485) ;  /* 0x0000000000207947 */ /* 0x000fea0003800000 */
.L_x_480:
[----:B------:R-:W-:-:S04]  /*1ac0*/  LOP3.LUT R16, R17, 0x80000000, R16, 0x48, !PT ;  /* 0x8000000011107812 */ /* 0x000fc800078e4810 */
[----:B------:R-:W-:Y:S01]  /*1ad0*/  LOP3.LUT R16, R16, 0x7f800000, RZ, 0xfc, !PT ;  /* 0x7f80000010107812 */ /* 0x000fe200078efcff */
[----:B------:R-:W-:Y:S06]  /*1ae0*/  BRA `(.L_x_485) ;  /* 0x0000000000147947 */ /* 0x000fec0003800000 */
.L_x_479:
[----:B------:R-:W-:Y:S01]  /*1af0*/  LOP3.LUT R16, R17, 0x80000000, R16, 0x48, !PT ;  /* 0x8000000011107812 */ /* 0x000fe200078e4810 */
[----:B------:R-:W-:Y:S06]  /*1b00*/  BRA `(.L_x_485) ;  /* 0x00000000000c7947 */ /* 0x000fec0003800000 */
.L_x_478:
[----:B------:R-:W0:Y:S01]  /*1b10*/  MUFU.RSQ R16, -QNAN ;  /* 0xffc0000000107908 */ /* 0x000e220000001400 */
[----:B------:R-:W-:Y:S05]  /*1b20*/  BRA `(.L_x_485) ;  /* 0x0000000000047947 */ /* 0x000fea0003800000 */
.L_x_477:
[----:B------:R-:W-:-:S07]  /*1b30*/  FADD.FTZ R16, R16, R17 ;  /* 0x0000001110107221 */ /* 0x000fce0000010000 */
.L_x_485:
[----:B------:R-:W-:Y:S05]  /*1b40*/  BSYNC.RECONVERGENT B0 ;  /* 0x0000000000007941 */ /* 0x000fea0003800200 */
.L_x_475:
[----:B------:R-:W-:Y:S01]  /*1b50*/  HFMA2 R17, -RZ, RZ, 0, 0 ;  /* 0x00000000ff117431 */ /* 0x000fe200000001ff */
[----:B0-----:R-:W-:Y:S02]  /*1b60*/  MOV R21, R16 ;  /* 0x0000001000157202 */ /* 0x001fe40000000f00 */
[----:B------:R-:W-:-:S04]  /*1b70*/  MOV R16, R18 ;  /* 0x0000001200107202 */ /* 0x000fc80000000f00 */
[----:B------:R-:W-:Y:S05]  /*1b80*/  RET.REL.NODEC R16 `(_Z16thetaadvecupwindiiiffffPfS_S_) ;  /* 0xffffffe4101c7950 */ /* 0x000fea0003c3ffff */
.L_x_486:
        /* <DEDUP_REMOVED lines=15> */
.L_x_793:


//--------------------- .text._Z12thetaadvecuwiiifPfS_ --------------------------
	.section	.text._Z12thetaadvecuwiiifPfS_,"ax",@progbits
	.align	128
        .global         _Z12thetaadvecuwiiifPfS_
        .type           _Z12thetaadvecuwiiifPfS_,@function
        .size           _Z12thetaadvecuwiiifPfS_,(.L_x_794 - _Z12thetaadvecuwiiifPfS_)
        .other          _Z12thetaadvecuwiiifPfS_,@"STO_CUDA_ENTRY STV_DEFAULT"
_Z12thetaadvecuwiiifPfS_:
.text._Z12thetaadvecuwiiifPfS_:
[----:B------:R-:W-:Y:S08]  /*0000*/  LDC R1, c[0x0][0x37c] ;  /* 0x0000df00ff017b82 */ /* 0x000ff00000000800 */
[----:B------:R-:W0:Y:S01]  /*0010*/  LDC R6, c[0x0][0x388] ;  /* 0x0000e200ff067b82 */ /* 0x000e220000000800 */
[----:B------:R-:W1:Y:S07]  /*0020*/  S2R R2, SR_TID.X ;  /* 0x0000000000027919 */ /* 0x000e6e0000002100 */
[----:B------:R-:W2:Y:S08]  /*0030*/  S2UR UR6, SR_CTAID.X ;  /* 0x00000000000679c3 */ /* 0x000eb00000002500 */
[----:B------:R-:W3:Y:S01]  /*0040*/  S2UR UR4, SR_CTAID.Y ;  /* 0x00000000000479c3 */ /* 0x000ee20000002600 */
[----:B0-----:R-:W-:-:S13]  /*0050*/  ISETP.GE.AND P0, PT, R6, 0x1, PT ;  /* 0x000000010600780c */ /* 0x001fda0003f06270 */
[----:B-123--:R-:W-:Y:S05]  /*0060*/  @!P0 EXIT ;  /* 0x000000000000894d */ /* 0x00efea0003800000 */
[----:B------:R-:W0:Y:S01]  /*0070*/  S2R R4, SR_TID.Y ;  /* 0x0000000000047919 */ /* 0x000e220000002200 */
[----:B------:R-:W1:Y:S01]  /*0080*/  LDC R7, c[0x0][0x360] ;  /* 0x0000d800ff077b82 */ /* 0x000e620000000800 */
[----:B------:R-:W2:Y:S01]  /*0090*/  LDCU UR5, c[0x0][0x364] ;  /* 0x00006c80ff0577ac */ /* 0x000ea20008000800 */
[C---:B------:R-:W-:Y:S01]  /*00a0*/  ISETP.GE.U32.AND P0, PT, R6.reuse, 0x4, PT ;  /* 0x000000040600780c */ /* 0x040fe20003f06070 */
[----:B------:R-:W-:Y:S01]  /*00b0*/  IMAD.MOV.U32 R14, RZ, RZ, RZ ;  /* 0x000000ffff0e7224 */ /* 0x000fe200078e00ff */
[C---:B------:R-:W-:Y:S01]  /*00c0*/  IADD3 R18, PT, PT, R6.reuse, -0x1, RZ ;  /* 0xffffffff06127810 */ /* 0x040fe20007ffe0ff */
[----:B------:R-:W3:Y:S01]  /*00d0*/  LDCU UR7, c[0x0][0x380] ;  /* 0x00007000ff0777ac */ /* 0x000ee20008000800 */
[C---:B------:R-:W-:Y:S02]  /*00e0*/  IADD3 R15, PT, PT, R6.reuse, -0x2, RZ ;  /* 0xfffffffe060f7810 */ /* 0x040fe40007ffe0ff */
[----:B------:R-:W3:Y:S01]  /*00f0*/  LDC R3, c[0x0][0x384] ;  /* 0x0000e100ff037b82 */ /* 0x000ee20000000800 */
[----:B------:R-:W4:Y:S01]  /*0100*/  LDCU.64 UR8, c[0x0][0x358] ;  /* 0x00006b00ff0877ac */ /* 0x000f220008000a00 */
[----:B------:R-:W-:-:S06]  /*0110*/  LOP3.LUT R13, R6, 0x3, RZ, 0xc0, !PT ;  /* 0x00000003060d7812 */ /* 0x000fcc00078ec0ff */
[----:B------:R-:W4:Y:S01]  /*0120*/  LDC R0, c[0x0][0x38c] ;  /* 0x0000e300ff007b82 */ /* 0x000f220000000800 */
[----:B--2---:R-:W-:Y:S01]  /*0130*/  UIMAD UR4, UR4, UR5, URZ ;  /* 0x00000005040472a4 */ /* 0x004fe2000f8e02ff */
[----:B-1----:R-:W-:-:S05]  /*0140*/  IMAD R7, R7, UR6, R2 ;  /* 0x0000000607077c24 */ /* 0x002fca000f8e0202 */
[----:B0-----:R-:W-:Y:S02]  /*0150*/  VIADD R2, R4, UR4 ;  /* 0x0000000404027c36 */ /* 0x001fe40008000000 */
[----:B---3--:R-:W-:Y:S02]  /*0160*/  IMAD R12, R3, UR7, RZ ;  /* 0x00000007030c7c24 */ /* 0x008fe4000f8e02ff */
[----:B------:R-:W-:Y:S01]  /*0170*/  IMAD R11, R2, UR7, R7 ;  /* 0x00000007020b7c24 */ /* 0x000fe2000f8e0207 */
[----:B------:R-:W-:Y:S06]  /*0180*/  @!P0 BRA `(.L_x_487) ;  /* 0x0000000800848947 */ /* 0x000fec0003800000 */
[----:B------:R-:W0:Y:S01]  /*0190*/  LDC R10, c[0x0][0x38c] ;  /* 0x0000e300ff0a7b82 */ /* 0x000e220000000800 */
[C---:B------:R-:W-:Y:S01]  /*01a0*/  IADD3 R4, PT, PT, R3.reuse, UR4, R4 ;  /* 0x0000000403047c10 */ /* 0x040fe2000fffe004 */
[----:B------:R-:W-:Y:S01]  /*01b0*/  HFMA2 R5, -RZ, RZ, 0, 0 ;  /* 0x00000000ff057431 */ /* 0x000fe200000001ff */
[C---:B------:R-:W-:Y:S01]  /*01c0*/  LEA R8, R3.reuse, R2, 0x1 ;  /* 0x0000000203087211 */ /* 0x040fe200078e08ff */
[----:B------:R-:W-:Y:S01]  /*01d0*/  IMAD R2, R3, 0x3, R2 ;  /* 0x0000000303027824 */ /* 0x000fe200078e0202 */
[----:B------:R-:W-:Y:S01]  /*01e0*/  LOP3.LUT R14, R6, 0x7ffffffc, RZ, 0xc0, !PT ;  /* 0x7ffffffc060e7812 */ /* 0x000fe200078ec0ff */
[--C-:B------:R-:W-:Y:S02]  /*01f0*/  IMAD R9, R4, UR7, R7.reuse ;  /* 0x0000000704097c24 */ /* 0x100fe4000f8e0207 */
[--C-:B------:R-:W-:Y:S02]  /*0200*/  IMAD R8, R8, UR7, R7.reuse ;  /* 0x0000000708087c24 */ /* 0x100fe4000f8e0207 */
[----:B------:R-:W-:-:S02]  /*0210*/  IMAD R7, R2, UR7, R7 ;  /* 0x0000000702077c24 */ /* 0x000fc4000f8e0207 */
[----:B------:R-:W-:Y:S02]  /*0220*/  IMAD.MOV R6, RZ, RZ, -R6 ;  /* 0x000000ffff067224 */ /* 0x000fe400078e0a06 */
[----:B------:R-:W-:-:S07]  /*0230*/  IMAD.MOV.U32 R4, RZ, RZ, R11 ;  /* 0x000000ffff047224 */ /* 0x000fce00078e000b */
.L_x_496:
[----:B-1----:R-:W1:Y:S01]  /*0240*/  LDC.64 R16, c[0x0][0x390] ;  /* 0x0000e400ff107b82 */ /* 0x002e620000000a00 */
[----:B------:R-:W-:Y:S02]  /*0250*/  ISETP.NE.AND P0, PT, R6, -0x1, PT ;  /* 0xffffffff0600780c */ /* 0x000fe40003f05270 */
[C---:B------:R-:W-:Y:S02]  /*0260*/  IADD3 R3, PT, PT, R5.reuse, 0x1, RZ ;  /* 0x0000000105037810 */ /* 0x040fe40007ffe0ff */
[----:B------:R-:W-:Y:S02]  /*0270*/  VIMNMX.U32 R2, PT, PT, R5, 0x1, !PT ;  /* 0x0000000105027848 */ /* 0x000fe40007fe0000 */
[----:B------:R-:W-:-:S03]  /*0280*/  SEL R19, R18, R3, !P0 ;  /* 0x0000000312137207 */ /* 0x000fc60004000000 */
[----:B------:R-:W-:Y:S02]  /*0290*/  VIADD R2, R2, 0xffffffff ;  /* 0xffffffff02027836 */ /* 0x000fe40000000000 */
[C-C-:B------:R-:W-:Y:S02]  /*02a0*/  IMAD R21, R12.reuse, R19, R11.reuse ;  /* 0x000000130c157224 */ /* 0x140fe400078e020b */
[----:B------:R-:W-:Y:S02]  /*02b0*/  IMAD R19, R12, R2, R11 ;  /* 0x000000020c137224 */ /* 0x000fe400078e020b */
[----:B-1----:R-:W-:-:S04]  /*02c0*/  IMAD.WIDE.U32 R30, R4, 0x4, R16 ;  /* 0x00000004041e7825 */ /* 0x002fc800078e0010 */
[--C-:B------:R-:W-:Y:S01]  /*02d0*/  IMAD.WIDE.U32 R20, R21, 0x4, R16.reuse ;  /* 0x0000000415147825 */ /* 0x100fe200078e0010 */
[----:B----4-:R-:W2:Y:S03]  /*02e0*/  LDG.E R2, desc[UR8][R30.64] ;  /* 0x000000081e027981 */ /* 0x010ea6000c1e1900 */
[----:B------:R-:W-:Y:S02]  /*02f0*/  IMAD.WIDE.U32 R16, R19, 0x4, R16 ;  /* 0x0000000413107825 */ /* 0x000fe400078e0010 */
[----:B------:R-:W3:Y:S04]  /*0300*/  LDG.E R21, desc[UR8][R20.64] ;  /* 0x0000000814157981 */ /* 0x000ee8000c1e1900 */
[----:B------:R1:W4:Y:S01]  /*0310*/  LDG.E R17, desc[UR8][R16.64] ;  /* 0x0000000810117981 */ /* 0x000322000c1e1900 */
[C---:B------:R-:W-:Y:S01]  /*0320*/  ISETP.GE.AND P1, PT, R5.reuse, R15, PT ;  /* 0x0000000f0500720c */ /* 0x040fe20003f26270 */
[----:B0-----:R-:W1:Y:S01]  /*0330*/  MUFU.RCP R23, R10 ;  /* 0x0000000a00177308 */ /* 0x001e620000001000 */
[----:B------:R-:W-:-:S02]  /*0340*/  ISETP.NE.AND P0, PT, R5, RZ, PT ;  /* 0x000000ff0500720c */ /* 0x000fc40003f05270 */
[----:B------:R-:W-:Y:S02]  /*0350*/  FSEL R22, RZ, 1, P1 ;  /* 0x3f800000ff167808 */ /* 0x000fe40000800000 */
[----:B------:R-:W-:Y:S01]  /*0360*/  FSEL R19, RZ, 1, !P0 ;  /* 0x3f800000ff137808 */ /* 0x000fe20004000000 */
[----:B-1----:R-:W-:-:S04]  /*0370*/  FFMA R16, R23, -R10, 1 ;  /* 0x3f80000017107423 */ /* 0x002fc8000000080a */
[----:B------:R-:W-:Y:S01]  /*0380*/  FFMA R23, R23, R16, R23 ;  /* 0x0000001017177223 */ /* 0x000fe20000000017 */
[----:B------:R-:W-:Y:S01]  /*0390*/  BSSY.RECONVERGENT B0, `(.L_x_488) ;  /* 0x000000f000007945 */ /* 0x000fe20003800200 */
[C---:B--2---:R-:W-:Y:S02]  /*03a0*/  FSET.BF.LT.AND R27, R2.reuse, RZ, PT ;  /* 0x000000ff021b720a */ /* 0x044fe40003801000 */
[----:B------:R-:W-:Y:S01]  /*03b0*/  FSET.BF.GT.AND R25, R2, RZ, PT ;  /* 0x000000ff0219720a */ /* 0x000fe20003804000 */
[--C-:B---3--:R-:W-:Y:S01]  /*03c0*/  FFMA R24, R21, R22, -R2.reuse ;  /* 0x0000001615187223 */ /* 0x108fe20000000802 */
[----:B----4-:R-:W-:-:S03]  /*03d0*/  FFMA R22, -R17, R19, R2 ;  /* 0x0000001311167223 */ /* 0x010fc60000000102 */
[----:B------:R-:W-:-:S04]  /*03e0*/  FMUL R27, R24, R27 ;  /* 0x0000001b181b7220 */ /* 0x000fc80000400000 */
[----:B------:R-:W-:-:S04]  /*03f0*/  FFMA R2, R22, R25, R27 ;  /* 0x0000001916027223 */ /* 0x000fc8000000001b */
[----:B------:R-:W0:Y:S01]  /*0400*/  FCHK P0, R2, R10 ;  /* 0x0000000a02007302 */ /* 0x000e220000000000 */
[----:B------:R-:W-:-:S04]  /*0410*/  FFMA R17, R2, R23, RZ ;  /* 0x0000001702117223 */ /* 0x000fc800000000ff */
[----:B------:R-:W-:-:S04]  /*0420*/  FFMA R16, R17, -R10, R2 ;  /* 0x8000000a11107223 */ /* 0x000fc80000000002 */
[----:B------:R-:W-:Y:S01]  /*0430*/  FFMA R29, R23, R16, R17 ;  /* 0x00000010171d7223 */ /* 0x000fe20000000011 */
[----:B0-----:R-:W-:Y:S06]  /*0440*/  @!P0 BRA `(.L_x_489) ;  /* 0x00000000000c8947 */ /* 0x001fec0003800000 */
[----:B------:R-:W-:-:S07]  /*0450*/  MOV R20, 0x470 ;  /* 0x0000047000147802 */ /* 0x000fce0000000f00 */
[----:B------:R-:W-:Y:S05]  /*0460*/  CALL.REL.NOINC `($__internal_22_$__cuda_sm3x_div_rn_noftz_f32_slowpath) ;  /* 0x0000000c00e47944 */ /* 0x000fea0003c00000 */
[----:B------:R-:W-:-:S07]  /*0470*/  MOV R29, R2 ;  /* 0x00000002001d7202 */ /* 0x000fce0000000f00 */
.L_x_489:
[----:B------:R-:W-:Y:S05]  /*0480*/  BSYNC.RECONVERGENT B0 ;  /* 0x0000000000007941 */ /* 0x000fea0003800200 */
.L_x_488:
[----:B------:R-:W0:Y:S01]  /*0490*/  LDC.64 R16, c[0x0][0x398] ;  /* 0x0000e600ff107b82 */ /* 0x000e220000000a00 */
[----:B------:R-:W-:Y:S01]  /*04a0*/  VIADD R21, R5, 0x2 ;  /* 0x0000000205157836 */ /* 0x000fe20000000000 */
[----:B------:R-:W-:-:S04]  /*04b0*/  ISETP.NE.AND P0, PT, R3, R18, PT ;  /* 0x000000120300720c */ /* 0x000fc80003f05270 */
[----:B------:R-:W-:Y:S02]  /*04c0*/  SEL R2, R18, R21, !P0 ;  /* 0x0000001512027207 */ /* 0x000fe40004000000 */
[----:B------:R-:W1:Y:S03]  /*04d0*/  LDC.64 R22, c[0x0][0x390] ;  /* 0x0000e400ff167b82 */ /* 0x000e660000000a00 */
[----:B------:R-:W-:Y:S02]  /*04e0*/  IMAD R27, R12, R2, R11 ;  /* 0x000000020c1b7224 */ /* 0x000fe400078e020b */
[----:B0-----:R-:W-:-:S05]  /*04f0*/  IMAD.WIDE.U32 R24, R4, 0x4, R16 ;  /* 0x0000000404187825 */ /* 0x001fca00078e0010 */
[----:B------:R0:W-:Y:S01]  /*0500*/  STG.E desc[UR8][R24.64], R29 ;  /* 0x0000001d18007986 */ /* 0x0001e2000c101908 */
[----:B-1----:R-:W-:-:S03]  /*0510*/  IMAD.WIDE.U32 R16, R9, 0x4, R22 ;  /* 0x0000000409107825 */ /* 0x002fc600078e0016 */
[----:B------:R-:W2:Y:S01]  /*0520*/  LDG.E R30, desc[UR8][R30.64] ;  /* 0x000000081e1e7981 */ /* 0x000ea2000c1e1900 */
[----:B------:R-:W-:-:S03]  /*0530*/  IMAD.WIDE.U32 R22, R27, 0x4, R22 ;  /* 0x000000041b167825 */ /* 0x000fc600078e0016 */
[----:B------:R-:W3:Y:S04]  /*0540*/  LDG.E R2, desc[UR8][R16.64] ;  /* 0x0000000810027981 */ /* 0x000ee8000c1e1900 */
[----:B------:R-:W4:Y:S01]  /*0550*/  LDG.E R23, desc[UR8][R22.64] ;  /* 0x0000000816177981 */ /* 0x000f22000c1e1900 */
[----:B------:R-:W-:Y:S01]  /*0560*/  ISETP.GE.AND P0, PT, R3, R15, PT ;  /* 0x0000000f0300720c */ /* 0x000fe20003f06270 */
[----:B------:R-:W0:Y:S03]  /*0570*/  MUFU.RCP R27, R10 ;  /* 0x0000000a001b7308 */ /* 0x000e260000001000 */
[----:B------:R-:W-:Y:S01]  /*0580*/  FSEL R3, RZ, 1, P0 ;  /* 0x3f800000ff037808 */ /* 0x000fe20000000000 */
[----:B------:R-:W-:Y:S01]  /*0590*/  BSSY.RECONVERGENT B0, `(.L_x_490) ;  /* 0x0000011000007945 */ /* 0x000fe20003800200 */
[----:B0-----:R-:W-:Y:S01]  /*05a0*/  FFMA R24, R27, -R10, 1 ;  /* 0x3f8000001b187423 */ /* 0x001fe2000000080a */
[C---:B---3--:R-:W-:Y:S01]  /*05b0*/  FSET.BF.LT.AND R20, R2.reuse, RZ, PT ;  /* 0x000000ff0214720a */ /* 0x048fe20003801000 */
[--C-:B--2---:R-:W-:Y:S01]  /*05c0*/  FFMA R19, R19, -R30, R2.reuse ;  /* 0x8000001e13137223 */ /* 0x104fe20000000002 */
[----:B----4-:R-:W-:Y:S01]  /*05d0*/  FFMA R3, R23, R3, -R2 ;  /* 0x0000000317037223 */ /* 0x010fe20000000802 */
[----:B------:R-:W-:-:S03]  /*05e0*/  FSET.BF.GT.AND R2, R2, RZ, PT ;  /* 0x000000ff0202720a */ /* 0x000fc60003804000 */
[----:B------:R-:W-:-:S04]  /*05f0*/  FMUL R20, R3, R20 ;  /* 0x0000001403147220 */ /* 0x000fc80000400000 */
[----:B------:R-:W-:-:S04]  /*0600*/  FFMA R19, R19, R2, R20 ;  /* 0x0000000213137223 */ /* 0x000fc80000000014 */
[----:B------:R-:W0:Y:S01]  /*0610*/  FCHK P0, R19, R10 ;  /* 0x0000000a13007302 */ /* 0x000e220000000000 */
[----:B------:R-:W-:-:S04]  /*0620*/  FFMA R2, R27, R24, R27 ;  /* 0x000000181b027223 */ /* 0x000fc8000000001b */
[----:B------:R-:W-:-:S04]  /*0630*/  FFMA R3, R2, R19, RZ ;  /* 0x0000001302037223 */ /* 0x000fc800000000ff */
[----:B------:R-:W-:-:S04]  /*0640*/  FFMA R20, R3, -R10, R19 ;  /* 0x8000000a03147223 */ /* 0x000fc80000000013 */
[----:B------:R-:W-:Y:S01]  /*0650*/  FFMA R2, R2, R20, R3 ;  /* 0x0000001402027223 */ /* 0x000fe20000000003 */
[----:B0-----:R-:W-:Y:S06]  /*0660*/  @!P0 BRA `(.L_x_491) ;  /* 0x00000000000c8947 */ /* 0x001fec0003800000 */
[----:B------:R-:W-:Y:S02]  /*0670*/  MOV R2, R19 ;  /* 0x0000001300027202 */ /* 0x000fe40000000f00 */
[----:B------:R-:W-:-:S07]  /*0680*/  MOV R20, 0x6a0 ;  /* 0x000006a000147802 */ /* 0x000fce0000000f00 */
[----:B------:R-:W-:Y:S05]  /*0690*/  CALL.REL.NOINC `($__internal_22_$__cuda_sm3x_div_rn_noftz_f32_slowpath) ;  /* 0x0000000c00587944 */ /* 0x000fea0003c00000 */
.L_x_491:
[----:B------:R-:W-:Y:S05]  /*06a0*/  BSYNC.RECONVERGENT B0 ;  /* 0x0000000000007941 */ /* 0x000fea0003800200 */
.L_x_490:
        /* <DEDUP_REMOVED lines=17> */
[----:B0-----:R-:W-:-:S04]  /*07c0*/  FFMA R2, R27, -R10, 1 ;  /* 0x3f8000001b027423 */ /* 0x001fc8000000080a */
[----:B------:R-:W-:Y:S01]  /*07d0*/  FFMA R2, R27, R2, R27 ;  /* 0x000000021b027223 */ /* 0x000fe2000000001b */
[C---:B----4-:R-:W-:Y:S01]  /*07e0*/  FSET.BF.LT.AND R26, R19.reuse, RZ, PT ;  /* 0x000000ff131a720a */ /* 0x050fe20003801000 */
[----:B---3--:R-:W-:Y:S01]  /*07f0*/  FFMA R21, R22, R20, -R19 ;  /* 0x0000001416157223 */ /* 0x008fe20000000813 */
[C---:B--2---:R-:W-:Y:S01]  /*0800*/  FADD R20, R19.reuse, -R16 ;  /* 0x8000001013147221 */ /* 0x044fe20000000000 */
[----:B------:R-:W-:Y:S02]  /*0810*/  FSET.BF.GT.AND R19, R19, RZ, PT ;  /* 0x000000ff1313720a */ /* 0x000fe40003804000 */
[----:B------:R-:W-:-:S04]  /*0820*/  FMUL R21, R21, R26 ;  /* 0x0000001a15157220 */ /* 0x000fc80000400000 */
[----:B------:R-:W-:-:S04]  /*0830*/  FFMA R19, R20, R19, R21 ;  /* 0x0000001314137223 */ /* 0x000fc80000000015 */
[----:B------:R-:W0:Y:S01]  /*0840*/  FCHK P0, R19, R10 ;  /* 0x0000000a13007302 */ /* 0x000e220000000000 */
[----:B------:R-:W-:-:S04]  /*0850*/  FFMA R17, R2, R19, RZ ;  /* 0x0000001302117223 */ /* 0x000fc800000000ff */
[----:B------:R-:W-:-:S04]  /*0860*/  FFMA R16, R17, -R10, R19 ;  /* 0x8000000a11107223 */ /* 0x000fc80000000013 */
[----:B------:R-:W-:Y:S01]  /*0870*/  FFMA R2, R2, R16, R17 ;  /* 0x0000001002027223 */ /* 0x000fe20000000011 */
[----:B0-----:R-:W-:Y:S06]  /*0880*/  @!P0 BRA `(.L_x_493) ;  /* 0x00000000000c8947 */ /* 0x001fec0003800000 */
[----:B------:R-:W-:Y:S02]  /*0890*/  MOV R2, R19 ;  /* 0x0000001300027202 */ /* 0x000fe40000000f00 */
[----:B------:R-:W-:-:S07]  /*08a0*/  MOV R20, 0x8c0 ;  /* 0x000008c000147802 */ /* 0x000fce0000000f00 */
[----:B------:R-:W-:Y:S05]  /*08b0*/  CALL.REL.NOINC `($__internal_22_$__cuda_sm3x_div_rn_noftz_f32_slowpath) ;  /* 0x0000000800d07944 */ /* 0x000fea0003c00000 */
.L_x_493:
[----:B------:R-:W-:Y:S05]  /*08c0*/  BSYNC.RECONVERGENT B0 ;  /* 0x0000000000007941 */ /* 0x000fea0003800200 */
.L_x_492:
[----:B------:R-:W0:Y:S01]  /*08d0*/  LDC.64 R16, c[0x0][0x390] ;  /* 0x0000e400ff107b82 */ /* 0x000e220000000a00 */
[----:B------:R-:W-:Y:S01]  /*08e0*/  VIADD R5, R5, 0x4 ;  /* 0x0000000405057836 */ /* 0x000fe20000000000 */
[----:B------:R-:W-:-:S04]  /*08f0*/  ISETP.NE.AND P0, PT, R3, R18, PT ;  /* 0x000000120300720c */ /* 0x000fc80003f05270 */
[----:B------:R-:W-:Y:S02]  /*0900*/  SEL R19, R18, R5, !P0 ;  /* 0x0000000512137207 */ /* 0x000fe40004000000 */
[----:B------:R-:W1:Y:S03]  /*0910*/  LDC.64 R22, c[0x0][0x398] ;  /* 0x0000e600ff167b82 */ /* 0x000e660000000a00 */
[----:B------:R-:W-:-:S04]  /*0920*/  IMAD R19, R12, R19, R11 ;  /* 0x000000130c137224 */ /* 0x000fc800078e020b */
[----:B0-----:R-:W-:-:S04]  /*0930*/  IMAD.WIDE.U32 R20, R19, 0x4, R16 ;  /* 0x0000000413147825 */ /* 0x001fc800078e0010 */
[----:B------:R-:W-:-:S04]  /*0940*/  IMAD.WIDE.U32 R16, R7, 0x4, R16 ;  /* 0x0000000407107825 */ /* 0x000fc800078e0010 */
[----:B-1----:R-:W-:-:S05]  /*0950*/  IMAD.WIDE.U32 R22, R8, 0x4, R22 ;  /* 0x0000000408167825 */ /* 0x002fca00078e0016 */
[----:B------:R0:W-:Y:S04]  /*0960*/  STG.E desc[UR8][R22.64], R2 ;  /* 0x0000000216007986 */ /* 0x0001e8000c101908 */
[----:B------:R-:W2:Y:S04]  /*0970*/  LDG.E R16, desc[UR8][R16.64] ;  /* 0x0000000810107981 */ /* 0x000ea8000c1e1900 */
[----:B------:R-:W3:Y:S04]  /*0980*/  LDG.E R21, desc[UR8][R20.64] ;  /* 0x0000000814157981 */ /* 0x000ee8000c1e1900 */
[----:B------:R-:W4:Y:S01]  /*0990*/  LDG.E R31, desc[UR8][R30.64] ;  /* 0x000000081e1f7981 */ /* 0x000f22000c1e1900 */
[----:B------:R-:W-:Y:S01]  /*09a0*/  ISETP.GE.AND P0, PT, R3, R15, PT ;  /* 0x0000000f0300720c */ /* 0x000fe20003f06270 */
[----:B------:R-:W0:Y:S01]  /*09b0*/  MUFU.RCP R25, R10 ;  /* 0x0000000a00197308 */ /* 0x000e220000001000 */
[----:B------:R-:W-:Y:S02]  /*09c0*/  BSSY.RECONVERGENT B0, `(.L_x_494) ;  /* 0x0000013000007945 */ /* 0x000fe40003800200 */
[----:B------:R-:W-:Y:S01]  /*09d0*/  FSEL R3, RZ, 1, P0 ;  /* 0x3f800000ff037808 */ /* 0x000fe20000000000 */
[----:B0-----:R-:W-:-:S04]  /*09e0*/  FFMA R2, R25, -R10, 1 ;  /* 0x3f80000019027423 */ /* 0x001fc8000000080a */
[----:B------:R-:W-:Y:S01]  /*09f0*/  FFMA R2, R25, R2, R25 ;  /* 0x0000000219027223 */ /* 0x000fe20000000019 */
[C---:B--2---:R-:W-:Y:S02]  /*0a00*/  FSET.BF.LT.AND R26, R16.reuse, RZ, PT ;  /* 0x000000ff101a720a */ /* 0x044fe40003801000 */
[C---:B------:R-:W-:Y:S01]  /*0a10*/  FSET.BF.GT.AND R24, R16.reuse, RZ, PT ;  /* 0x000000ff1018720a */ /* 0x040fe20003804000 */
[----:B---3--:R-:W-:Y:S01]  /*0a20*/  FFMA R19, R21, R3, -R16 ;  /* 0x0000000315137223 */ /* 0x008fe20000000810 */
[----:B----4-:R-:W-:-:S03]  /*0a30*/  FADD R3, R16, -R31 ;  /* 0x8000001f10037221 */ /* 0x010fc60000000000 */
        /* <DEDUP_REMOVED lines=10> */
[----:B------:R-:W-:-:S07]  /*0ae0*/  IMAD.MOV.U32 R17, RZ, RZ, R2 ;  /* 0x000000ffff117224 */ /* 0x000fce00078e0002 */
.L_x_495:
[----:B------:R-:W-:Y:S05]  /*0af0*/  BSYNC.RECONVERGENT B0 ;  /* 0x0000000000007941 */ /* 0x000fea0003800200 */
.L_x_494:
[----:B------:R-:W0:Y:S01]  /*0b00*/  LDC.64 R2, c[0x0][0x398] ;  /* 0x0000e600ff027b82 */ /* 0x000e220000000a00 */
[----:B------:R-:W-:Y:S01]  /*0b10*/  ISETP.NE.AND P0, PT, R5, R14, PT ;  /* 0x0000000e0500720c */ /* 0x000fe20003f05270 */
[----:B------:R-:W-:Y:S01]  /*0b20*/  IMAD R9, R12, 0x4, R9 ;  /* 0x000000040c097824 */ /* 0x000fe200078e0209 */
[----:B------:R-:W-:Y:S01]  /*0b30*/  IADD3 R6, PT, PT, R6, 0x4, RZ ;  /* 0x0000000406067810 */ /* 0x000fe20007ffe0ff */
[C---:B------:R-:W-:Y:S01]  /*0b40*/  IMAD R4, R12.reuse, 0x4, R4 ;  /* 0x000000040c047824 */ /* 0x040fe200078e0204 */
[C---:B------:R-:W-:Y:S01]  /*0b50*/  LEA R8, R12.reuse, R8, 0x2 ;  /* 0x000000080c087211 */ /* 0x040fe200078e10ff */
[----:B0-----:R-:W-:Y:S01]  /*0b60*/  IMAD.WIDE.U32 R2, R7, 0x4, R2 ;  /* 0x0000000407027825 */ /* 0x001fe200078e0002 */
[----:B------:R-:W-:-:S04]  /*0b70*/  LEA R7, R12, R7, 0x2 ;  /* 0x000000070c077211 */ /* 0x000fc800078e10ff */
[----:B------:R1:W-:Y:S03]  /*0b80*/  STG.E desc[UR8][R2.64], R17 ;  /* 0x0000001102007986 */ /* 0x0003e6000c101908 */
[----:B------:R-:W-:Y:S05]  /*0b90*/  @P0 BRA `(.L_x_496) ;  /* 0xfffffff400a80947 */ /* 0x000fea000383ffff */
.L_x_487:
[----:B------:R-:W-:-:S13]  /*0ba0*/  ISETP.NE.AND P0, PT, R13, RZ, PT ;  /* 0x000000ff0d00720c */ /* 0x000fda0003f05270 */
[----:B----4-:R-:W-:Y:S05]  /*0bb0*/  @!P0 EXIT ;  /* 0x000000000000894d */ /* 0x010fea0003800000 */
[----:B------:R-:W-:-:S13]  /*0bc0*/  ISETP.NE.AND P0, PT, R13, 0x1, PT ;  /* 0x000000010d00780c */ /* 0x000fda0003f05270 */
[----:B------:R-:W-:Y:S05]  /*0bd0*/  @!P0 BRA `(.L_x_497) ;  /* 0x0000000400488947 */ /* 0x000fea0003800000 */
[----:B-1----:R-:W0:Y:S01]  /*0be0*/  LDC.64 R2, c[0x0][0x390] ;  /* 0x0000e400ff027b82 */ /* 0x002e220000000a00 */
[C---:B------:R-:W-:Y:S01]  /*0bf0*/  VIADD R9, R14.reuse, 0x1 ;  /* 0x000000010e097836 */ /* 0x040fe20000000000 */
[----:B------:R-:W-:Y:S01]  /*0c00*/  ISETP.NE.AND P0, PT, R14, R18, PT ;  /* 0x000000120e00720c */ /* 0x000fe20003f05270 */
[--C-:B------:R-:W-:Y:S01]  /*0c10*/  IMAD R7, R12, R14, R11.reuse ;  /* 0x0000000e0c077224 */ /* 0x100fe200078e020b */
[----:B------:R-:W-:Y:S02]  /*0c20*/  VIMNMX.U32 R4, PT, PT, R14, 0x1, !PT ;  /* 0x000000010e047848 */ /* 0x000fe40007fe0000 */
[----:B------:R-:W-:Y:S02]  /*0c30*/  SEL R5, R18, R9, !P0 ;  /* 0x0000000912057207 */ /* 0x000fe40004000000 */
[----:B------:R-:W-:Y:S01]  /*0c40*/  IADD3 R4, PT, PT, R4, -0x1, RZ ;  /* 0xffffffff04047810 */ /* 0x000fe20007ffe0ff */
[----:B------:R-:W1:Y:S02]  /*0c50*/  LDC R19, c[0x0][0x38c] ;  /* 0x0000e300ff137b82 */ /* 0x000e640000000800 */
[----:B------:R-:W-:-:S02]  /*0c60*/  IMAD R5, R12, R5, R11 ;  /* 0x000000050c057224 */ /* 0x000fc400078e020b */
[----:B------:R-:W-:Y:S02]  /*0c70*/  IMAD R13, R12, R4, R11 ;  /* 0x000000040c0d7224 */ /* 0x000fe400078e020b */
[----:B0-----:R-:W-:-:S04]  /*0c80*/  IMAD.WIDE.U32 R16, R7, 0x4, R2 ;  /* 0x0000000407107825 */ /* 0x001fc800078e0002 */
[--C-:B------:R-:W-:Y:S01]  /*0c90*/  IMAD.WIDE.U32 R4, R5, 0x4, R2.reuse ;  /* 0x0000000405047825 */ /* 0x100fe200078e0002 */
[----:B------:R-:W2:Y:S03]  /*0ca0*/  LDG.E R6, desc[UR8][R16.64] ;  /* 0x0000000810067981 */ /* 0x000ea6000c1e1900 */
[----:B------:R-:W-:Y:S02]  /*0cb0*/  IMAD.WIDE.U32 R2, R13, 0x4, R2 ;  /* 0x000000040d027825 */ /* 0x000fe400078e0002 */
[----:B------:R-:W3:Y:S04]  /*0cc0*/  LDG.E R5, desc[UR8][R4.64] ;  /* 0x0000000804057981 */ /* 0x000ee8000c1e1900 */
[----:B------:R-:W4:Y:S01]  /*0cd0*/  LDG.E R3, desc[UR8][R2.64] ;  /* 0x0000000802037981 */ /* 0x000f22000c1e1900 */
[C---:B------:R-:W-:Y:S01]  /*0ce0*/  ISETP.GE.AND P1, PT, R14.reuse, R15, PT ;  /* 0x0000000f0e00720c */ /* 0x040fe20003f26270 */
[----:B-1----:R-:W0:Y:S01]  /*0cf0*/  MUFU.RCP R20, R19 ;  /* 0x0000001300147308 */ /* 0x002e220000001000 */
[----:B------:R-:W-:-:S02]  /*0d00*/  ISETP.GT.U32.AND P0, PT, R14, 0x1, PT ;  /* 0x000000010e00780c */ /* 0x000fc40003f04070 */
[----:B------:R-:W-:Y:S02]  /*0d10*/  FSEL R10, RZ, 1, P1 ;  /* 0x3f800000ff0a7808 */ /* 0x000fe40000800000 */
[----:B------:R-:W-:Y:S01]  /*0d20*/  FSEL R8, RZ, 1, !P0 ;  /* 0x3f800000ff087808 */ /* 0x000fe20004000000 */
[----:B------:R-:W-:Y:S01]  /*0d30*/  BSSY.RECONVERGENT B0, `(.L_x_498) ;  /* 0x0000011000007945 */ /* 0x000fe20003800200 */
[C---:B--2---:R-:W-:Y:S01]  /*0d40*/  FSET.BF.LT.AND R13, R6.reuse, RZ, PT ;  /* 0x000000ff060d720a */ /* 0x044fe20003801000 */
[--C-:B---3--:R-:W-:Y:S01]  /*0d50*/  FFMA R10, R5, R10, -R6.reuse ;  /* 0x0000000a050a7223 */ /* 0x108fe20000000806 */
[----:B------:R-:W-:Y:S01]  /*0d60*/  FSET.BF.GT.AND R5, R6, RZ, PT ;  /* 0x000000ff0605720a */ /* 0x000fe20003804000 */
[----:B----4-:R-:W-:Y:S02]  /*0d70*/  FFMA R8, -R3, R8, R6 ;  /* 0x0000000803087223 */ /* 0x010fe40000000106 */
[----:B------:R-:W-:-:S04]  /*0d80*/  FMUL R13, R10, R13 ;  /* 0x0000000d0a0d7220 */ /* 0x000fc80000400000 */
[----:B------:R-:W-:Y:S01]  /*0d90*/  FFMA R8, R8, R5, R13 ;  /* 0x0000000508087223 */ /* 0x000fe2000000000d */
[----:B0-----:R-:W-:-:S03]  /*0da0*/  FFMA R3, R20, -R19, 1 ;  /* 0x3f80000014037423 */ /* 0x001fc60000000813 */
[----:B------:R-:W0:Y:S01]  /*0db0*/  FCHK P0, R8, R19 ;  /* 0x0000001308007302 */ /* 0x000e220000000000 */
[----:B------:R-:W-:-:S04]  /*0dc0*/  FFMA R2, R20, R3, R20 ;  /* 0x0000000314027223 */ /* 0x000fc80000000014 */
[----:B------:R-:W-:-:S04]  /*0dd0*/  FFMA R3, R2, R8, RZ ;  /* 0x0000000802037223 */ /* 0x000fc800000000ff */
[----:B------:R-:W-:-:S04]  /*0de0*/  FFMA R4, R3, -R19, R8 ;  /* 0x8000001303047223 */ /* 0x000fc80000000008 */
[----:B------:R-:W-:Y:S01]  /*0df0*/  FFMA R2, R2, R4, R3 ;  /* 0x0000000402027223 */ /* 0x000fe20000000003 */
[----:B0-----:R-:W-:Y:S06]  /*0e00*/  @!P0 BRA `(.L_x_499) ;  /* 0x00000000000c8947 */ /* 0x001fec0003800000 */
[----:B------:R-:W-:Y:S01]  /*0e10*/  IMAD.MOV.U32 R2, RZ, RZ, R8 ;  /* 0x000000ffff027224 */ /* 0x000fe200078e0008 */
[----:B------:R-:W-:-:S07]  /*0e20*/  MOV R20, 0xe40 ;  /* 0x00000e4000147802 */ /* 0x000fce0000000f00 */
[----:B------:R-:W-:Y:S05]  /*0e30*/  CALL.REL.NOINC `($__internal_22_$__cuda_sm3x_div_rn_noftz_f32_slowpath) ;  /* 0x0000000400707944 */ /* 0x000fea0003c00000 */
.L_x_499:
[----:B------:R-:W-:Y:S05]  /*0e40*/  BSYNC.RECONVERGENT B0 ;  /* 0x0000000000007941 */ /* 0x000fea0003800200 */
.L_x_498:
[----:B------:R-:W0:Y:S01]  /*0e50*/  LDC.64 R22, c[0x0][0x398] ;  /* 0x0000e600ff167b82 */ /* 0x000e220000000a00 */
[----:B------:R-:W-:Y:S01]  /*0e60*/  ISETP.NE.AND P0, PT, R9, R18, PT ;  /* 0x000000120900720c */ /* 0x000fe20003f05270 */
[----:B------:R-:W-:Y:S01]  /*0e70*/  IMAD.IADD R3, R12, 0x1, R7 ;  /* 0x000000010c037824 */ /* 0x000fe200078e0207 */
[----:B------:R-:W-:-:S04]  /*0e80*/  IADD3 R5, PT, PT, R14, 0x2, RZ ;  /* 0x000000020e057810 */ /* 0x000fc80007ffe0ff */
[----:B------:R-:W-:Y:S01]  /*0e90*/  SEL R4, R18, R5, !P0 ;  /* 0x0000000512047207 */ /* 0x000fe20004000000 */
[----:B------:R-:W1:Y:S04]  /*0ea0*/  LDC.64 R20, c[0x0][0x390] ;  /* 0x0000e400ff147b82 */ /* 0x000e680000000a00 */
[----:B------:R-:W-:Y:S02]  /*0eb0*/  IMAD R13, R12, R4, R11 ;  /* 0x000000040c0d7224 */ /* 0x000fe400078e020b */
[----:B0-----:R-:W-:-:S05]  /*0ec0*/  IMAD.WIDE.U32 R6, R7, 0x4, R22 ;  /* 0x0000000407067825 */ /* 0x001fca00078e0016 */
[----:B------:R0:W-:Y:S01]  /*0ed0*/  STG.E desc[UR8][R6.64], R2 ;  /* 0x0000000206007986 */ /* 0x0001e2000c101908 */
[----:B-1----:R-:W-:-:S03]  /*0ee0*/  IMAD.WIDE.U32 R22, R3, 0x4, R20 ;  /* 0x0000000403167825 */ /* 0x002fc600078e0014 */
[----:B------:R-:W2:Y:S01]  /*0ef0*/  LDG.E R17, desc[UR8][R16.64] ;  /* 0x0000000810117981 */ /* 0x000ea2000c1e1900 */
[----:B------:R-:W-:-:S03]  /*0f00*/  IMAD.WIDE.U32 R20, R13, 0x4, R20 ;  /* 0x000000040d147825 */ /* 0x000fc600078e0014 */
[----:B------:R-:W3:Y:S01]  /*0f10*/  LDG.E R22, desc[UR8][R22.64] ;  /* 0x0000000816167981 */ /* 0x000ee2000c1e1900 */
[----:B------:R-:W1:Y:S03]  /*0f20*/  LDC R13, c[0x0][0x38c] ;  /* 0x0000e300ff0d7b82 */ /* 0x000e660000000800 */
[----:B------:R-:W4:Y:S01]  /*0f30*/  LDG.E R21, desc[UR8][R20.64] ;  /* 0x0000000814157981 */ /* 0x000f22000c1e1900 */
[----:B------:R-:W-:Y:S02]  /*0f40*/  ISETP.GE.AND P1, PT, R9, R15, PT ;  /* 0x0000000f0900720c */ /* 0x000fe40003f26270 */
[----:B------:R-:W-:Y:S02]  /*0f50*/  ISETP.NE.AND P0, PT, R14, RZ, PT ;  /* 0x000000ff0e00720c */ /* 0x000fe40003f05270 */
[----:B------:R-:W-:Y:S02]  /*0f60*/  FSEL R8, RZ, 1, P1 ;  /* 0x3f800000ff087808 */ /* 0x000fe40000800000 */
[----:B------:R-:W-:Y:S01]  /*0f70*/  FSEL R4, RZ, 1, !P0 ;  /* 0x3f800000ff047808 */ /* 0x000fe20004000000 */
[----:B-1----:R-:W1:Y:S01]  /*0f80*/  MUFU.RCP R10, R13 ;  /* 0x0000000d000a7308 */ /* 0x002e620000001000 */
[----:B------:R-:W-:Y:S01]  /*0f90*/  BSSY.RECONVERGENT B0, `(.L_x_500) ;  /* 0x0000012000007945 */ /* 0x000fe20003800200 */
[C---:B---3--:R-:W-:Y:S01]  /*0fa0*/  FSET.BF.LT.AND R9, R22.reuse, RZ, PT ;  /* 0x000000ff1609720a */ /* 0x048fe20003801000 */
[--C-:B----4-:R-:W-:Y:S01]  /*0fb0*/  FFMA R8, R21, R8, -R22.reuse ;  /* 0x0000000815087223 */ /* 0x110fe20000000816 */
[----:B0-----:R-:W-:Y:S01]  /*0fc0*/  FSET.BF.GT.AND R7, R22, RZ, PT ;  /* 0x000000ff1607720a */ /* 0x001fe20003804000 */
[----:B--2---:R-:W-:-:S02]  /*0fd0*/  FFMA R4, -R17, R4, R22 ;  /* 0x0000000411047223 */ /* 0x004fc40000000116 */
[----:B------:R-:W-:-:S04]  /*0fe0*/  FMUL R9, R8, R9 ;  /* 0x0000000908097220 */ /* 0x000fc80000400000 */
[----:B------:R-:W-:Y:S01]  /*0ff0*/  FFMA R6, R4, R7, R9 ;  /* 0x0000000704067223 */ /* 0x000fe20000000009 */
[----:B-1----:R-:W-:-:S03]  /*1000*/  FFMA R17, R10, -R13, 1 ;  /* 0x3f8000000a117423 */ /* 0x002fc6000000080d */
        /* <DEDUP_REMOVED lines=10> */
.L_x_501:
[----:B------:R-:W-:Y:S05]  /*10b0*/  BSYNC.RECONVERGENT B0 ;  /* 0x0000000000007941 */ /* 0x000fea0003800200 */
.L_x_500:
[----:B------:R-:W0:Y:S01]  /*10c0*/  LDC.64 R6, c[0x0][0x398] ;  /* 0x0000e600ff067b82 */ /* 0x000e220000000a00 */
[----:B------:R-:W-:Y:S01]  /*10d0*/  MOV R14, R5 ;  /* 0x00000005000e7202 */ /* 0x000fe20000000f00 */
[----:B0-----:R-:W-:-:S05]  /*10e0*/  IMAD.WIDE.U32 R2, R3, 0x4, R6 ;  /* 0x0000000403027825 */ /* 0x001fca00078e0006 */
[----:B------:R0:W-:Y:S02]  /*10f0*/  STG.E desc[UR8][R2.64], R9 ;  /* 0x0000000902007986 */ /* 0x0001e4000c101908 */
.L_x_497:
[----:B01----:R-:W0:Y:S02]  /*1100*/  LDC R2, c[0x0][0x388] ;  /* 0x0000e200ff027b82 */ /* 0x003e240000000800 */
[----:B0-----:R-:W-:-:S04]  /*1110*/  LOP3.LUT R2, R2, 0x1, RZ, 0xc0, !PT ;  /* 0x0000000102027812 */ /* 0x001fc800078ec0ff */
[----:B------:R-:W-:-:S13]  /*1120*/  ISETP.NE.U32.AND P0, PT, R2, 0x1, PT ;  /* 0x000000010200780c */ /* 0x000fda0003f05070 */
[----:B------:R-:W-:Y:S05]  /*1130*/  @P0 EXIT ;  /* 0x000000000000094d */ /* 0x000fea0003800000 */
[----:B------:R-:W0:Y:S01]  /*1140*/  LDC.64 R4, c[0x0][0x390] ;  /* 0x0000e400ff047b82 */ /* 0x000e220000000a00 */
[C---:B------:R-:W-:Y:S01]  /*1150*/  VIADD R3, R14.reuse, 0x1 ;  /* 0x000000010e037836 */ /* 0x040fe20000000000 */
[C---:B------:R-:W-:Y:S02]  /*1160*/  ISETP.NE.AND P0, PT, R14.reuse, R18, PT ;  /* 0x000000120e00720c */ /* 0x040fe40003f05270 */
[----:B------:R-:W-:Y:S02]  /*1170*/  VIMNMX.U32 R2, PT, PT, R14, 0x1, !PT ;  /* 0x000000010e027848 */ /* 0x000fe40007fe0000 */
[----:B------:R-:W-:Y:S01]  /*1180*/  SEL R18, R18, R3, !P0 ;  /* 0x0000000312127207 */ /* 0x000fe20004000000 */
[--C-:B------:R-:W-:Y:S01]  /*1190*/  IMAD R3, R12, R14, R11.reuse ;  /* 0x0000000e0c037224 */ /* 0x100fe200078e020b */
[----:B------:R-:W-:Y:S01]  /*11a0*/  IADD3 R2, PT, PT, R2, -0x1, RZ ;  /* 0xffffffff02027810 */ /* 0x000fe20007ffe0ff */
[----:B------:R-:W1:Y:S02]  /*11b0*/  LDC R13, c[0x0][0x38c] ;  /* 0x0000e300ff0d7b82 */ /* 0x000e640000000800 */
[----:B------:R-:W-:-:S02]  /*11c0*/  IMAD R9, R12, R18, R11 ;  /* 0x000000120c097224 */ /* 0x000fc400078e020b */
[----:B------:R-:W-:Y:S02]  /*11d0*/  IMAD R11, R12, R2, R11 ;  /* 0x000000020c0b7224 */ /* 0x000fe400078e020b */
[----:B0-----:R-:W-:-:S04]  /*11e0*/  IMAD.WIDE.U32 R6, R3, 0x4, R4 ;  /* 0x0000000403067825 */ /* 0x001fc800078e0004 */
[--C-:B------:R-:W-:Y:S02]  /*11f0*/  IMAD.WIDE.U32 R8, R9, 0x4, R4.reuse ;  /* 0x0000000409087825 */ /* 0x100fe400078e0004 */
[----:B------:R-:W2:Y:S02]  /*1200*/  LDG.E R6, desc[UR8][R6.64] ;  /* 0x0000000806067981 */ /* 0x000ea4000c1e1900 */
        /* <DEDUP_REMOVED lines=25> */
[----:B------:R-:W-:-:S07]  /*13a0*/  MOV R7, R2 ;  /* 0x0000000200077202 */ /* 0x000fce0000000f00 */
.L_x_503:
[----:B------:R-:W-:Y:S05]  /*13b0*/  BSYNC.RECONVERGENT B0 ;  /* 0x0000000000007941 */ /* 0x000fea0003800200 */
.L_x_502:
[----:B------:R-:W0:Y:S02]  /*13c0*/  LDC.64 R4, c[0x0][0x398] ;  /* 0x0000e600ff047b82 */ /* 0x000e240000000a00 */
[----:B0-----:R-:W-:-:S05]  /*13d0*/  IMAD.WIDE.U32 R2, R3, 0x4, R4 ;  /* 0x0000000403027825 */ /* 0x001fca00078e0004 */
[----:B------:R-:W-:Y:S01]  /*13e0*/  STG.E desc[UR8][R2.64], R7 ;  /* 0x0000000702007986 */ /* 0x000fe2000c101908 */
[----:B------:R-:W-:Y:S05]  /*13f0*/  EXIT ;  /* 0x000000000000794d */ /* 0x000fea0003800000 */
        .weak           $__internal_22_$__cuda_sm3x_div_rn_noftz_f32_slowpath
        .type           $__internal_22_$__cuda_sm3x_div_rn_noftz_f32_slowpath,@function
        .size           $__internal_22_$__cuda_sm3x_div_rn_noftz_f32_slowpath,(.L_x_794 - $__internal_22_$__cuda_sm3x_div_rn_noftz_f32_slowpath)
$__internal_22_$__cuda_sm3x_div_rn_noftz_f32_slowpath:
[----:B------:R-:W-:Y:S01]  /*1400*/  SHF.R.U32.HI R22, RZ, 0x17, R0 ;  /* 0x00000017ff167819 */ /* 0x000fe20000011600 */
[----:B------:R-:W-:Y:S01]  /*1410*/  BSSY.RECONVERGENT B1, `(.L_x_504) ;  /* 0x0000063000017945 */ /* 0x000fe20003800200 */
[----:B------:R-:W-:Y:S01]  /*1420*/  SHF.R.U32.HI R29, RZ, 0x17, R2 ;  /* 0x00000017ff1d7819 */ /* 0x000fe20000011602 */
[----:B------:R-:W-:Y:S01]  /*1430*/  IMAD.MOV.U32 R25, RZ, RZ, R0 ;  /* 0x000000ffff197224 */ /* 0x000fe200078e0000 */
[----:B------:R-:W-:Y:S02]  /*1440*/  LOP3.LUT R22, R22, 0xff, RZ, 0xc0, !PT ;  /* 0x000000ff16167812 */ /* 0x000fe400078ec0ff */
[----:B------:R-:W-:-:S03]  /*1450*/  LOP3.LUT R29, R29, 0xff, RZ, 0xc0, !PT ;  /* 0x000000ff1d1d7812 */ /* 0x000fc600078ec0ff */
[----:B------:R-:W-:Y:S01]  /*1460*/  VIADD R26, R22, 0xffffffff ;  /* 0xffffffff161a7836 */ /* 0x000fe20000000000 */
[----:B------:R-:W-:-:S04]  /*1470*/  IADD3 R24, PT, PT, R29, -0x1, RZ ;  /* 0xffffffff1d187810 */ /* 0x000fc80007ffe0ff */
        /* <DEDUP_REMOVED lines=27> */
.L_x_505:
[----:B------:R-:W-:Y:S01]  /*1630*/  LEA R28, R22, 0xc0800000, 0x17 ;  /* 0xc0800000161c7811 */ /* 0x000fe200078eb8ff */
[----:B------:R-:W-:Y:S01]  /*1640*/  VIADD R29, R29, 0xffffff81 ;  /* 0xffffff811d1d7836 */ /* 0x000fe20000000000 */
[----:B------:R-:W-:Y:S02]  /*1650*/  BSSY.RECONVERGENT B2, `(.L_x_510) ;  /* 0x0000035000027945 */ /* 0x000fe40003800200 */
[----:B------:R-:W-:Y:S01]  /*1660*/  IADD3 R28, PT, PT, -R28, R25, RZ ;  /* 0x000000191c1c7210 */ /* 0x000fe20007ffe1ff */
[----:B------:R-:W-:-:S03]  /*1670*/  IMAD R2, R29, -0x800000, R2 ;  /* 0xff8000001d027824 */ /* 0x000fc600078e0202 */
[----:B------:R-:W0:Y:S01]  /*1680*/  MUFU.RCP R24, R28 ;  /* 0x0000001c00187308 */ /* 0x000e220000001000 */
[----:B------:R-:W-:-:S04]  /*1690*/  FADD.FTZ R27, -R28, -RZ ;  /* 0x800000ff1c1b7221 */ /* 0x000fc80000010100 */
        /* <DEDUP_REMOVED lines=25> */
[C---:B------:R-:W-:Y:S01]  /*1830*/  VIADD R25, R22.reuse, 0x20 ;  /* 0x0000002016197836 */ /* 0x040fe20000000000 */
        /* <DEDUP_REMOVED lines=18> */
.L_x_512:
[----:B------:R-:W-:-:S04]  /*1960*/  LOP3.LUT R2, R2, 0x80000000, RZ, 0xc0, !PT ;  /* 0x8000000002027812 */ /* 0x000fc800078ec0ff */
[----:B------:R-:W-:Y:S01]  /*1970*/  LOP3.LUT R2, R2, 0x7f800000, RZ, 0xfc, !PT ;  /* 0x7f80000002027812 */ /* 0x000fe200078efcff */
[----:B------:R-:W-:Y:S06]  /*1980*/  BRA `(.L_x_513) ;  /* 0x0000000000047947 */ /* 0x000fec0003800000 */
.L_x_511:
[----:B------:R-:W-:-:S07]  /*1990*/  IMAD R2, R23, 0x800000, R2 ;  /* 0x0080000017027824 */ /* 0x000fce00078e0202 */
.L_x_513:
[----:B------:R-:W-:Y:S05]  /*19a0*/  BSYNC.RECONVERGENT B2 ;  /* 0x0000000000027941 */ /* 0x000fea0003800200 */
.L_x_510:
[----:B------:R-:W-:Y:S05]  /*19b0*/  BRA `(.L_x_514) ;  /* 0x0000000000207947 */ /* 0x000fea0003800000 */
.L_x_509:
[----:B------:R-:W-:-:S04]  /*19c0*/  LOP3.LUT R2, R25, 0x80000000, R2, 0x48, !PT ;  /* 0x8000000019027812 */ /* 0x000fc800078e4802 */
[----:B------:R-:W-:Y:S01]  /*19d0*/  LOP3.LUT R2, R2, 0x7f800000, RZ, 0xfc, !PT ;  /* 0x7f80000002027812 */ /* 0x000fe200078efcff */
[----:B------:R-:W-:Y:S06]  /*19e0*/  BRA `(.L_x_514) ;  /* 0x0000000000147947 */ /* 0x000fec0003800000 */
.L_x_508:
[----:B------:R-:W-:Y:S01]  /*19f0*/  LOP3.LUT R2, R25, 0x80000000, R2, 0x48, !PT ;  /* 0x8000000019027812 */ /* 0x000fe200078e4802 */
[----:B------:R-:W-:Y:S06]  /*1a00*/  BRA `(.L_x_514) ;  /* 0x00000000000c7947 */ /* 0x000fec0003800000 */
.L_x_507:
[----:B------:R-:W0:Y:S01]  /*1a10*/  MUFU.RSQ R2, -QNAN ;  /* 0xffc0000000027908 */ /* 0x000e220000001400 */
[----:B------:R-:W-:Y:S05]  /*1a20*/  BRA `(.L_x_514) ;  /* 0x0000000000047947 */ /* 0x000fea0003800000 */
.L_x_506:
[----:B------:R-:W-:-:S07]  /*1a30*/  FADD.FTZ R2, R2, R0 ;  /* 0x0000000002027221 */ /* 0x000fce0000010000 */
.L_x_514:
[----:B------:R-:W-:Y:S05]  /*1a40*/  BSYNC.RECONVERGENT B1 ;  /* 0x0000000000017941 */ /* 0x000fea0003800200 */
.L_x_504:
[----:B------:R-:W-:Y:S01]  /*1a50*/  HFMA2 R23, -RZ, RZ, 0, 0 ;  /* 0x00000000ff177431 */ /* 0x000fe200000001ff */
[----:B------:R-:W-:-:S04]  /*1a60*/  MOV R22, R20 ;  /* 0x0000001400167202 */ /* 0x000fc80000000f00 */
[----:B0-----:R-:W-:Y:S05]  /*1a70*/  RET.REL.NODEC R22 `(_Z12thetaadvecuwiiifPfS_) ;  /* 0xffffffe416607950 */ /* 0x001fea0003c3ffff */
.L_x_515:
        /* <DEDUP_REMOVED lines=16> */
.L_x_794:


//--------------------- .text._Z8eecthetaiiiPfS_S_ --------------------------
	.section	.text._Z8eecthetaiiiPfS_S_,"ax",@progbits
	.align	128
        .global         _Z8eecthetaiiiPfS_S_
        .type           _Z8eecthetaiiiPfS_S_,@function
        .size           _Z8eecthetaiiiPfS_S_,(.L_x_825 - _Z8eecthetaiiiPfS_S_)
        .other          _Z8eecthetaiiiPfS_S_,@"STO_CUDA_ENTRY STV_DEFAULT"
_Z8eecthetaiiiPfS_S_:
.text._Z8eecthetaiiiPfS_S_:
[----:B------:R-:W-:Y:S08]  /*0000*/  LDC R1, c[0x0][0x37c] ;  /* 0x0000df00ff017b82 */ /* 0x000ff00000000800 */
[----:B------:R-:W0:Y:S01]  /*0010*/  LDC R0, c[0x0][0x388] ;  /* 0x0000e200ff007b82 */ /* 0x000e220000000800 */
[----:B------:R-:W1:Y:S07]  /*0020*/  LDCU UR5, c[0x0][0x364] ;  /* 0x00006c80ff0577ac */ /* 0x000e6e0008000800 */
[----:B------:R-:W1:Y:S01]  /*0030*/  S2UR UR4, SR_CTAID.Y ;  /* 0x00000000000479c3 */ /* 0x000e620000002600 */
[----:B0-----:R-:W-:Y:S01]  /*0040*/  ISETP.GE.AND P0, PT, R0, 0x1, PT ;  /* 0x000000010000780c */ /* 0x001fe20003f06270 */
[----:B-1----:R-:W-:-:S12]  /*0050*/  UIMAD UR4, UR4, UR5, URZ ;  /* 0x00000005040472a4 */ /* 0x002fd8000f8e02ff */
[----:B------:R-:W-:Y:S05]  /*0060*/  @!P0 EXIT ;  /* 0x000000000000894d */ /* 0x000fea0003800000 */
[----:B------:R-:W0:Y:S01]  /*0070*/  S2R R3, SR_TID.X ;  /* 0x0000000000037919 */ /* 0x000e220000002100 */
[----:B------:R-:W0:Y:S01]  /*0080*/  LDCU UR5, c[0x0][0x360] ;  /* 0x00006c00ff0577ac */ /* 0x000e220008000800 */
[C---:B------:R-:W-:Y:S01]  /*0090*/  ISETP.GE.U32.AND P1, PT, R0.reuse, 0x8, PT ;  /* 0x000000080000780c */ /* 0x040fe20003f26070 */
[----:B------:R-:W0:Y:S01]  /*00a0*/  S2R R4, SR_CTAID.X ;  /* 0x0000000000047919 */ /* 0x000e220000002500 */
[----:B------:R-:W-:Y:S01]  /*00b0*/  LOP3.LUT R2, R0, 0x7, RZ, 0xc0, !PT ;  /* 0x0000000700027812 */ /* 0x000fe200078ec0ff */
[----:B------:R-:W1:Y:S01]  /*00c0*/  LDCU.64 UR6, c[0x0][0x358] ;  /* 0x00006b00ff0677ac */ /* 0x000e620008000a00 */
[----:B------:R-:W2:Y:S02]  /*00d0*/  S2R R8, SR_TID.Y ;  /* 0x0000000000087919 */ /* 0x000ea40000002200 */
[----:B------:R-:W-:Y:S01]  /*00e0*/  ISETP.NE.AND P0, PT, R2, RZ, PT ;  /* 0x000000ff0200720c */ /* 0x000fe20003f05270 */
[----:B0-----:R-:W-:Y:S02]  /*00f0*/  IMAD R3, R4, UR5, R3 ;  /* 0x0000000504037c24 */ /* 0x001fe4000f8e0203 */
[----:B------:R-:W-:Y:S01]  /*0100*/  HFMA2 R4, -RZ, RZ, 0, 0 ;  /* 0x00000000ff047431 */ /* 0x000fe200000001ff */
[----:B--2---:R-:W-:-:S03]  /*0110*/  IADD3 R6, PT, PT, R8, UR4, RZ ;  /* 0x0000000408067c10 */ /* 0x004fc6000fffe0ff */
[----:B-1----:R-:W-:Y:S06]  /*0120*/  @!P1 BRA `(.L_x_516) ;  /* 0x0000000400649947 */ /* 0x002fec0003800000 */
[----:B------:R-:W0:Y:S01]  /*0130*/  LDC.64 R14, c[0x0][0x380] ;  /* 0x0000e000ff0e7b82 */ /* 0x000e220000000a00 */
[----:B------:R-:W-:-:S04]  /*0140*/  LOP3.LUT R4, R0, 0x7ffffff8, RZ, 0xc0, !PT ;  /* 0x7ffffff800047812 */ /* 0x000fc800078ec0ff */
[----:B------:R-:W-:Y:S02]  /*0150*/  IADD3 R28, PT, PT, -R4, RZ, RZ ;  /* 0x000000ff041c7210 */ /* 0x000fe40007ffe1ff */
[C---:B0-----:R-:W-:Y:S01]  /*0160*/  IADD3 R29, PT, PT, R15.reuse, UR4, R8 ;  /* 0x000000040f1d7c10 */ /* 0x041fe2000fffe008 */
[C-C-:B------:R-:W-:Y:S01]  /*0170*/  IMAD R10, R15.reuse, 0x3, R6.reuse ;  /* 0x000000030f0a7824 */ /* 0x140fe200078e0206 */
[CC--:B------:R-:W-:Y:S01]  /*0180*/  LEA R8, R15.reuse, R6.reuse, 0x1 ;  /* 0x000000060f087211 */ /* 0x0c0fe200078e08ff */
[C-C-:B------:R-:W-:Y:S01]  /*0190*/  IMAD R7, R15.reuse, 0x5, R6.reuse ;  /* 0x000000050f077824 */ /* 0x140fe200078e0206 */
[C---:B------:R-:W-:Y:S01]  /*01a0*/  LEA R12, R15.reuse, R6, 0x2 ;  /* 0x000000060f0c7211 */ /* 0x040fe200078e10ff */
[C-C-:B------:R-:W-:Y:S02]  /*01b0*/  IMAD R9, R15.reuse, 0x6, R6.reuse ;  /* 0x000000060f097824 */ /* 0x140fe400078e0206 */
[C---:B------:R-:W-:Y:S02]  /*01c0*/  IMAD R11, R15.reuse, 0x7, R6 ;  /* 0x000000070f0b7824 */ /* 0x040fe400078e0206 */
[----:B------:R-:W-:-:S02]  /*01d0*/  IMAD R5, R15, R14, RZ ;  /* 0x0000000e0f057224 */ /* 0x000fc400078e02ff */
[-CC-:B------:R-:W-:Y:S02]  /*01e0*/  IMAD R29, R29, R14.reuse, R3.reuse ;  /* 0x0000000e1d1d7224 */ /* 0x180fe400078e0203 */
[-CC-:B------:R-:W-:Y:S02]  /*01f0*/  IMAD R8, R8, R14.reuse, R3.reuse ;  /* 0x0000000e08087224 */ /* 0x180fe400078e0203 */
[-CC-:B------:R-:W-:Y:S02]  /*0200*/  IMAD R10, R10, R14.reuse, R3.reuse ;  /* 0x0000000e0a0a7224 */ /* 0x180fe400078e0203 */
[-CC-:B------:R-:W-:Y:S02]  /*0210*/  IMAD R12, R12, R14.reuse, R3.reuse ;  /* 0x0000000e0c0c7224 */ /* 0x180fe400078e0203 */
[-CC-:B------:R-:W-:Y:S02]  /*0220*/  IMAD R7, R7, R14.reuse, R3.reuse ;  /* 0x0000000e07077224 */ /* 0x180fe400078e0203 */
[----:B------:R-:W-:-:S02]  /*0230*/  IMAD R9, R9, R14, R3 ;  /* 0x0000000e09097224 */ /* 0x000fc400078e0203 */
[-CC-:B------:R-:W-:Y:S02]  /*0240*/  IMAD R11, R11, R14.reuse, R3.reuse ;  /* 0x0000000e0b0b7224 */ /* 0x180fe400078e0203 */
[----:B------:R-:W-:-:S07]  /*0250*/  IMAD R13, R6, R14, R3 ;  /* 0x0000000e060d7224 */ /* 0x000fce00078e0203 */
.L_x_517:
[----:B0-----:R-:W0:Y:S08]  /*0260*/  LDC.64 R16, c[0x0][0x390] ;  /* 0x0000e400ff107b82 */ /* 0x001e300000000a00 */
[----:B------:R-:W1:Y:S08]  /*0270*/  LDC.64 R18, c[0x0][0x398] ;  /* 0x0000e600ff127b82 */ /* 0x000e700000000a00 */
[----:B------:R-:W2:Y:S01]  /*0280*/  LDC.64 R14, c[0x0][0x3a0] ;  /* 0x0000e800ff0e7b82 */ /* 0x000ea20000000a00 */
[----:B0-----:R-:W-:-:S06]  /*0290*/  IMAD.WIDE.U32 R24, R13, 0x4, R16 ;  /* 0x000000040d187825 */ /* 0x001fcc00078e0010 */
[----:B------:R-:W3:Y:S01]  /*02a0*/  LDG.E R24, desc[UR6][R24.64] ;  /* 0x0000000618187981 */ /* 0x000ee2000c1e1900 */
[----:B-1----:R-:W-:-:S06]  /*02b0*/  IMAD.WIDE.U32 R26, R13, 0x4, R18 ;  /* 0x000000040d1a7825 */ /* 0x002fcc00078e0012 */
[----:B------:R-:W3:Y:S01]  /*02c0*/  LDG.E R27, desc[UR6][R26.64] ;  /* 0x000000061a1b7981 */ /* 0x000ee2000c1e1900 */
[----:B--2---:R-:W-:-:S04]  /*02d0*/  IMAD.WIDE.U32 R20, R13, 0x4, R14 ;  /* 0x000000040d147825 */ /* 0x004fc800078e000e */
[----:B---3--:R-:W-:-:S05]  /*02e0*/  FMUL R23, R24, R27 ;  /* 0x0000001b18177220 */ /* 0x008fca0000400000 */
[----:B------:R0:W-:Y:S02]  /*02f0*/  STG.E desc[UR6][R20.64], R23 ;  /* 0x0000001714007986 */ /* 0x0001e4000c101906 */
[----:B0-----:R-:W-:-:S04]  /*0300*/  IMAD.WIDE.U32 R22, R29, 0x4, R16 ;  /* 0x000000041d167825 */ /* 0x001fc800078e0010 */
[C---:B------:R-:W-:Y:S02]  /*0310*/  IMAD.WIDE.U32 R20, R29.reuse, 0x4, R18 ;  /* 0x000000041d147825 */ /* 0x040fe400078e0012 */
[----:B------:R-:W2:Y:S04]  /*0320*/  LDG.E R22, desc[UR6][R22.64] ;  /* 0x0000000616167981 */ /* 0x000ea8000c1e1900 */
[----:B------:R-:W2:Y:S02]  /*0330*/  LDG.E R25, desc[UR6][R20.64] ;  /* 0x0000000614197981 */ /* 0x000ea4000c1e1900 */
[----:B--2---:R-:W-:Y:S01]  /*0340*/  FMUL R27, R22, R25 ;  /* 0x00000019161b7220 */ /* 0x004fe20000400000 */
[----:B------:R-:W-:-:S05]  /*0350*/  IMAD.WIDE.U32 R24, R29, 0x4, R14 ;  /* 0x000000041d187825 */ /* 0x000fca00078e000e */
[----:B------:R0:W-:Y:S02]  /*0360*/  STG.E desc[UR6][R24.64], R27 ;  /* 0x0000001b18007986 */ /* 0x0001e4000c101906 */
[----:B0-----:R-:W-:-:S04]  /*0370*/  IMAD.WIDE.U32 R26, R8, 0x4, R16 ;  /* 0x00000004081a7825 */ /* 0x001fc800078e0010 */
[----:B------:R-:W-:Y:S02]  /*0380*/  IMAD.WIDE.U32 R24, R8, 0x4, R18 ;  /* 0x0000000408187825 */ /* 0x000fe400078e0012 */
[----:B------:R-:W2:Y:S04]  /*0390*/  LDG.E R26, desc[UR6][R26.64] ;  /* 0x000000061a1a7981 */ /* 0x000ea8000c1e1900 */
[----:B------:R-:W2:Y:S01]  /*03a0*/  LDG.E R21, desc[UR6][R24.64] ;  /* 0x0000000618157981 */ /* 0x000ea2000c1e1900 */
[----:B------:R-:W-:-:S04]  /*03b0*/  IMAD.WIDE.U32 R22, R10, 0x4, R16 ;  /* 0x000000040a167825 */ /* 0x000fc800078e0010 */
[----:B--2---:R-:W-:Y:S01]  /*03c0*/  FMUL R26, R26, R21 ;  /* 0x000000151a1a7220 */ /* 0x004fe20000400000 */
[----:B------:R-:W-:-:S05]  /*03d0*/  IMAD.WIDE.U32 R20, R8, 0x4, R14 ;  /* 0x0000000408147825 */ /* 0x000fca00078e000e */
[----:B------:R0:W-:Y:S04]  /*03e0*/  STG.E desc[UR6][R20.64], R26 ;  /* 0x0000001a14007986 */ /* 0x0001e8000c101906 */
[----:B------:R-:W2:Y:S01]  /*03f0*/  LDG.E R22, desc[UR6][R22.64] ;  /* 0x0000000616167981 */ /* 0x000ea2000c1e1900 */
[----:B0-----:R-:W-:-:S05]  /*0400*/  IMAD.WIDE.U32 R20, R10, 0x4, R18 ;  /* 0x000000040a147825 */ /* 0x001fca00078e0012 */
[----:B------:R-:W2:Y:S01]  /*0410*/  LDG.E R23, desc[UR6][R20.64] ;  /* 0x0000000614177981 */ /* 0x000ea2000c1e1900 */
[----:B------:R-:W-:-:S04]  /*0420*/  IMAD.WIDE.U32 R26, R12, 0x4, R16 ;  /* 0x000000040c1a7825 */ /* 0x000fc800078e0010 */
[----:B--2---:R-:W-:Y:S01]  /*0430*/  FMUL R25, R22, R23 ;  /* 0x0000001716197220 */ /* 0x004fe20000400000 */
[----:B------:R-:W-:-:S05]  /*0440*/  IMAD.WIDE.U32 R22, R10, 0x4, R14 ;  /* 0x000000040a167825 */ /* 0x000fca00078e000e */
[----:B------:R0:W-:Y:S04]  /*0450*/  STG.E desc[UR6][R22.64], R25 ;  /* 0x0000001916007986 */ /* 0x0001e8000c101906 */
[----:B------:R-:W2:Y:S01]  /*0460*/  LDG.E R27, desc[UR6][R26.64] ;  /* 0x000000061a1b7981 */ /* 0x000ea2000c1e1900 */
[----:B0-----:R-:W-:-:S06]  /*0470*/  IMAD.WIDE.U32 R24, R12, 0x4, R18 ;  /* 0x000000040c187825 */ /* 0x001fcc00078e0012 */
[----:B------:R-:W2:Y:S01]  /*0480*/  LDG.E R24, desc[UR6][R24.64] ;  /* 0x0000000618187981 */ /* 0x000ea2000c1e1900 */
[----:B------:R-:W-:-:S04]  /*0490*/  IMAD.WIDE.U32 R20, R12, 0x4, R14 ;  /* 0x000000040c147825 */ /* 0x000fc800078e000e */
[----:B------:R-:W-:-:S04]  /*04a0*/  IMAD.WIDE.U32 R22, R7, 0x4, R18 ;  /* 0x0000000407167825 */ /* 0x000fc800078e0012 */
[----:B--2---:R-:W-:-:S05]  /*04b0*/  FMUL R27, R27, R24 ;  /* 0x000000181b1b7220 */ /* 0x004fca0000400000 */
        /* <DEDUP_REMOVED lines=13> */
[----:B------:R-:W-:-:S04]  /*0590*/  IMAD.WIDE.U32 R18, R11, 0x4, R18 ;  /* 0x000000040b127825 */ /* 0x000fc800078e0012 */
[----:B--2---:R-:W-:-:S05]  /*05a0*/  FMUL R27, R24, R27 ;  /* 0x0000001b181b7220 */ /* 0x004fca0000400000 */
[----:B------:R0:W-:Y:S04]  /*05b0*/  STG.E desc[UR6][R20.64], R27 ;  /* 0x0000001b14007986 */ /* 0x0001e8000c101906 */
[----:B------:R-:W2:Y:S04]  /*05c0*/  LDG.E R16, desc[UR6][R16.64] ;  /* 0x0000000610107981 */ /* 0x000ea8000c1e1900 */
[----:B------:R-:W2:Y:S01]  /*05d0*/  LDG.E R19, desc[UR6][R18.64] ;  /* 0x0000000612137981 */ /* 0x000ea2000c1e1900 */
[----:B------:R-:W-:-:S04]  /*05e0*/  IADD3 R28, PT, PT, R28, 0x8, RZ ;  /* 0x000000081c1c7810 */ /* 0x000fc80007ffe0ff */
[----:B------:R-:W-:Y:S01]  /*05f0*/  ISETP.NE.AND P1, PT, R28, RZ, PT ;  /* 0x000000ff1c00720c */ /* 0x000fe20003f25270 */
[----:B------:R-:W-:Y:S01]  /*0600*/  IMAD.WIDE.U32 R14, R11, 0x4, R14 ;  /* 0x000000040b0e7825 */ /* 0x000fe200078e000e */
[C---:B------:R-:W-:Y:S02]  /*0610*/  LEA R29, R5.reuse, R29, 0x3 ;  /* 0x0000001d051d7211 */ /* 0x040fe400078e18ff */
[C---:B------:R-:W-:Y:S02]  /*0620*/  LEA R8, R5.reuse, R8, 0x3 ;  /* 0x0000000805087211 */ /* 0x040fe400078e18ff */
[C---:B------:R-:W-:Y:S02]  /*0630*/  LEA R10, R5.reuse, R10, 0x3 ;  /* 0x0000000a050a7211 */ /* 0x040fe400078e18ff */
[C---:B------:R-:W-:Y:S02]  /*0640*/  LEA R12, R5.reuse, R12, 0x3 ;  /* 0x0000000c050c7211 */ /* 0x040fe400078e18ff */
[----:B------:R-:W-:-:S02]  /*0650*/  LEA R7, R5, R7, 0x3 ;  /* 0x0000000705077211 */ /* 0x000fc400078e18ff */
[C---:B------:R-:W-:Y:S02]  /*0660*/  LEA R9, R5.reuse, R9, 0x3 ;  /* 0x0000000905097211 */ /* 0x040fe400078e18ff */
[C---:B------:R-:W-:Y:S02]  /*0670*/  LEA R11, R5.reuse, R11, 0x3 ;  /* 0x0000000b050b7211 */ /* 0x040fe400078e18ff */
[----:B------:R-:W-:Y:S01]  /*0680*/  LEA R13, R5, R13, 0x3 ;  /* 0x0000000d050d7211 */ /* 0x000fe200078e18ff */
[----:B--2---:R-:W-:-:S05]  /*0690*/  FMUL R23, R16, R19 ;  /* 0x0000001310177220 */ /* 0x004fca0000400000 */
[----:B------:R0:W-:Y:S01]  /*06a0*/  STG.E desc[UR6][R14.64], R23 ;  /* 0x000000170e007986 */ /* 0x0001e2000c101906 */
[----:B------:R-:W-:Y:S05]  /*06b0*/  @P1 BRA `(.L_x_517) ;  /* 0xfffffff800e81947 */ /* 0x000fea000383ffff */
.L_x_516:
[----:B------:R-:W-:Y:S05]  /*06c0*/  @!P0 EXIT ;  /* 0x000000000000894d */ /* 0x000fea0003800000 */
[----:B------:R-:W-:Y:S02]  /*06d0*/  ISETP.GE.U32.AND P0, PT, R2, 0x4, PT ;  /* 0x000000040200780c */ /* 0x000fe40003f06070 */
[----:B------:R-:W-:-:S04]  /*06e0*/  LOP3.LUT R5, R0, 0x3, RZ, 0xc0, !PT ;  /* 0x0000000300057812 */ /* 0x000fc800078ec0ff */
[----:B------:R-:W-:-:S07]  /*06f0*/  ISETP.NE.AND P1, PT, R5, RZ, PT ;  /* 0x000000ff0500720c */ /* 0x000fce0003f25270 */
[----:B------:R-:W-:Y:S06]  /*0700*/  @!P0 BRA `(.L_x_518) ;  /* 0x0000000000a48947 */ /* 0x000fec0003800000 */
[----:B------:R-:W1:Y:S01]  /*0710*/  LDCU.64 UR4, c[0x0][0x380] ;  /* 0x00007000ff0477ac */ /* 0x000e620008000a00 */
[----:B------:R-:W2:Y:S08]  /*0720*/  LDC.64 R10, c[0x0][0x390] ;  /* 0x0000e400ff0a7b82 */ /* 0x000eb00000000a00 */
[----:B------:R-:W3:Y:S08]  /*0730*/  LDC.64 R8, c[0x0][0x398] ;  /* 0x0000e600ff087b82 */ /* 0x000ef00000000a00 */
[----:B------:R-:W4:Y:S01]  /*0740*/  LDC.64 R12, c[0x0][0x3a0] ;  /* 0x0000e800ff0c7b82 */ /* 0x000f220000000a00 */
[----:B-1----:R-:W-:-:S04]  /*0750*/  IMAD R2, R4, UR5, R6 ;  /* 0x0000000504027c24 */ /* 0x002fc8000f8e0206 */
[----:B0-----:R-:W-:-:S04]  /*0760*/  IMAD R15, R2, UR4, R3 ;  /* 0x00000004020f7c24 */ /* 0x001fc8000f8e0203 */
[----:B--2---:R-:W-:-:S06]  /*0770*/  IMAD.WIDE.U32 R18, R15, 0x4, R10 ;  /* 0x000000040f127825 */ /* 0x004fcc00078e000a */
[----:B------:R-:W2:Y:S01]  /*0780*/  LDG.E R18, desc[UR6][R18.64] ;  /* 0x0000000612127981 */ /* 0x000ea2000c1e1900 */
[----:B---3--:R-:W-:-:S06]  /*0790*/  IMAD.WIDE.U32 R20, R15, 0x4, R8 ;  /* 0x000000040f147825 */ /* 0x008fcc00078e0008 */
[----:B------:R-:W2:Y:S01]  /*07a0*/  LDG.E R21, desc[UR6][R20.64] ;  /* 0x0000000614157981 */ /* 0x000ea2000c1e1900 */
[----:B------:R-:W-:Y:S01]  /*07b0*/  IADD3 R2, PT, PT, R2, UR5, RZ ;  /* 0x0000000502027c10 */ /* 0x000fe2000fffe0ff */
[----:B----4-:R-:W-:-:S04]  /*07c0*/  IMAD.WIDE.U32 R14, R15, 0x4, R12 ;  /* 0x000000040f0e7825 */ /* 0x010fc800078e000c */
[----:B------:R-:W-:-:S04]  /*07d0*/  IMAD R25, R2, UR4, R3 ;  /* 0x0000000402197c24 */ /* 0x000fc8000f8e0203 */
[----:B------:R-:W-:-:S04]  /*07e0*/  IMAD.WIDE.U32 R22, R25, 0x4, R10 ;  /* 0x0000000419167825 */ /* 0x000fc800078e000a */
[----:B------:R-:W-:-:S04]  /*07f0*/  IMAD.WIDE.U32 R16, R25, 0x4, R8 ;  /* 0x0000000419107825 */ /* 0x000fc800078e0008 */
[----:B--2---:R-:W-:-:S05]  /*0800*/  FMUL R7, R18, R21 ;  /* 0x0000001512077220 */ /* 0x004fca0000400000 */
[----:B------:R0:W-:Y:S04]  /*0810*/  STG.E desc[UR6][R14.64], R7 ;  /* 0x000000070e007986 */ /* 0x0001e8000c101906 */
[----:B------:R-:W2:Y:S04]  /*0820*/  LDG.E R22, desc[UR6][R22.64] ;  /* 0x0000000616167981 */ /* 0x000ea8000c1e1900 */
[----:B------:R-:W2:Y:S01]  /*0830*/  LDG.E R17, desc[UR6][R16.64] ;  /* 0x0000000610117981 */ /* 0x000ea2000c1e1900 */
[----:B------:R-:W-:Y:S01]  /*0840*/  IADD3 R2, PT, PT, R2, UR5, RZ ;  /* 0x0000000502027c10 */ /* 0x000fe2000fffe0ff */
[----:B------:R-:W-:-:S04]  /*0850*/  IMAD.WIDE.U32 R18, R25, 0x4, R12 ;  /* 0x0000000419127825 */ /* 0x000fc800078e000c */
        /* <DEDUP_REMOVED lines=8> */
[----:B0-----:R-:W-:-:S04]  /*08e0*/  IMAD.WIDE.U32 R14, R29, 0x4, R12 ;  /* 0x000000041d0e7825 */ /* 0x001fc800078e000c */
[----:B------:R-:W-:-:S04]  /*08f0*/  IMAD R17, R2, UR4, R3 ;  /* 0x0000000402117c24 */ /* 0x000fc8000f8e0203 */
[----:B------:R-:W-:-:S04]  /*0900*/  IMAD.WIDE.U32 R10, R17, 0x4, R10 ;  /* 0x00000004110a7825 */ /* 0x000fc800078e000a */
[----:B------:R-:W-:-:S04]  /*0910*/  IMAD.WIDE.U32 R8, R17, 0x4, R8 ;  /* 0x0000000411087825 */ /* 0x000fc800078e0008 */
[----:B--2---:R-:W-:-:S05]  /*0920*/  FMUL R7, R24, R21 ;  /* 0x0000001518077220 */ /* 0x004fca0000400000 */
[----:B------:R1:W-:Y:S04]  /*0930*/  STG.E desc[UR6][R14.64], R7 ;  /* 0x000000070e007986 */ /* 0x0003e8000c101906 */
[----:B------:R-:W2:Y:S04]  /*0940*/  LDG.E R10, desc[UR6][R10.64] ;  /* 0x000000060a0a7981 */ /* 0x000ea8000c1e1900 */
[----:B------:R-:W2:Y:S01]  /*0950*/  LDG.E R9, desc[UR6][R8.64] ;  /* 0x0000000608097981 */ /* 0x000ea2000c1e1900 */
[----:B------:R-:W-:Y:S01]  /*0960*/  IMAD.WIDE.U32 R12, R17, 0x4, R12 ;  /* 0x00000004110c7825 */ /* 0x000fe200078e000c */
[----:B------:R-:W-:-:S03]  /*0970*/  IADD3 R4, PT, PT, R4, 0x4, RZ ;  /* 0x0000000404047810 */ /* 0x000fc60007ffe0ff */
[----:B--2---:R-:W-:-:S05]  /*0980*/  FMUL R17, R10, R9 ;  /* 0x000000090a117220 */ /* 0x004fca0000400000 */
[----:B------:R1:W-:Y:S02]  /*0990*/  STG.E desc[UR6][R12.64], R17 ;  /* 0x000000110c007986 */ /* 0x0003e4000c101906 */
.L_x_518:
[----:B------:R-:W-:Y:S05]  /*09a0*/  @!P1 EXIT ;  /* 0x000000000000994d */ /* 0x000fea0003800000 */
[----:B------:R-:W-:Y:S02]  /*09b0*/  ISETP.NE.AND P0, PT, R5, 0x1, PT ;  /* 0x000000010500780c */ /* 0x000fe40003f05270 */
[----:B------:R-:W-:-:S04]  /*09c0*/  LOP3.LUT R0, R0, 0x1, RZ, 0xc0, !PT ;  /* 0x0000000100007812 */ /* 0x000fc800078ec0ff */
[----:B------:R-:W-:-:S07]  /*09d0*/  ISETP.NE.U32.AND P1, PT, R0, 0x1, PT ;  /* 0x000000010000780c */ /* 0x000fce0003f25070 */
[----:B------:R-:W-:Y:S06]  /*09e0*/  @!P0 BRA `(.L_x_519) ;  /* 0x00000000005c8947 */ /* 0x000fec0003800000 */
[----:B------:R-:W2:Y:S01]  /*09f0*/  LDCU.64 UR4, c[0x0][0x380] ;  /* 0x00007000ff0477ac */ /* 0x000ea20008000a00 */
[----:B-1----:R-:W0:Y:S08]  /*0a00*/  LDC.64 R12, c[0x0][0x390] ;  /* 0x0000e400ff0c7b82 */ /* 0x002e300000000a00 */
[----:B------:R-:W1:Y:S08]  /*0a10*/  LDC.64 R10, c[0x0][0x398] ;  /* 0x0000e600ff0a7b82 */ /* 0x000e700000000a00 */
[----:B------:R-:W3:Y:S01]  /*0a20*/  LDC.64 R8, c[0x0][0x3a0] ;  /* 0x0000e800ff087b82 */ /* 0x000ee20000000a00 */
[----:B--2---:R-:W-:-:S04]  /*0a30*/  IMAD R0, R4, UR5, R6 ;  /* 0x0000000504007c24 */ /* 0x004fc8000f8e0206 */
[----:B------:R-:W-:-:S04]  /*0a40*/  IMAD R19, R0, UR4, R3 ;  /* 0x0000000400137c24 */ /* 0x000fc8000f8e0203 */
[----:B0-----:R-:W-:-:S06]  /*0a50*/  IMAD.WIDE.U32 R14, R19, 0x4, R12 ;  /* 0x00000004130e7825 */ /* 0x001fcc00078e000c */
[----:B------:R-:W2:Y:S01]  /*0a60*/  LDG.E R14, desc[UR6][R14.64] ;  /* 0x000000060e0e7981 */ /* 0x000ea2000c1e1900 */
[----:B-1----:R-:W-:-:S06]  /*0a70*/  IMAD.WIDE.U32 R16, R19, 0x4, R10 ;  /* 0x0000000413107825 */ /* 0x002fcc00078e000a */
[----:B------:R-:W2:Y:S01]  /*0a80*/  LDG.E R17, desc[UR6][R16.64] ;  /* 0x0000000610117981 */ /* 0x000ea2000c1e1900 */
[----:B------:R-:W-:Y:S01]  /*0a90*/  IADD3 R0, PT, PT, R0, UR5, RZ ;  /* 0x0000000500007c10 */ /* 0x000fe2000fffe0ff */
[----:B---3--:R-:W-:-:S04]  /*0aa0*/  IMAD.WIDE.U32 R18, R19, 0x4, R8 ;  /* 0x0000000413127825 */ /* 0x008fc800078e0008 */
[----:B------:R-:W-:-:S04]  /*0ab0*/  IMAD R7, R0, UR4, R3 ;  /* 0x0000000400077c24 */ /* 0x000fc8000f8e0203 */
[----:B------:R-:W-:-:S04]  /*0ac0*/  IMAD.WIDE.U32 R12, R7, 0x4, R12 ;  /* 0x00000004070c7825 */ /* 0x000fc800078e000c */
[----:B------:R-:W-:-:S04]  /*0ad0*/  IMAD.WIDE.U32 R10, R7, 0x4, R10 ;  /* 0x00000004070a7825 */ /* 0x000fc800078e000a */
[----:B--2---:R-:W-:-:S05]  /*0ae0*/  FMUL R5, R14, R17 ;  /* 0x000000110e057220 */ /* 0x004fca0000400000 */
[----:B------:R2:W-:Y:S04]  /*0af0*/  STG.E desc[UR6][R18.64], R5 ;  /* 0x0000000512007986 */ /* 0x0005e8000c101906 */
[----:B------:R-:W3:Y:S04]  /*0b00*/  LDG.E R12, desc[UR6][R12.64] ;  /* 0x000000060c0c7981 */ /* 0x000ee8000c1e1900 */
[----:B------:R-:W3:Y:S01]  /*0b10*/  LDG.E R11, desc[UR6][R10.64] ;  /* 0x000000060a0b7981 */ /* 0x000ee2000c1e1900 */
[----:B------:R-:W-:Y:S01]  /*0b20*/  IMAD.WIDE.U32 R8, R7, 0x4, R8 ;  /* 0x0000000407087825 */ /* 0x000fe200078e0008 */
[----:B------:R-:W-:-:S03]  /*0b30*/  IADD3 R4, PT, PT, R4, 0x2, RZ ;  /* 0x0000000204047810 */ /* 0x000fc60007ffe0ff */
[----:B---3--:R-:W-:-:S05]  /*0b40*/  FMUL R7, R12, R11 ;  /* 0x0000000b0c077220 */ /* 0x008fca0000400000 */
[----:B------:R2:W-:Y:S02]  /*0b50*/  STG.E desc[UR6][R8.64], R7 ;  /* 0x0000000708007986 */ /* 0x0005e4000c101906 */
.L_x_519:
[----:B------:R-:W-:Y:S05]  /*0b60*/  @P1 EXIT ;  /* 0x000000000000194d */ /* 0x000fea0003800000 */
[----:B------:R-:W3:Y:S01]  /*0b70*/  LDCU.64 UR4, c[0x0][0x380] ;  /* 0x00007000ff0477ac */ /* 0x000ee20008000a00 */
[----:B--2---:R-:W2:Y:S08]  /*0b80*/  LDC.64 R8, c[0x0][0x390] ;  /* 0x0000e400ff087b82 */ /* 0x004eb00000000a00 */
[----:B------:R-:W4:Y:S01]  /*0b90*/  LDC.64 R10, c[0x0][0x398] ;  /* 0x0000e600ff0a7b82 */ /* 0x000f220000000a00 */
[----:B---3--:R-:W-:-:S07]  /*0ba0*/  IMAD R4, R4, UR5, R6 ;  /* 0x0000000504047c24 */ /* 0x008fce000f8e0206 */
[----:B-1----:R-:W1:Y:S01]  /*0bb0*/  LDC.64 R6, c[0x0][0x3a0] ;  /* 0x0000e800ff067b82 */ /* 0x002e620000000a00 */
[----:B------:R-:W-:-:S04]  /*0bc0*/  IMAD R13, R4, UR4, R3 ;  /* 0x00000004040d7c24 */ /* 0x000fc8000f8e0203 */
[----:B--2---:R-:W-:-:S06]  /*0bd0*/  IMAD.WIDE.U32 R2, R13, 0x4, R8 ;  /* 0x000000040d027825 */ /* 0x004fcc00078e0008 */
[----:B------:R-:W2:Y:S01]  /*0be0*/  LDG.E R2, desc[UR6][R2.64] ;  /* 0x0000000602027981 */ /* 0x000ea2000c1e1900 */
[----:B----4-:R-:W-:-:S06]  /*0bf0*/  IMAD.WIDE.U32 R4, R13, 0x4, R10 ;  /* 0x000000040d047825 */ /* 0x010fcc00078e000a */
[----:B------:R-:W2:Y:S01]  /*0c00*/  LDG.E R5, desc[UR6][R4.64] ;  /* 0x0000000604057981 */ /* 0x000ea2000c1e1900 */
[----:B-1----:R-:W-:-:S04]  /*0c10*/  IMAD.WIDE.U32 R6, R13, 0x4, R6 ;  /* 0x000000040d067825 */ /* 0x002fc800078e0006 */
[----:B--2---:R-:W-:-:S05]  /*0c20*/  FMUL R9, R2, R5 ;  /* 0x0000000502097220 */ /* 0x004fca0000400000 */
[----:B------:R-:W-:Y:S01]  /*0c30*/  STG.E desc[UR6][R6.64], R9 ;  /* 0x0000000906007986 */ /* 0x000fe2000c101906 */
[----:B------:R-:W-:Y:S05]  /*0c40*/  EXIT ;  /* 0x000000000000794d */ /* 0x000fea0003800000 */
.L_x_520:
        /* <DEDUP_REMOVED lines=11> */
.L_x_825:


//--------------------- .text._Z13yadvecupwind2iiifffPfS_S_S_S_S_ --------------------------
	.section	.text._Z13yadvecupwind2iiifffPfS_S_S_S_S_,"ax",@progbits
	.align	128
        .global         _Z13yadvecupwind2iiifffPfS_S_S_S_S_
        .type           _Z13yadvecupwind2iiifffPfS_S_S_S_S_,@function
        .size           _Z13yadvecupwind2iiifffPfS_S_S_S_S_,(.L_x_795 - _Z13yadvecupwind2iiifffPfS_S_S_S_S_)
        .other          _Z13yadvecupwind2iiifffPfS_S_S_S_S_,@"STO_CUDA_ENTRY STV_DEFAULT"
_Z13yadvecupwind2iiifffPfS_S_S_S_S_:
.text._Z13yadvecupwind2iiifffPfS_S_S_S_S_:
[----:B------:R-:W-:Y:S01]  /*0000*/  LDC R1, c[0x0][0x37c] ;  /* 0x0000df00ff017b82 */ /* 0x000fe20000000800 */
[----:B------:R-:W0:Y:S07]  /*0010*/  S2R R0, SR_TID.Y ;  /* 0x0000000000007919 */ /* 0x000e2e0000002200 */
[----:B------:R-:W1:Y:S01]  /*0020*/  LDC R15, c[0x0][0x360] ;  /* 0x0000d800ff0f7b82 */ /* 0x000e620000000800 */
[----:B------:R-:W2:Y:S01]  /*0030*/  LDCU.64 UR12, c[0x0][0x358] ;  /* 0x00006b00ff0c77ac */ /* 0x000ea20008000a00 */
[----:B------:R-:W1:Y:S06]  /*0040*/  S2R R20, SR_TID.X ;  /* 0x0000000000147919 */ /* 0x000e6c0000002100 */
[----:B------:R-:W0:Y:S08]  /*0050*/  S2UR UR5, SR_CTAID.Y ;  /* 0x00000000000579c3 */ /* 0x000e300000002600 */
[----:B------:R-:W0:Y:S08]  /*0060*/  LDC R7, c[0x0][0x364] ;  /* 0x0000d900ff077b82 */ /* 0x000e300000000800 */
[----:B------:R-:W3:Y:S08]  /*0070*/  LDC.64 R8, c[0x0][0x380] ;  /* 0x0000e000ff087b82 */ /* 0x000ef00000000a00 */
[----:B------:R-:W1:Y:S08]  /*0080*/  S2UR UR4, SR_CTAID.X ;  /* 0x00000000000479c3 */ /* 0x000e700000002500 */
[----:B------:R-:W4:Y:S01]  /*0090*/  LDC.64 R16, c[0x0][0x3b8] ;  /* 0x0000ee00ff107b82 */ /* 0x000f220000000a00 */
[----:B0-----:R-:W-:-:S04]  /*00a0*/  IMAD R14, R7, UR5, R0 ;  /* 0x00000005070e7c24 */ /* 0x001fc8000f8e0200 */
[C---:B------:R-:W-:Y:S01]  /*00b0*/  VIADD R12, R14.reuse, 0x1 ;  /* 0x000000010e0c7836 */ /* 0x040fe20000000000 */
[----:B------:R-:W-:Y:S02]  /*00c0*/  VIMNMX.U32 R6, PT, PT, R14, 0x1, !PT ;  /* 0x000000010e067848 */ /* 0x000fe40007fe0000 */
[----:B------:R-:W0:Y:S01]  /*00d0*/  LDC.64 R4, c[0x0][0x398] ;  /* 0x0000e600ff047b82 */ /* 0x000e220000000a00 */
[----:B---3--:R-:W-:Y:S02]  /*00e0*/  IADD3 R13, PT, PT, R9, -0x1, RZ ;  /* 0xffffffff090d7810 */ /* 0x008fe40007ffe0ff */
[----:B------:R-:W-:Y:S02]  /*00f0*/  IADD3 R6, PT, PT, R6, -0x1, RZ ;  /* 0xffffffff06067810 */ /* 0x000fe40007ffe0ff */
[----:B------:R-:W-:-:S03]  /*0100*/  ISETP.NE.AND P0, PT, R14, R13, PT ;  /* 0x0000000d0e00720c */ /* 0x000fc60003f05270 */
[----:B------:R-:W3:Y:S01]  /*0110*/  LDC.64 R2, c[0x0][0x3a8] ;  /* 0x0000ea00ff027b82 */ /* 0x000ee20000000a00 */
[----:B-1----:R-:W-:Y:S01]  /*0120*/  IMAD R15, R15, UR4, R20 ;  /* 0x000000040f0f7c24 */ /* 0x002fe2000f8e0214 */
[----:B------:R-:W-:-:S03]  /*0130*/  SEL R11, R13, R12, !P0 ;  /* 0x0000000c0d0b7207 */ /* 0x000fc60004000000 */
[-CC-:B------:R-:W-:Y:S02]  /*0140*/  IMAD R10, R14, R8.reuse, R15.reuse ;  /* 0x000000080e0a7224 */ /* 0x180fe400078e020f */
[-CC-:B------:R-:W-:Y:S02]  /*0150*/  IMAD R12, R6, R8.reuse, R15.reuse ;  /* 0x00000008060c7224 */ /* 0x180fe400078e020f */
[----:B------:R-:W-:Y:S02]  /*0160*/  IMAD R11, R11, R8, R15 ;  /* 0x000000080b0b7224 */ /* 0x000fe400078e020f */
[----:B----4-:R-:W-:-:S04]  /*0170*/  IMAD.WIDE.U32 R22, R10, 0x4, R16 ;  /* 0x000000040a167825 */ /* 0x010fc800078e0010 */
[----:B------:R-:W-:Y:S02]  /*0180*/  IMAD.WIDE.U32 R6, R12, 0x4, R16 ;  /* 0x000000040c067825 */ /* 0x000fe400078e0010 */
[----:B--2---:R1:W2:Y:S02]  /*0190*/  LDG.E R22, desc[UR12][R22.64] ;  /* 0x0000000c16167981 */ /* 0x0042a4000c1e1900 */
[C---:B0-----:R-:W-:Y:S02]  /*01a0*/  IMAD.WIDE.U32 R4, R10.reuse, 0x4, R4 ;  /* 0x000000040a047825 */ /* 0x041fe400078e0004 */
[----:B------:R-:W4:Y:S02]  /*01b0*/  LDG.E R6, desc[UR12][R6.64] ;  /* 0x0000000c06067981 */ /* 0x000f24000c1e1900 */
[----:B------:R-:W-:Y:S02]  /*01c0*/  IMAD.WIDE.U32 R16, R11, 0x4, R16 ;  /* 0x000000040b107825 */ /* 0x000fe400078e0010 */
[----:B------:R-:W2:Y:S02]  /*01d0*/  LDG.E R5, desc[UR12][R4.64] ;  /* 0x0000000c04057981 */ /* 0x000ea4000c1e1900 */
[--C-:B---3--:R-:W-:Y:S01]  /*01e0*/  IMAD.WIDE.U32 R24, R10, 0x4, R2.reuse ;  /* 0x000000040a187825 */ /* 0x108fe200078e0002 */
[----:B------:R-:W0:Y:S01]  /*01f0*/  S2UR UR9, SR_CgaCtaId ;  /* 0x00000000000979c3 */ /* 0x000e220000008800 */
[----:B------:R-:W3:Y:S02]  /*0200*/  LDG.E R16, desc[UR12][R16.64] ;  /* 0x0000000c10107981 */ /* 0x000ee4000c1e1900 */
[----:B------:R-:W-:-:S02]  /*0210*/  IMAD.WIDE.U32 R18, R12, 0x4, R2 ;  /* 0x000000040c127825 */ /* 0x000fc400078e0002 */
[----:B------:R-:W5:Y:S02]  /*0220*/  LDG.E R21, desc[UR12][R24.64] ;  /* 0x0000000c18157981 */ /* 0x000f64000c1e1900 */
[----:B------:R-:W-:Y:S01]  /*0230*/  IMAD.WIDE.U32 R2, R11, 0x4, R2 ;  /* 0x000000040b027825 */ /* 0x000fe200078e0002 */
[----:B------:R-:W-:Y:S01]  /*0240*/  UMOV UR4, 0x400 ;  /* 0x0000040000047882 */ /* 0x000fe20000000000 */
[----:B------:R-:W5:Y:S01]  /*0250*/  LDG.E R18, desc[UR12][R18.64] ;  /* 0x0000000c12127981 */ /* 0x000f62000c1e1900 */
[----:B-1----:R-:W1:Y:S03]  /*0260*/  LDC R23, c[0x0][0x388] ;  /* 0x0000e200ff177b82 */ /* 0x002e660000000800 */
[----:B------:R0:W5:Y:S01]  /*0270*/  LDG.E R2, desc[UR12][R2.64] ;  /* 0x0000000c02027981 */ /* 0x000162000c1e1900 */
[----:B------:R-:W-:Y:S02]  /*0280*/  UIADD3 UR5, UPT, UPT, UR4, 0x400, URZ ;  /* 0x0000040004057890 */ /* 0x000fe4000fffe0ff */
[----:B------:R-:W-:-:S02]  /*0290*/  UIADD3 UR6, UPT, UPT, UR4, 0x800, URZ ;  /* 0x0000080004067890 */ /* 0x000fc4000fffe0ff */
[----:B------:R-:W-:Y:S02]  /*02a0*/  UIADD3 UR7, UPT, UPT, UR4, 0xc00, URZ ;  /* 0x00000c0004077890 */ /* 0x000fe4000fffe0ff */
[----:B------:R-:W-:Y:S02]  /*02b0*/  UIADD3 UR8, UPT, UPT, UR4, 0x1000, URZ ;  /* 0x0000100004087890 */ /* 0x000fe4000fffe0ff */
[----:B0-----:R-:W-:Y:S02]  /*02c0*/  ULEA UR10, UR9, UR4, 0x18 ;  /* 0x00000004090a7291 */ /* 0x001fe4000f8ec0ff */
[----:B------:R-:W-:Y:S02]  /*02d0*/  UIADD3 UR4, UPT, UPT, UR4, 0x1400, URZ ;  /* 0x0000140004047890 */ /* 0x000fe4000fffe0ff */
[----:B------:R-:W-:Y:S02]  /*02e0*/  ULEA UR5, UR9, UR5, 0x18 ;  /* 0x0000000509057291 */ /* 0x000fe4000f8ec0ff */
[----:B------:R-:W-:Y:S01]  /*02f0*/  ULEA UR6, UR9, UR6, 0x18 ;  /* 0x0000000609067291 */ /* 0x000fe2000f8ec0ff */
[----:B------:R-:W-:Y:S01]  /*0300*/  LEA R3, R20, UR10, 0x6 ;  /* 0x0000000a14037c11 */ /* 0x000fe2000f8e30ff */
[----:B------:R-:W-:-:S02]  /*0310*/  ULEA UR7, UR9, UR7, 0x18 ;  /* 0x0000000709077291 */ /* 0x000fc4000f8ec0ff */
[----:B------:R-:W-:Y:S02]  /*0320*/  ULEA UR8, UR9, UR8, 0x18 ;  /* 0x0000000809087291 */ /* 0x000fe4000f8ec0ff */
[----:B------:R-:W-:Y:S01]  /*0330*/  ULEA UR4, UR9, UR4, 0x18 ;  /* 0x0000000409047291 */ /* 0x000fe2000f8ec0ff */
[----:B------:R-:W-:Y:S01]  /*0340*/  LEA R17, R20, UR5, 0x6 ;  /* 0x0000000514117c11 */ /* 0x000fe2000f8e30ff */
[----:B------:R-:W-:Y:S01]  /*0350*/  IMAD R24, R0, 0x4, R3 ;  /* 0x0000000400187824 */ /* 0x000fe200078e0203 */
[C---:B------:R-:W-:Y:S02]  /*0360*/  LEA R7, R20.reuse, UR6, 0x6 ;  /* 0x0000000614077c11 */ /* 0x040fe4000f8e30ff */
[C---:B------:R-:W-:Y:S02]  /*0370*/  LEA R3, R20.reuse, UR7, 0x6 ;  /* 0x0000000714037c11 */ /* 0x040fe4000f8e30ff */
[----:B------:R-:W-:Y:S01]  /*0380*/  LEA R19, R20, UR8, 0x6 ;  /* 0x0000000814137c11 */ /* 0x000fe2000f8e30ff */
[----:B------:R-:W-:Y:S01]  /*0390*/  IMAD R7, R0, 0x4, R7 ;  /* 0x0000000400077824 */ /* 0x000fe200078e0207 */
[----:B------:R-:W-:-:S02]  /*03a0*/  LEA R25, R20, UR4, 0x6 ;  /* 0x0000000414197c11 */ /* 0x000fc4000f8e30ff */
[C---:B------:R-:W-:Y:S01]  /*03b0*/  LEA R17, R0.reuse, R17, 0x2 ;  /* 0x0000001100117211 */ /* 0x040fe200078e10ff */
[C---:B------:R-:W-:Y:S01]  /*03c0*/  IMAD R19, R0.reuse, 0x4, R19 ;  /* 0x0000000400137824 */ /* 0x040fe200078e0213 */
[C---:B------:R-:W-:Y:S02]  /*03d0*/  LEA R3, R0.reuse, R3, 0x2 ;  /* 0x0000000300037211 */ /* 0x040fe400078e10ff */
[----:B------:R-:W-:Y:S02]  /*03e0*/  LEA R25, R0, R25, 0x2 ;  /* 0x0000001900197211 */ /* 0x000fe400078e10ff */
[----:B-1----:R-:W-:Y:S01]  /*03f0*/  ISETP.GE.AND P0, PT, R23, 0x1, PT ;  /* 0x000000011700780c */ /* 0x002fe20003f06270 */
[C---:B--2---:R-:W-:Y:S01]  /*0400*/  FMUL R22, R5.reuse, R22 ;  /* 0x0000001605167220 */ /* 0x044fe20000400000 */
[C---:B----4-:R-:W-:Y:S01]  /*0410*/  FMUL R6, R5.reuse, R6 ;  /* 0x0000000605067220 */ /* 0x050fe20000400000 */
[----:B---3--:R-:W-:Y:S01]  /*0420*/  FMUL R16, R5, R16 ;  /* 0x0000001005107220 */ /* 0x008fe20000400000 */
[----:B-----5:R0:W-:Y:S04]  /*0430*/  STS [R24], R21 ;  /* 0x0000001518007388 */ /* 0x0201e80000000800 */
[----:B------:R0:W-:Y:S04]  /*0440*/  STS [R17], R18 ;  /* 0x0000001211007388 */ /* 0x0001e80000000800 */
[----:B------:R0:W-:Y:S04]  /*0450*/  STS [R7], R2 ;  /* 0x0000000207007388 */ /* 0x0001e80000000800 */
[----:B------:R0:W-:Y:S04]  /*0460*/  STS [R3], R22 ;  /* 0x0000001603007388 */ /* 0x0001e80000000800 */
[----:B------:R0:W-:Y:S04]  /*0470*/  STS [R19], R6 ;  /* 0x0000000613007388 */ /* 0x0001e80000000800 */
[----:B------:R0:W-:Y:S01]  /*0480*/  STS [R25], R16 ;  /* 0x0000001019007388 */ /* 0x0001e20000000800 */
[----:B------:R-:W-:Y:S06]  /*0490*/  BAR.SYNC.DEFER_BLOCKING 0x0 ;  /* 0x0000000000007b1d */ /* 0x000fec0000010000 */
[----:B------:R-:W-:Y:S05]  /*04a0*/  @!P0 EXIT ;  /* 0x000000000000894d */ /* 0x000fea0003800000 */
[----:B0-----:R-:W0:Y:S01]  /*04b0*/  LDC R16, c[0x0][0x390] ;  /* 0x0000e400ff107b82 */ /* 0x001e220000000800 */
[----:B------:R-:W1:Y:S01]  /*04c0*/  LDS R0, [R24] ;  /* 0x0000000018007984 */ /* 0x000e620000000800 */
[----:B------:R-:W-:Y:S01]  /*04d0*/  VIADD R9, R9, 0xfffffffe ;  /* 0xfffffffe09097836 */ /* 0x000fe20000000000 */
[----:B------:R-:W-:Y:S02]  /*04e0*/  IADD3 R20, PT, PT, -R23, RZ, RZ ;  /* 0x000000ff17147210 */ /* 0x000fe40007ffe1ff */
[----:B------:R-:W2:Y:S02]  /*04f0*/  LDS R3, [R3] ;  /* 0x0000000003037984 */ /* 0x000ea40000000800 */
[C---:B------:R-:W-:Y:S02]  /*0500*/  ISETP.GE.AND P0, PT, R14.reuse, R9, PT ;  /* 0x000000090e00720c */ /* 0x040fe40003f06270 */
[----:B------:R-:W3:Y:S01]  /*0510*/  LDS R4, [R25] ;  /* 0x0000000019047984 */ /* 0x000ee20000000800 */
[----:B------:R-:W-:-:S03]  /*0520*/  VIMNMX.U32 R9, PT, PT, R14, 0x2, !PT ;  /* 0x000000020e097848 */ /* 0x000fc60007fe0000 */
[----:B------:R-:W4:Y:S02]  /*0530*/  LDS R5, [R17] ;  /* 0x0000000011057984 */ /* 0x000f240000000800 */
[----:B------:R-:W-:Y:S02]  /*0540*/  VIADD R9, R9, 0xfffffffe ;  /* 0xfffffffe09097836 */ /* 0x000fe40000000000 */
[----:B------:R-:W1:Y:S03]  /*0550*/  LDS R6, [R19] ;  /* 0x0000000013067984 */ /* 0x000e660000000800 */
[----:B------:R-:W-:Y:S01]  /*0560*/  @!P0 IADD3 R13, PT, PT, R14, 0x2, RZ ;  /* 0x000000020e0d8810 */ /* 0x000fe20007ffe0ff */
[----:B------:R5:W1:Y:S01]  /*0570*/  LDS R2, [R7] ;  /* 0x0000000007027984 */ /* 0x000a620000000800 */
[----:B0-----:R-:W-:-:S04]  /*0580*/  IADD3 R18, PT, PT, R16, 0x1800000, RZ ;  /* 0x0180000010127810 */ /* 0x001fc80007ffe0ff */
[----:B------:R-:W-:Y:S01]  /*0590*/  LOP3.LUT R18, R18, 0x7f800000, RZ, 0xc0, !PT ;  /* 0x7f80000012127812 */ /* 0x000fe200078ec0ff */
[-CC-:B-----5:R-:W-:Y:S02]  /*05a0*/  IMAD R7, R9, R8.reuse, R15.reuse ;  /* 0x0000000809077224 */ /* 0x1a0fe400078e020f */
[----:B------:R-:W-:Y:S01]  /*05b0*/  IMAD.MOV.U32 R9, RZ, RZ, R10 ;  /* 0x000000ffff097224 */ /* 0x000fe200078e000a */
[----:B------:R-:W-:Y:S01]  /*05c0*/  ISETP.GT.U32.AND P0, PT, R18, 0x1ffffff, PT ;  /* 0x01ffffff1200780c */ /* 0x000fe20003f04070 */
[----:B------:R-:W-:Y:S01]  /*05d0*/  IMAD R8, R13, R8, R15 ;  /* 0x000000080d087224 */ /* 0x000fe200078e020f */
[----:B------:R-:W-:-:S11]  /*05e0*/  MOV R10, R12 ;  /* 0x0000000c000a7202 */ /* 0x000fd60000000f00 */
[----:B-1234-:R-:W-:Y:S05]  /*05f0*/  @P0 BRA `(.L_x_521) ;  /* 0x0000000000100947 */ /* 0x01efea0003800000 */
[----:B------:R-:W-:-:S07]  /*0600*/  MOV R14, 0x620 ;  /* 0x00000620000e7802 */ /* 0x000fce0000000f00 */
[----:B------:R-:W-:Y:S05]  /*0610*/  CALL.REL.NOINC `($__internal_23_$__cuda_sm20_rcp_rn_f32_slowpath) ;  /* 0x0000000400807944 */ /* 0x000fea0003c00000 */
[----:B------:R-:W-:Y:S01]  /*0620*/  IMAD.MOV.U32 R21, RZ, RZ, R13 ;  /* 0x000000ffff157224 */ /* 0x000fe200078e000d */
[----:B------:R-:W-:Y:S06]  /*0630*/  BRA `(.L_x_522) ;  /* 0x0000000000107947 */ /* 0x000fec0003800000 */
.L_x_521:
[----:B------:R-:W0:Y:S02]  /*0640*/  MUFU.RCP R21, R16 ;  /* 0x0000001000157308 */ /* 0x000e240000001000 */
[----:B0-----:R-:W-:-:S04]  /*0650*/  FFMA R12, R21, R16, -1 ;  /* 0xbf800000150c7423 */ /* 0x001fc80000000010 */
[----:B------:R-:W-:-:S04]  /*0660*/  FADD.FTZ R12, -R12, -RZ ;  /* 0x800000ff0c0c7221 */ /* 0x000fc80000010100 */
[----:B------:R-:W-:-:S07]  /*0670*/  FFMA R21, R21, R12, R21 ;  /* 0x0000000c15157223 */ /* 0x000fce0000000015 */
.L_x_522:
[----:B------:R-:W0:Y:S01]  /*0680*/  LDC.64 R12, c[0x0][0x3c0] ;  /* 0x0000f000ff0c7b82 */ /* 0x000e220000000a00 */
[----:B------:R-:W1:Y:S01]  /*0690*/  LDCU.64 UR6, c[0x0][0x3a0] ;  /* 0x00007400ff0677ac */ /* 0x000e620008000a00 */
[----:B------:R-:W2:Y:S02]  /*06a0*/  LDCU.64 UR4, c[0x0][0x3b0] ;  /* 0x00007600ff0477ac */ /* 0x000ea40008000a00 */
.L_x_529:
[----:B--2---:R-:W-:Y:S02]  /*06b0*/  MOV R14, UR4 ;  /* 0x00000004000e7c02 */ /* 0x004fe40008000f00 */
[----:B------:R-:W-:-:S05]  /*06c0*/  MOV R15, UR5 ;  /* 0x00000005000f7c02 */ /* 0x000fca0008000f00 */
[----:B------:R-:W2:Y:S01]  /*06d0*/  LDG.E R14, desc[UR12][R14.64] ;  /* 0x0000000c0e0e7981 */ /* 0x000ea2000c1e1900 */
[----:B------:R-:W-:Y:S01]  /*06e0*/  BSSY.RECONVERGENT B0, `(.L_x_523) ;  /* 0x0000026000007945 */ /* 0x000fe20003800200 */
[----:B--2---:R-:W-:-:S04]  /*06f0*/  FFMA R17, R0, R14, R3 ;  /* 0x0000000e00117223 */ /* 0x004fc80000000003 */
[-CC-:B------:R-:W-:Y:S01]  /*0700*/  FFMA R19, R2, R14.reuse, R17.reuse ;  /* 0x0000000e02137223 */ /* 0x180fe20000000011 */
[----:B------:R-:W-:-:S03]  /*0710*/  FFMA R17, R5, R14, R17 ;  /* 0x0000000e05117223 */ /* 0x000fc60000000011 */
[----:B------:R-:W-:Y:S01]  /*0720*/  FADD R19, R4, R19 ;  /* 0x0000001304137221 */ /* 0x000fe20000000000 */
[----:B------:R-:W-:-:S03]  /*0730*/  FADD R17, R6, R17 ;  /* 0x0000001106117221 */ /* 0x000fc60000000000 */
[----:B------:R-:W-:Y:S01]  /*0740*/  FMUL R23, R19, 0.5 ;  /* 0x3f00000013177820 */ /* 0x000fe20000400000 */
[----:B------:R-:W-:-:S04]  /*0750*/  FMUL R22, R17, 0.5 ;  /* 0x3f00000011167820 */ /* 0x000fc80000400000 */
[----:B------:R-:W-:-:S13]  /*0760*/  FSETP.GT.AND P0, PT, R23, RZ, PT ;  /* 0x000000ff1700720b */ /* 0x000fda0003f04000 */
[----:B------:R-:W-:Y:S05]  /*0770*/  @!P0 BRA `(.L_x_524) ;  /* 0x00000000003c8947 */ /* 0x000fea0003800000 */
[----:B-1----:R-:W-:Y:S01]  /*0780*/  MOV R15, UR7 ;  /* 0x00000007000f7c02 */ /* 0x002fe20008000f00 */
[----:B------:R-:W-:-:S04]  /*0790*/  IMAD.U32 R14, RZ, RZ, UR6 ;  /* 0x00000006ff0e7e24 */ /* 0x000fc8000f8e00ff */
[----:B------:R-:W-:-:S04]  /*07a0*/  IMAD.WIDE.U32 R24, R10, 0x4, R14 ;  /* 0x000000040a187825 */ /* 0x000fc800078e000e */
[----:B------:R-:W-:Y:S02]  /*07b0*/  IMAD.WIDE.U32 R26, R9, 0x4, R14 ;  /* 0x00000004091a7825 */ /* 0x000fe400078e000e */
[----:B------:R-:W2:Y:S04]  /*07c0*/  LDG.E R24, desc[UR12][R24.64] ;  /* 0x0000000c18187981 */ /* 0x000ea8000c1e1900 */
[----:B------:R-:W3:Y:S01]  /*07d0*/  LDG.E R26, desc[UR12][R26.64] ;  /* 0x0000000c1a1a7981 */ /* 0x000ee2000c1e1900 */
[----:B--2---:R-:W1:Y:S08]  /*07e0*/  F2F.F64.F32 R16, R24 ;  /* 0x0000001800107310 */ /* 0x004e700000201800 */
[----:B---3--:R-:W2:Y:S01]  /*07f0*/  F2F.F64.F32 R18, R26 ;  /* 0x0000001a00127310 */ /* 0x008ea20000201800 */
[----:B-1----:R-:W-:-:S08]  /*0800*/  DMUL R16, R16, -0.5 ;  /* 0xbfe0000010107828 */ /* 0x002fd00000000000 */
[----:B--2---:R-:W-:-:S06]  /*0810*/  DFMA R16, R18, 1.5, R16 ;  /* 0x3ff800001210782b */ /* 0x004fcc0000000010 */
[----:B------:R-:W1:Y:S02]  /*0820*/  F2F.F32.F64 R18, R16 ;  /* 0x0000001000127310 */ /* 0x000e640000301000 */
[----:B-1----:R-:W-:-:S13]  /*0830*/  FSETP.GEU.AND P0, PT, R18, RZ, PT ;  /* 0x000000ff1200720b */ /* 0x002fda0003f0e000 */
[----:B------:R-:W-:Y:S05]  /*0840*/  @P0 BRA `(.L_x_525) ;  /* 0x00000000003c0947 */ /* 0x000fea0003800000 */
[----:B------:R-:W-:Y:S01]  /*0850*/  MOV R18, R26 ;  /* 0x0000001a00127202 */ /* 0x000fe20000000f00 */
[----:B------:R-:W-:Y:S06]  /*0860*/  BRA `(.L_x_525) ;  /* 0x0000000000347947 */ /* 0x000fec0003800000 */
.L_x_524:
        /* <DEDUP_REMOVED lines=12> */
[----:B------:R-:W-:-:S07]  /*0930*/  @!P0 MOV R18, R26 ;  /* 0x0000001a00128202 */ /* 0x000fce0000000f00 */
.L_x_525:
[----:B------:R-:W-:Y:S05]  /*0940*/  BSYNC.RECONVERGENT B0 ;  /* 0x0000000000007941 */ /* 0x000fea0003800200 */
.L_x_523:
[----:B------:R-:W-:Y:S01]  /*0950*/  FSETP.GT.AND P0, PT, R22, RZ, PT ;  /* 0x000000ff1600720b */ /* 0x000fe20003f04000 */
[----:B------:R-:W-:Y:S01]  /*0960*/  BSSY.RECONVERGENT B0, `(.L_x_526) ;  /* 0x000001b000007945 */ /* 0x000fe20003800200 */
[----:B------:R-:W-:-:S11]  /*0970*/  FMUL R23, R23, R18 ;  /* 0x0000001217177220 */ /* 0x000fd60000400000 */
[----:B------:R-:W-:Y:S05]  /*0980*/  @!P0 BRA `(.L_x_527) ;  /* 0x0000000000348947 */ /* 0x000fea0003800000 */
        /* <DEDUP_REMOVED lines=11> */
[----:B------:R-:W-:Y:S01]  /*0a40*/  IMAD.MOV.U32 R26, RZ, RZ, R24 ;  /* 0x000000ffff1a7224 */ /* 0x000fe200078e0018 */
[----:B------:R-:W-:Y:S06]  /*0a50*/  BRA `(.L_x_528) ;  /* 0x00000000002c7947 */ /* 0x000fec0003800000 */
.L_x_527:
        /* <DEDUP_REMOVED lines=11> */
.L_x_528:
[----:B------:R-:W-:Y:S05]  /*0b10*/  BSYNC.RECONVERGENT B0 ;  /* 0x0000000000007941 */ /* 0x000fea0003800200 */
.L_x_526:
[----:B------:R-:W-:Y:S01]  /*0b20*/  FFMA R22, -R22, R26, R23 ;  /* 0x0000001a16167223 */ /* 0x000fe20000000117 */
[----:B0-----:R-:W-:Y:S01]  /*0b30*/  IMAD.WIDE.U32 R16, R9, 0x4, R12 ;  /* 0x0000000409107825 */ /* 0x001fe200078e000c */
[----:B------:R-:W0:Y:S01]  /*0b40*/  LDC.64 R14, c[0x0][0x380] ;  /* 0x0000e000ff0e7b82 */ /* 0x000e220000000a00 */
[----:B------:R-:W-:Y:S02]  /*0b50*/  IADD3 R20, PT, PT, R20, 0x1, RZ ;  /* 0x0000000114147810 */ /* 0x000fe40007ffe0ff */
[----:B------:R-:W-:Y:S01]  /*0b60*/  FMUL R19, R22, R21 ;  /* 0x0000001516137220 */ /* 0x000fe20000400000 */
[----:B------:R-:W-:Y:S01]  /*0b70*/  UIADD3 UR4, UP0, UPT, UR4, 0x4, URZ ;  /* 0x0000000404047890 */ /* 0x000fe2000ff1e0ff */
[----:B------:R-:W-:-:S03]  /*0b80*/  ISETP.NE.AND P0, PT, R20, RZ, PT ;  /* 0x000000ff1400720c */ /* 0x000fc60003f05270 */
[----:B------:R3:W-:Y:S01]  /*0b90*/  STG.E desc[UR12][R16.64], R19 ;  /* 0x0000001310007986 */ /* 0x0007e2000c10190c */
[----:B------:R-:W-:Y:S01]  /*0ba0*/  UIADD3.X UR5, UPT, UPT, URZ, UR5, URZ, UP0, !UPT ;  /* 0x00000005ff057290 */ /* 0x000fe200087fe4ff */
[CC--:B0-----:R-:W-:Y:S02]  /*0bb0*/  IMAD R8, R14.reuse, R15.reuse, R8 ;  /* 0x0000000f0e087224 */ /* 0x0c1fe400078e0208 */
[CC--:B------:R-:W-:Y:S02]  /*0bc0*/  IMAD R11, R14.reuse, R15.reuse, R11 ;  /* 0x0000000f0e0b7224 */ /* 0x0c0fe400078e020b */
[CC--:B------:R-:W-:Y:S02]  /*0bd0*/  IMAD R10, R14.reuse, R15.reuse, R10 ;  /* 0x0000000f0e0a7224 */ /* 0x0c0fe400078e020a */
[CC--:B------:R-:W-:Y:S02]  /*0be0*/  IMAD R9, R14.reuse, R15.reuse, R9 ;  /* 0x0000000f0e097224 */ /* 0x0c0fe400078e0209 */
[----:B------:R-:W-:Y:S01]  /*0bf0*/  IMAD R7, R14, R15, R7 ;  /* 0x0000000f0e077224 */ /* 0x000fe200078e0207 */
[----:B---3--:R-:W-:Y:S06]  /*0c00*/  @P0 BRA `(.L_x_529) ;  /* 0xfffffff800a80947 */ /* 0x008fec000383ffff */
[----:B------:R-:W-:Y:S05]  /*0c10*/  EXIT ;  /* 0x000000000000794d */ /* 0x000fea0003800000 */
        .weak           $__internal_23_$__cuda_sm20_rcp_rn_f32_slowpath
        .type           $__internal_23_$__cuda_sm20_rcp_rn_f32_slowpath,@function
        .size           $__internal_23_$__cuda_sm20_rcp_rn_f32_slowpath,(.L_x_795 - $__internal_23_$__cuda_sm20_rcp_rn_f32_slowpath)
$__internal_23_$__cuda_sm20_rcp_rn_f32_slowpath:
[----:B------:R-:W0:Y:S02]  /*0c20*/  LDC R12, c[0x0][0x390] ;  /* 0x0000e400ff0c7b82 */ /* 0x000e240000000800 */
[----:B0-----:R-:W-:-:S05]  /*0c30*/  IMAD.SHL.U32 R15, R12, 0x2, RZ ;  /* 0x000000020c0f7824 */ /* 0x001fca00078e00ff */
        /* <DEDUP_REMOVED lines=13> */
.L_x_530:
[----:B------:R-:W-:-:S04]  /*0d10*/  IADD3 R15, PT, PT, R13, -0xfd, RZ ;  /* 0xffffff030d0f7810 */ /* 0x000fc80007ffe0ff */
[----:B------:R-:W-:-:S13]  /*0d20*/  ISETP.GT.U32.AND P0, PT, R15, 0x1, PT ;  /* 0x000000010f00780c */ /* 0x000fda0003f04070 */
[----:B------:R-:W-:Y:S05]  /*0d30*/  @P0 BRA `(.L_x_532) ;  /* 0x0000000000780947 */ /* 0x000fea0003800000 */
[----:B------:R-:W-:Y:S01]  /*0d40*/  LOP3.LUT R16, R12, 0x7fffff, RZ, 0xc0, !PT ;  /* 0x007fffff0c107812 */ /* 0x000fe200078ec0ff */
[----:B------:R-:W-:Y:S01]  /*0d50*/  HFMA2 R22, -RZ, RZ, 0, 1.78813934326171875e-07 ;  /* 0x00000003ff167431 */ /* 0x000fe200000001ff */
[----:B------:R-:W-:Y:S02]  /*0d60*/  IADD3 R13, PT, PT, R13, -0xfc, RZ ;  /* 0xffffff040d0d7810 */ /* 0x000fe40007ffe0ff */
[----:B------:R-:W-:-:S04]  /*0d70*/  LOP3.LUT R16, R16, 0x3f800000, RZ, 0xfc, !PT ;  /* 0x3f80000010107812 */ /* 0x000fc800078efcff */
[----:B------:R-:W0:Y:S01]  /*0d80*/  MUFU.RCP R17, R16 ;  /* 0x0000001000117308 */ /* 0x000e220000001000 */
[----:B------:R-:W-:Y:S01]  /*0d90*/  SHF.L.U32 R21, R22, R15, RZ ;  /* 0x0000000f16157219 */ /* 0x000fe200000006ff */
        /* <DEDUP_REMOVED lines=9> */
[----:B------:R-:W-:Y:S01]  /*0e30*/  SHF.R.U32.HI R13, RZ, R13, R18 ;  /* 0x0000000dff0d7219 */ /* 0x000fe20000011612 */
[----:B------:R-:W-:Y:S01]  /*0e40*/  IMAD.MOV R17, RZ, RZ, -R17 ;  /* 0x000000ffff117224 */ /* 0x000fe200078e0a11 */
[----:B------:R-:W-:-:S04]  /*0e50*/  SHF.R.U32.HI R16, RZ, R15, R16 ;  /* 0x0000000fff107219 */ /* 0x000fc80000011610 */
[----:B------:R-:W-:Y:S02]  /*0e60*/  LOP3.LUT P1, RZ, R17, R15, R18, 0xf8, !PT ;  /* 0x0000000f11ff7212 */ /* 0x000fe4000782f812 */
[C---:B------:R-:W-:Y:S02]  /*0e70*/  LOP3.LUT P0, RZ, R16.reuse, 0x1, RZ, 0xc0, !PT ;  /* 0x0000000110ff7812 */ /* 0x040fe4000780c0ff */
[----:B------:R-:W-:-:S04]  /*0e80*/  LOP3.LUT P2, RZ, R16, 0x2, RZ, 0xc0, !PT ;  /* 0x0000000210ff7812 */ /* 0x000fc8000784c0ff */
[----:B------:R-:W-:Y:S02]  /*0e90*/  PLOP3.LUT P0, PT, P0, P1, P2, 0xe0, 0x0 ;  /* 0x000000000000781c */ /* 0x000fe40000703c20 */
[----:B------:R-:W-:Y:S02]  /*0ea0*/  LOP3.LUT P1, RZ, R12, 0x7fffff, RZ, 0xc0, !PT ;  /* 0x007fffff0cff7812 */ /* 0x000fe4000782c0ff */
[----:B------:R-:W-:-:S04]  /*0eb0*/  SEL R15, RZ, 0x1, !P0 ;  /* 0x00000001ff0f7807 */ /* 0x000fc80004000000 */
[----:B------:R-:W-:-:S04]  /*0ec0*/  IADD3 R15, PT, PT, -R15, RZ, RZ ;  /* 0x000000ff0f0f7210 */ /* 0x000fc80007ffe1ff */
[----:B------:R-:W-:-:S13]  /*0ed0*/  ISETP.GE.AND P0, PT, R15, RZ, PT ;  /* 0x000000ff0f00720c */ /* 0x000fda0003f06270 */
[----:B------:R-:W-:-:S05]  /*0ee0*/  @!P0 VIADD R13, R13, 0x1 ;  /* 0x000000010d0d8836 */ /* 0x000fca0000000000 */
[----:B------:R-:W-:-:S04]  /*0ef0*/  @!P1 SHF.L.U32 R13, R13, 0x1, RZ ;  /* 0x000000010d0d9819 */ /* 0x000fc800000006ff */
[----:B------:R-:W-:Y:S01]  /*0f00*/  LOP3.LUT R13, R13, 0x80000000, R12, 0xf8, !PT ;  /* 0x800000000d0d7812 */ /* 0x000fe200078ef80c */
[----:B------:R-:W-:Y:S06]  /*0f10*/  BRA `(.L_x_531) ;  /* 0x0000000000047947 */ /* 0x000fec0003800000 */
.L_x_532:
[----:B------:R0:W1:Y:S02]  /*0f20*/  MUFU.RCP R13, R12 ;  /* 0x0000000c000d7308 */ /* 0x0000640000001000 */
.L_x_531:
[----:B------:R-:W-:-:S04]  /*0f30*/  MOV R15, 0x0 ;  /* 0x00000000000f7802 */ /* 0x000fc80000000f00 */
[----:B0123--:R-:W-:Y:S05]  /*0f40*/  RET.REL.NODEC R14 `(_Z13yadvecupwind2iiifffPfS_S_S_S_S_) ;  /* 0xfffffff00e2c7950 */ /* 0x00ffea0003c3ffff */
.L_x_533:
        /* <DEDUP_REMOVED lines=11> */
.L_x_795:


//--------------------- .text._Z12yadvecupwindiiifffPfS_S_S_S_S_ --------------------------
	.section	.text._Z12yadvecupwindiiifffPfS_S_S_S_S_,"ax",@progbits
	.align	128
        .global         _Z12yadvecupwindiiifffPfS_S_S_S_S_
        .type           _Z12yadvecupwindiiifffPfS_S_S_S_S_,@function
        .size           _Z12yadvecupwindiiifffPfS_S_S_S_S_,(.L_x_796 - _Z12yadvecupwindiiifffPfS_S_S_S_S_)
        .other          _Z12yadvecupwindiiifffPfS_S_S_S_S_,@"STO_CUDA_ENTRY STV_DEFAULT"
_Z12yadvecupwindiiifffPfS_S_S_S_S_:
.text._Z12yadvecupwindiiifffPfS_S_S_S_S_:
[----:B------:R-:W-:Y:S08]  /*0000*/  LDC R1, c[0x0][0x37c] ;  /* 0x0000df00ff017b82 */ /* 0x000ff00000000800 */
[----:B------:R-:W0:Y:S01]  /*0010*/  LDC R5, c[0x0][0x390] ;  /* 0x0000e400ff057b82 */ /* 0x000e220000000800 */
[----:B------:R-:W1:Y:S01]  /*0020*/  S2R R11, SR_TID.Y ;  /* 0x00000000000b7919 */ /* 0x000e620000002200 */
[----:B------:R-:W2:Y:S01]  /*0030*/  LDCU UR7, c[0x0][0x380] ;  /* 0x00007000ff0777ac */ /* 0x000ea20008000800 */
[----:B------:R-:W3:Y:S01]  /*0040*/  S2R R4, SR_TID.X ;  /* 0x0000000000047919 */ /* 0x000ee20000002100 */
[----:B------:R-:W4:Y:S04]  /*0050*/  LDCU.64 UR16, c[0x0][0x358] ;  /* 0x00006b00ff1077ac */ /* 0x000f280008000a00 */
[----:B------:R-:W5:Y:S08]  /*0060*/  S2UR UR6, SR_CTAID.Y ;  /* 0x00000000000679c3 */ /* 0x000f700000002600 */
[----:B------:R-:W3:Y:S01]  /*0070*/  LDC R3, c[0x0][0x360] ;  /* 0x0000d800ff037b82 */ /* 0x000ee20000000800 */
[----:B------:R-:W5:Y:S07]  /*0080*/  LDCU UR4, c[0x0][0x364] ;  /* 0x00006c80ff0477ac */ /* 0x000f6e0008000800 */
[----:B------:R-:W3:Y:S01]  /*0090*/  S2UR UR5, SR_CTAID.X ;  /* 0x00000000000579c3 */ /* 0x000ee20000002500 */
[----:B0-----:R-:W-:-:S04]  /*00a0*/  IADD3 R0, PT, PT, R5, 0x1800000, RZ ;  /* 0x0180000005007810 */ /* 0x001fc80007ffe0ff */
[----:B------:R-:W-:-:S04]  /*00b0*/  LOP3.LUT R0, R0, 0x7f800000, RZ, 0xc0, !PT ;  /* 0x7f80000000007812 */ /* 0x000fc800078ec0ff */
[----:B------:R-:W-:Y:S01]  /*00c0*/  ISETP.GT.U32.AND P0, PT, R0, 0x1ffffff, PT ;  /* 0x01ffffff0000780c */ /* 0x000fe20003f04070 */
[----:B-----5:R-:W-:-:S06]  /*00d0*/  UIMAD UR6, UR6, UR4, URZ ;  /* 0x00000004060672a4 */ /* 0x020fcc000f8e02ff */
[----:B-1----:R-:W-:Y:S01]  /*00e0*/  IADD3 R13, PT, PT, R11, UR6, RZ ;  /* 0x000000060b0d7c10 */ /* 0x002fe2000fffe0ff */
[----:B---3--:R-:W-:-:S04]  /*00f0*/  IMAD R10, R3, UR5, R4 ;  /* 0x00000005030a7c24 */ /* 0x008fc8000f8e0204 */
[----:B--2---:R-:W-:Y:S01]  /*0100*/  IMAD R0, R13, UR7, R10 ;  /* 0x000000070d007c24 */ /* 0x004fe2000f8e020a */
[----:B----4-:R-:W-:Y:S06]  /*0110*/  @P0 BRA `(.L_x_534) ;  /* 0x0000000000100947 */ /* 0x010fec0003800000 */
[----:B------:R-:W-:-:S07]  /*0120*/  MOV R6, 0x140 ;  /* 0x0000014000067802 */ /* 0x000fce0000000f00 */
[----:B------:R-:W-:Y:S05]  /*0130*/  CALL.REL.NOINC `($__internal_24_$__cuda_sm20_rcp_rn_f32_slowpath) ;  /* 0x0000001400a47944 */ /* 0x000fea0003c00000 */
[----:B------:R-:W-:Y:S01]  /*0140*/  UMOV UR7, UR4 ;  /* 0x0000000400077c82 */ /* 0x000fe20008000000 */
[----:B------:R-:W-:Y:S05]  /*0150*/  BRA `(.L_x_535) ;  /* 0x0000000000147947 */ /* 0x000fea0003800000 */
.L_x_534:
[----:B------:R-:W0:Y:S02]  /*0160*/  MUFU.RCP R2, R5 ;  /* 0x0000000500027308 */ /* 0x000e240000001000 */
[----:B0-----:R-:W-:-:S04]  /*0170*/  FFMA R3, R2, R5, -1 ;  /* 0xbf80000002037423 */ /* 0x001fc80000000005 */
[----:B------:R-:W-:-:S04]  /*0180*/  FADD.FTZ R3, -R3, -RZ ;  /* 0x800000ff03037221 */ /* 0x000fc80000010100 */
[----:B------:R-:W-:-:S05]  /*0190*/  FFMA R3, R2, R3, R2 ;  /* 0x0000000302037223 */ /* 0x000fca0000000002 */
[----:B------:R-:W-:-:S15]  /*01a0*/  R2UR UR7, R3 ;  /* 0x00000000030772ca */ /* 0x000fde00000e0000 */
.L_x_535:
[----:B------:R-:W0:Y:S01]  /*01b0*/  LDCU.64 UR14, c[0x0][0x380] ;  /* 0x00007000ff0e77ac */ /* 0x000e220008000a00 */
[----:B------:R-:W1:Y:S01]  /*01c0*/  LDC.64 R16, c[0x0][0x398] ;  /* 0x0000e600ff107b82 */ /* 0x000e620000000a00 */
[----:B------:R-:W-:Y:S01]  /*01d0*/  VIMNMX.U32 R2, PT, PT, R13, 0x1, !PT ;  /* 0x000000010d027848 */ /* 0x000fe20007fe0000 */
[----:B------:R-:W2:Y:S03]  /*01e0*/  LDCU UR12, c[0x0][0x388] ;  /* 0x00007100ff0c77ac */ /* 0x000ea60008000800 */
[----:B------:R-:W-:-:S03]  /*01f0*/  IADD3 R3, PT, PT, R2, -0x1, RZ ;  /* 0xffffffff02037810 */ /* 0x000fc60007ffe0ff */
[----:B------:R-:W3:Y:S08]  /*0200*/  LDC.64 R22, c[0x0][0x3b8] ;  /* 0x0000ee00ff167b82 */ /* 0x000ef00000000a00 */
[----:B------:R-:W4:Y:S01]  /*0210*/  LDC.64 R6, c[0x0][0x3a8] ;  /* 0x0000ea00ff067b82 */ /* 0x000f220000000a00 */
[----:B0-----:R-:W-:Y:S01]  /*0220*/  MOV R12, UR15 ;  /* 0x0000000f000c7c02 */ /* 0x001fe20008000f00 */
[----:B------:R-:W-:-:S03]  /*0230*/  IMAD R2, R3, UR14, R10 ;  /* 0x0000000e03027c24 */ /* 0x000fc6000f8e020a */
[----:B------:R-:W-:Y:S01]  /*0240*/  IADD3 R12, PT, PT, R12, -0x1, RZ ;  /* 0xffffffff0c0c7810 */ /* 0x000fe20007ffe0ff */
[----:B-1----:R-:W-:-:S03]  /*0250*/  IMAD.WIDE.U32 R16, R0, 0x4, R16 ;  /* 0x0000000400107825 */ /* 0x002fc600078e0010 */
[----:B------:R-:W-:-:S03]  /*0260*/  ISETP.NE.AND P0, PT, R13, R12, PT ;  /* 0x0000000c0d00720c */ /* 0x000fc60003f05270 */
[----:B------:R0:W5:Y:S01]  /*0270*/  LDG.E R17, desc[UR16][R16.64] ;  /* 0x0000001010117981 */ /* 0x000162000c1e1900 */
[----:B---3--:R-:W-:-:S04]  /*0280*/  IMAD.WIDE.U32 R18, R0, 0x4, R22 ;  /* 0x0000000400127825 */ /* 0x008fc800078e0016 */
[----:B------:R-:W-:-:S05]  /*0290*/  IMAD.WIDE.U32 R20, R2, 0x4, R22 ;  /* 0x0000000402147825 */ /* 0x000fca00078e0016 */
[----:B------:R-:W-:Y:S01]  /*02a0*/  @P0 IADD3 R12, PT, PT, R13, 0x1, RZ ;  /* 0x000000010d0c0810 */ /* 0x000fe20007ffe0ff */
[----:B------:R-:W5:Y:S01]  /*02b0*/  LDG.E R18, desc[UR16][R18.64] ;  /* 0x0000001012127981 */ /* 0x000f62000c1e1900 */
[----:B----4-:R-:W-:-:S03]  /*02c0*/  IMAD.WIDE.U32 R8, R0, 0x4, R6 ;  /* 0x0000000400087825 */ /* 0x010fc600078e0006 */
[----:B------:R-:W3:Y:S01]  /*02d0*/  LDG.E R20, desc[UR16][R20.64] ;  /* 0x0000001014147981 */ /* 0x000ee2000c1e1900 */
[----:B------:R-:W-:Y:S02]  /*02e0*/  IMAD R3, R12, UR14, R10 ;  /* 0x0000000e0c037c24 */ /* 0x000fe4000f8e020a */
[----:B------:R-:W-:Y:S01]  /*02f0*/  IMAD.WIDE.U32 R14, R2, 0x4, R6 ;  /* 0x00000004020e7825 */ /* 0x000fe200078e0006 */
[----:B------:R-:W4:Y:S03]  /*0300*/  LDG.E R8, desc[UR16][R8.64] ;  /* 0x0000001008087981 */ /* 0x000f26000c1e1900 */
[C---:B------:R-:W-:Y:S02]  /*0310*/  IMAD.WIDE.U32 R22, R3.reuse, 0x4, R22 ;  /* 0x0000000403167825 */ /* 0x040fe400078e0016 */
[----:B------:R1:W4:Y:S02]  /*0320*/  LDG.E R14, desc[UR16][R14.64] ;  /* 0x000000100e0e7981 */ /* 0x000324000c1e1900 */
[----:B------:R-:W-:-:S02]  /*0330*/  IMAD.WIDE.U32 R6, R3, 0x4, R6 ;  /* 0x0000000403067825 */ /* 0x000fc400078e0006 */
[----:B------:R-:W4:Y:S04]  /*0340*/  LDG.E R22, desc[UR16][R22.64] ;  /* 0x0000001016167981 */ /* 0x000f28000c1e1900 */
[----:B------:R2:W4:Y:S01]  /*0350*/  LDG.E R7, desc[UR16][R6.64] ;  /* 0x0000001006077981 */ /* 0x000522000c1e1900 */
[----:B------:R-:W0:Y:S01]  /*0360*/  S2UR UR11, SR_CgaCtaId ;  /* 0x00000000000b79c3 */ /* 0x000e220000008800 */
[----:B------:R-:W-:Y:S02]  /*0370*/  UMOV UR4, 0x400 ;  /* 0x0000040000047882 */ /* 0x000fe40000000000 */
        /* <DEDUP_REMOVED lines=12> */
[C---:B-1----:R-:W-:Y:S02]  /*0440*/  LEA R15, R11.reuse, R16, 0x2 ;  /* 0x000000100b0f7211 */ /* 0x042fe400078e10ff */
[C---:B--2---:R-:W-:Y:S02]  /*0450*/  LEA R6, R4.reuse, UR5, 0x6 ;  /* 0x0000000504067c11 */ /* 0x044fe4000f8e30ff */
[----:B------:R-:W-:Y:S02]  /*0460*/  LEA R16, R4, UR8, 0x6 ;  /* 0x0000000804107c11 */ /* 0x000fe4000f8e30ff */
[C---:B------:R-:W-:Y:S02]  /*0470*/  LEA R19, R11.reuse, R6, 0x2 ;  /* 0x000000060b137211 */ /* 0x040fe400078e10ff */
[----:B------:R-:W-:Y:S01]  /*0480*/  LEA R16, R11, R16, 0x2 ;  /* 0x000000100b107211 */ /* 0x000fe200078e10ff */
[----:B------:R-:W-:-:S06]  /*0490*/  UISETP.GE.AND UP0, UPT, UR12, 0x1, UPT ;  /* 0x000000010c00788c */ /* 0x000fcc000bf06270 */
[----:B------:R-:W-:Y:S01]  /*04a0*/  PLOP3.LUT P0, PT, PT, PT, UP0, 0x80, 0x8 ;  /* 0x000000000008781c */ /* 0x000fe20003f0f008 */
[C---:B-----5:R-:W-:Y:S01]  /*04b0*/  FMUL R18, R17.reuse, R18 ;  /* 0x0000001211127220 */ /* 0x060fe20000400000 */
[----:B---3--:R-:W-:Y:S01]  /*04c0*/  FMUL R9, R17, R20 ;  /* 0x0000001411097220 */ /* 0x008fe20000400000 */
[----:B------:R-:W-:-:S04]  /*04d0*/  LEA R20, R4, UR9, 0x6 ;  /* 0x0000000904147c11 */ /* 0x000fc8000f8e30ff */
[----:B------:R-:W-:Y:S01]  /*04e0*/  LEA R5, R11, R20, 0x2 ;  /* 0x000000140b057211 */ /* 0x000fe200078e10ff */
[----:B----4-:R0:W-:Y:S01]  /*04f0*/  STS [R15], R8 ;  /* 0x000000080f007388 */ /* 0x0101e20000000800 */
[----:B------:R-:W-:Y:S01]  /*0500*/  FMUL R17, R17, R22 ;  /* 0x0000001611117220 */ /* 0x000fe20000400000 */
[C---:B------:R-:W-:Y:S02]  /*0510*/  LEA R22, R4.reuse, UR10, 0x6 ;  /* 0x0000000a04167c11 */ /* 0x040fe4000f8e30ff */
[----:B------:R-:W-:Y:S02]  /*0520*/  LEA R4, R4, UR4, 0x6 ;  /* 0x0000000404047c11 */ /* 0x000fe4000f8e30ff */
[C---:B------:R-:W-:Y:S01]  /*0530*/  LEA R22, R11.reuse, R22, 0x2 ;  /* 0x000000160b167211 */ /* 0x040fe200078e10ff */
[----:B------:R0:W-:Y:S01]  /*0540*/  STS [R19], R14 ;  /* 0x0000000e13007388 */ /* 0x0001e20000000800 */
[----:B------:R-:W-:-:S03]  /*0550*/  LEA R20, R11, R4, 0x2 ;  /* 0x000000040b147211 */ /* 0x000fc600078e10ff */
[----:B------:R0:W-:Y:S04]  /*0560*/  STS [R16], R7 ;  /* 0x0000000710007388 */ /* 0x0001e80000000800 */
[----:B------:R0:W-:Y:S04]  /*0570*/  STS [R5], R18 ;  /* 0x0000001205007388 */ /* 0x0001e80000000800 */
[----:B------:R0:W-:Y:S04]  /*0580*/  STS [R22], R9 ;  /* 0x0000000916007388 */ /* 0x0001e80000000800 */
[----:B------:R0:W-:Y:S01]  /*0590*/  STS [R20], R17 ;  /* 0x0000001114007388 */ /* 0x0001e20000000800 */
[----:B------:R-:W-:Y:S06]  /*05a0*/  BAR.SYNC.DEFER_BLOCKING 0x0 ;  /* 0x0000000000007b1d */ /* 0x000fec0000010000 */
[----:B------:R-:W-:Y:S05]  /*05b0*/  @!P0 EXIT ;  /* 0x000000000000894d */ /* 0x000fea0003800000 */
[----:B------:R1:W2:Y:S01]  /*05c0*/  LDS R4, [R15] ;  /* 0x000000000f047984 */ /* 0x0002a20000000800 */
[----:B------:R-:W-:Y:S01]  /*05d0*/  UISETP.GE.U32.AND UP0, UPT, UR12, 0x4, UPT ;  /* 0x000000040c00788c */ /* 0x000fe2000bf06070 */
[----:B0-----:R-:W-:Y:S02]  /*05e0*/  HFMA2 R17, -RZ, RZ, 0, 0 ;  /* 0x00000000ff117431 */ /* 0x001fe400000001ff */
[----:B------:R-:W0:Y:S04]  /*05f0*/  LDS R5, [R5] ;  /* 0x0000000005057984 */ /* 0x000e280000000800 */
[----:B------:R1:W3:Y:S04]  /*0600*/  LDS R6, [R16] ;  /* 0x0000000010067984 */ /* 0x0002e80000000800 */
[----:B------:R1:W4:Y:S04]  /*0610*/  LDS R7, [R20] ;  /* 0x0000000014077984 */ /* 0x0003280000000800 */
[----:B------:R1:W0:Y:S04]  /*0620*/  LDS R8, [R19] ;  /* 0x0000000013087984 */ /* 0x0002280000000800 */
[----:B------:R1:W0:Y:S01]  /*0630*/  LDS R9, [R22] ;  /* 0x0000000016097984 */ /* 0x0002220000000800 */
[----:B------:R-:W-:Y:S05]  /*0640*/  BRA.U !UP0, `(.L_x_536) ;  /* 0x0000000908b47547 */ /* 0x000fea000b800000 */
[----:B------:R-:W5:Y:S01]  /*0650*/  LDCU.64 UR4, c[0x0][0x3b0] ;  /* 0x00007600ff0477ac */ /* 0x000f620008000a00 */
[----:B------:R-:W-:Y:S02]  /*0660*/  MOV R14, UR6 ;  /* 0x00000006000e7c02 */ /* 0x000fe40008000f00 */
[----:B------:R-:W-:Y:S02]  /*0670*/  MOV R37, UR15 ;  /* 0x0000000f00257c02 */ /* 0x000fe40008000f00 */
[----:B-1----:R-:W-:Y:S02]  /*0680*/  MOV R19, UR15 ;  /* 0x0000000f00137c02 */ /* 0x002fe40008000f00 */
[----:B------:R-:W-:Y:S01]  /*0690*/  IADD3 R35, PT, PT, R14, UR15, R11 ;  /* 0x0000000f0e237c10 */ /* 0x000fe2000fffe00b */
[----:B------:R-:W-:Y:S01]  /*06a0*/  IMAD R37, R37, 0x3, R12 ;  /* 0x0000000325257824 */ /* 0x000fe200078e020c */
[----:B------:R-:W-:Y:S02]  /*06b0*/  MOV R16, UR15 ;  /* 0x0000000f00107c02 */ /* 0x000fe40008000f00 */
[----:B------:R-:W-:Y:S01]  /*06c0*/  MOV R14, UR15 ;  /* 0x0000000f000e7c02 */ /* 0x000fe20008000f00 */
[----:B------:R-:W-:Y:S01]  /*06d0*/  IMAD R37, R37, UR14, R10 ;  /* 0x0000000e25257c24 */ /* 0x000fe2000f8e020a */
[----:B------:R-:W-:Y:S01]  /*06e0*/  IADD3 R11, PT, PT, R12, UR15, RZ ;  /* 0x0000000f0c0b7c10 */ /* 0x000fe2000fffe0ff */
[----:B------:R-:W-:Y:S01]  /*06f0*/  IMAD R17, R16, 0x3, R13 ;  /* 0x0000000310117824 */ /* 0x000fe200078e020d */
[----:B------:R-:W-:-:S02]  /*0700*/  LEA R19, R19, R12, 0x1 ;  /* 0x0000000c13137211 */ /* 0x000fc400078e08ff */
[----:B------:R-:W-:Y:S01]  /*0710*/  LEA R15, R14, R13, 0x1 ;  /* 0x0000000d0e0f7211 */ /* 0x000fe200078e08ff */
[--C-:B------:R-:W-:Y:S01]  /*0720*/  IMAD R28, R11, UR14, R10.reuse ;  /* 0x0000000e0b1c7c24 */ /* 0x100fe2000f8e020a */
[----:B------:R-:W-:Y:S01]  /*0730*/  VIMNMX.U32 R12, PT, PT, R13, 0x1, PT ;  /* 0x000000010d0c7848 */ /* 0x000fe20003fe0000 */
[--C-:B------:R-:W-:Y:S01]  /*0740*/  IMAD R11, R19, UR14, R10.reuse ;  /* 0x0000000e130b7c24 */ /* 0x100fe2000f8e020a */
[----:B-----5:R-:W-:Y:S01]  /*0750*/  UIADD3 UR9, UP0, UPT, UR4, 0x8, URZ ;  /* 0x0000000804097890 */ /* 0x020fe2000ff1e0ff */
[--C-:B------:R-:W-:Y:S01]  /*0760*/  IMAD R13, R15, UR14, R10.reuse ;  /* 0x0000000e0f0d7c24 */ /* 0x100fe2000f8e020a */
[C---:B------:R-:W-:Y:S01]  /*0770*/  IADD3 R31, PT, PT, R35.reuse, -R12, RZ ;  /* 0x8000000c231f7210 */ /* 0x040fe20007ffe0ff */
[----:B------:R-:W-:Y:S01]  /*0780*/  ULOP3.LUT UR4, UR12, 0x7ffffffc, URZ, 0xc0, !UPT ;  /* 0x7ffffffc0c047892 */ /* 0x000fe2000f8ec0ff */
[C---:B------:R-:W-:Y:S01]  /*0790*/  IADD3 R29, PT, PT, -R12.reuse, R15, RZ ;  /* 0x0000000f0c1d7210 */ /* 0x040fe20007ffe1ff */
[--C-:B------:R-:W-:Y:S01]  /*07a0*/  IMAD R35, R35, UR14, R10.reuse ;  /* 0x0000000e23237c24 */ /* 0x100fe2000f8e020a */
[----:B------:R-:W-:Y:S01]  /*07b0*/  IADD3 R19, PT, PT, -R12, R17, RZ ;  /* 0x000000110c137210 */ /* 0x000fe20007ffe1ff */
[--C-:B------:R-:W-:Y:S01]  /*07c0*/  IMAD R14, R17, UR14, R10.reuse ;  /* 0x0000000e110e7c24 */ /* 0x100fe2000f8e020a */
[----:B------:R-:W-:Y:S01]  /*07d0*/  MOV R15, R0 ;  /* 0x00000000000f7202 */ /* 0x000fe20000000f00 */
[--C-:B------:R-:W-:Y:S01]  /*07e0*/  IMAD R31, R31, UR14, R10.reuse ;  /* 0x0000000e1f1f7c24 */ /* 0x100fe2000f8e020a */
[----:B------:R-:W-:Y:S01]  /*07f0*/  MOV R12, R3 ;  /* 0x00000003000c7202 */ /* 0x000fe20000000f00 */
[--C-:B------:R-:W-:Y:S01]  /*0800*/  IMAD R29, R29, UR14, R10.reuse ;  /* 0x0000000e1d1d7c24 */ /* 0x100fe2000f8e020a */
[----:B------:R-:W-:Y:S01]  /*0810*/  MOV R33, R2 ;  /* 0x0000000200217202 */ /* 0x000fe20000000f00 */
[----:B------:R-:W-:Y:S01]  /*0820*/  IMAD R10, R19, UR14, R10 ;  /* 0x0000000e130a7c24 */ /* 0x000fe2000f8e020a */
[----:B------:R-:W-:-:S02]  /*0830*/  UIADD3.X UR5, UPT, UPT, URZ, UR5, URZ, UP0, !UPT ;  /* 0x00000005ff057290 */ /* 0x000fc400087fe4ff */
[----:B------:R-:W-:-:S12]  /*0840*/  UIADD3 UR8, UPT, UPT, -UR4, URZ, URZ ;  /* 0x000000ff04087290 */ /* 0x000fd8000fffe1ff */
.L_x_537:
[----:B------:R-:W1:Y:S01]  /*0850*/  LDC.64 R18, c[0x0][0x3a0] ;  /* 0x0000e800ff127b82 */ /* 0x000e620000000a00 */
[----:B------:R-:W-:Y:S01]  /*0860*/  UMOV UR4, UR9 ;  /* 0x0000000900047c82 */ /* 0x000fe20008000000 */
[----:B------:R-:W-:Y:S02]  /*0870*/  MOV R17, UR5 ;  /* 0x0000000500117c02 */ /* 0x000fe40008000f00 */
[----:B------:R-:W-:-:S05]  /*0880*/  MOV R16, UR4 ;  /* 0x0000000400107c02 */ /* 0x000fca0008000f00 */
[----:B------:R-:W0:Y:S01]  /*0890*/  LDG.E R17, desc[UR16][R16.64+-0x8] ;  /* 0xfffff81010117981 */ /* 0x000e22000c1e1900 */
[----:B-1----:R-:W-:-:S04]  /*08a0*/  IMAD.WIDE.U32 R24, R12, 0x4, R18 ;  /* 0x000000040c187825 */ /* 0x002fc800078e0012 */
[--C-:B------:R-:W-:Y:S02]  /*08b0*/  IMAD.WIDE.U32 R22, R15, 0x4, R18.reuse ;  /* 0x000000040f167825 */ /* 0x100fe400078e0012 */
[----:B------:R1:W5:Y:S02]  /*08c0*/  LDG.E R24, desc[UR16][R24.64] ;  /* 0x0000001018187981 */ /* 0x000364000c1e1900 */
[----:B------:R-:W-:Y:S02]  /*08d0*/  IMAD.WIDE.U32 R20, R33, 0x4, R18 ;  /* 0x0000000421147825 */ /* 0x000fe400078e0012 */
[----:B------:R-:W5:Y:S04]  /*08e0*/  LDG.E R22, desc[UR16][R22.64] ;  /* 0x0000001016167981 */ /* 0x000f68000c1e1900 */
[----:B------:R1:W5:Y:S01]  /*08f0*/  LDG.E R20, desc[UR16][R20.64] ;  /* 0x0000001014147981 */ /* 0x000362000c1e1900 */
[----:B0-2---:R-:W-:-:S04]  /*0900*/  FFMA R27, R4, R17, R5 ;  /* 0x00000011041b7223 */ /* 0x005fc80000000005 */
[-CC-:B---3--:R-:W-:Y:S01]  /*0910*/  FFMA R26, R6, R17.reuse, R27.reuse ;  /* 0x00000011061a7223 */ /* 0x188fe2000000001b */
[----:B------:R-:W-:Y:S02]  /*0920*/  FFMA R30, R8, R17, R27 ;  /* 0x00000011081e7223 */ /* 0x000fe4000000001b */
[----:B------:R-:W0:Y:S01]  /*0930*/  LDC.64 R16, c[0x0][0x3c0] ;  /* 0x0000f000ff107b82 */ /* 0x000e220000000a00 */
[----:B----4-:R-:W-:Y:S01]  /*0940*/  FADD R26, R7, R26 ;  /* 0x0000001a071a7221 */ /* 0x010fe20000000000 */
[----:B------:R-:W-:-:S03]  /*0950*/  FADD R30, R9, R30 ;  /* 0x0000001e091e7221 */ /* 0x000fc60000000000 */
[----:B------:R-:W-:Y:S01]  /*0960*/  FMUL R26, R26, 0.5 ;  /* 0x3f0000001a1a7820 */ /* 0x000fe20000400000 */
[----:B------:R-:W-:-:S04]  /*0970*/  FMUL R30, R30, 0.5 ;  /* 0x3f0000001e1e7820 */ /* 0x000fc80000400000 */
[----:B-1----:R-:W-:Y:S02]  /*0980*/  FMNMX R25, RZ, R26, PT ;  /* 0x0000001aff197209 */ /* 0x002fe40003800000 */
[----:B------:R-:W-:Y:S02]  /*0990*/  FMNMX R27, RZ, R30, PT ;  /* 0x0000001eff1b7209 */ /* 0x000fe40003800000 */
[----:B------:R-:W-:Y:S01]  /*09a0*/  FMNMX R21, RZ, R26, !PT ;  /* 0x0000001aff157209 */ /* 0x000fe20007800000 */
[----:B-----5:R-:W-:Y:S01]  /*09b0*/  FMUL R25, R24, R25 ;  /* 0x0000001918197220 */ /* 0x020fe20000400000 */
[----:B------:R-:W-:Y:S01]  /*09c0*/  FMNMX R23, RZ, R30, !PT ;  /* 0x0000001eff177209 */ /* 0x000fe20007800000 */
[C---:B------:R-:W-:Y:S02]  /*09d0*/  FMUL R27, R22.reuse, R27 ;  /* 0x0000001b161b7220 */ /* 0x040fe40000400000 */
[----:B------:R-:W-:Y:S01]  /*09e0*/  FFMA R21, R22, R21, R25 ;  /* 0x0000001516157223 */ /* 0x000fe20000000019 */
[----:B------:R-:W-:Y:S01]  /*09f0*/  MOV R26, UR4 ;  /* 0x00000004001a7c02 */ /* 0x000fe20008000f00 */
[----:B------:R-:W-:Y:S01]  /*0a00*/  FFMA R20, R20, R23, R27 ;  /* 0x0000001714147223 */ /* 0x000fe2000000001b */
[----:B------:R-:W-:-:S03]  /*0a10*/  MOV R27, UR5 ;  /* 0x00000005001b7c02 */ /* 0x000fc60008000f00 */
[----:B------:R-:W-:Y:S01]  /*0a20*/  FADD R22, R21, -R20 ;  /* 0x8000001415167221 */ /* 0x000fe20000000000 */
[----:B0-----:R-:W-:-:S04]  /*0a30*/  IMAD.WIDE.U32 R20, R15, 0x4, R16 ;  /* 0x000000040f147825 */ /* 0x001fc800078e0010 */
[----:B------:R-:W-:-:S05]  /*0a40*/  FMUL R32, R22, UR7 ;  /* 0x0000000716207c20 */ /* 0x000fca0008400000 */
[----:B------:R0:W-:Y:S04]  /*0a50*/  STG.E desc[UR16][R20.64], R32 ;  /* 0x0000002014007986 */ /* 0x0001e8000c101910 */
[----:B------:R-:W2:Y:S01]  /*0a60*/  LDG.E R27, desc[UR16][R26.64+-0x4] ;  /* 0xfffffc101a1b7981 */ /* 0x000ea2000c1e1900 */
[----:B------:R-:W-:-:S04]  /*0a70*/  IMAD.WIDE.U32 R24, R28, 0x4, R18 ;  /* 0x000000041c187825 */ /* 0x000fc800078e0012 */
[--C-:B------:R-:W-:Y:S02]  /*0a80*/  IMAD.WIDE.U32 R22, R35, 0x4, R18.reuse ;  /* 0x0000000423167825 */ /* 0x100fe400078e0012 */
[----:B------:R1:W3:Y:S02]  /*0a90*/  LDG.E R24, desc[UR16][R24.64] ;  /* 0x0000001018187981 */ /* 0x0002e4000c1e1900 */
[----:B0-----:R-:W-:Y:S02]  /*0aa0*/  IMAD.WIDE.U32 R20, R31, 0x4, R18 ;  /* 0x000000041f147825 */ /* 0x001fe400078e0012 */
[----:B------:R-:W4:Y:S04]  /*0ab0*/  LDG.E R22, desc[UR16][R22.64] ;  /* 0x0000001016167981 */ /* 0x000f28000c1e1900 */
[----:B------:R0:W5:Y:S01]  /*0ac0*/  LDG.E R30, desc[UR16][R20.64] ;  /* 0x00000010141e7981 */ /* 0x000162000c1e1900 */
[----:B--2---:R-:W-:-:S04]  /*0ad0*/  FFMA R34, R4, R27, R5 ;  /* 0x0000001b04227223 */ /* 0x004fc80000000005 */
[-CC-:B------:R-:W-:Y:S01]  /*0ae0*/  FFMA R36, R6, R27.reuse, R34.reuse ;  /* 0x0000001b06247223 */ /* 0x180fe20000000022 */
[----:B------:R-:W-:-:S03]  /*0af0*/  FFMA R34, R8, R27, R34 ;  /* 0x0000001b08227223 */ /* 0x000fc60000000022 */
[----:B------:R-:W-:Y:S01]  /*0b00*/  FADD R36, R7, R36 ;  /* 0x0000002407247221 */ /* 0x000fe20000000000 */
[----:B------:R-:W-:-:S03]  /*0b10*/  FADD R34, R9, R34 ;  /* 0x0000002209227221 */ /* 0x000fc60000000000 */
[----:B------:R-:W-:Y:S01]  /*0b20*/  FMUL R36, R36, 0.5 ;  /* 0x3f00000024247820 */ /* 0x000fe20000400000 */
[----:B------:R-:W-:-:S04]  /*0b30*/  FMUL R34, R34, 0.5 ;  /* 0x3f00000022227820 */ /* 0x000fc80000400000 */
[----:B-1----:R-:W-:Y:S02]  /*0b40*/  FMNMX R25, RZ, R36, PT ;  /* 0x00000024ff197209 */ /* 0x002fe40003800000 */
[----:B------:R-:W-:Y:S02]  /*0b50*/  FMNMX R27, RZ, R34, PT ;  /* 0x00000022ff1b7209 */ /* 0x000fe40003800000 */
[----:B0-----:R-:W-:Y:S01]  /*0b60*/  FMNMX R21, RZ, R36, !PT ;  /* 0x00000024ff157209 */ /* 0x001fe20007800000 */
[----:B---3--:R-:W-:Y:S01]  /*0b70*/  FMUL R25, R24, R25 ;  /* 0x0000001918197220 */ /* 0x008fe20000400000 */
[----:B------:R-:W-:Y:S01]  /*0b80*/  FMNMX R23, RZ, R34, !PT ;  /* 0x00000022ff177209 */ /* 0x000fe20007800000 */
[C---:B----4-:R-:W-:Y:S02]  /*0b90*/  FMUL R27, R22.reuse, R27 ;  /* 0x0000001b161b7220 */ /* 0x050fe40000400000 */
[----:B------:R-:W-:Y:S02]  /*0ba0*/  FFMA R21, R22, R21, R25 ;  /* 0x0000001516157223 */ /* 0x000fe40000000019 */
[----:B-----5:R-:W-:Y:S01]  /*0bb0*/  FFMA R30, R30, R23, R27 ;  /* 0x000000171e1e7223 */ /* 0x020fe2000000001b */
[----:B------:R-:W-:-:S03]  /*0bc0*/  MOV R27, UR5 ;  /* 0x00000005001b7c02 */ /* 0x000fc60008000f00 */
[----:B------:R-:W-:Y:S01]  /*0bd0*/  FADD R30, R21, -R30 ;  /* 0x8000001e151e7221 */ /* 0x000fe20000000000 */
[----:B------:R-:W-:-:S04]  /*0be0*/  IMAD.WIDE.U32 R20, R35, 0x4, R16 ;  /* 0x0000000423147825 */ /* 0x000fc800078e0010 */
        /* <DEDUP_REMOVED lines=21> */
[C---:B-----5:R-:W-:Y:S02]  /*0d40*/  FMUL R27, R30.reuse, R27 ;  /* 0x0000001b1e1b7220 */ /* 0x060fe40000400000 */
[----:B------:R-:W-:Y:S02]  /*0d50*/  FFMA R21, R30, R21, R25 ;  /* 0x000000151e157223 */ /* 0x000fe40000000019 */
[----:B----4-:R-:W-:-:S04]  /*0d60*/  FFMA R22, R22, R23, R27 ;  /* 0x0000001716167223 */ /* 0x010fc8000000001b */
[----:B------:R-:W-:Y:S01]  /*0d70*/  FADD R22, R21, -R22 ;  /* 0x8000001615167221 */ /* 0x000fe20000000000 */
[----:B------:R-:W-:Y:S01]  /*0d80*/  IMAD.WIDE.U32 R20, R13, 0x4, R16 ;  /* 0x000000040d147825 */ /* 0x000fe200078e0010 */
[----:B------:R-:W-:-:S03]  /*0d90*/  MOV R23, UR5 ;  /* 0x0000000500177c02 */ /* 0x000fc60008000f00 */
[----:B------:R-:W-:Y:S01]  /*0da0*/  FMUL R30, R22, UR7 ;  /* 0x00000007161e7c20 */ /* 0x000fe20008400000 */
[----:B------:R-:W-:-:S04]  /*0db0*/  MOV R22, UR4 ;  /* 0x0000000400167c02 */ /* 0x000fc80008000f00 */
[----:B------:R0:W-:Y:S04]  /*0dc0*/  STG.E desc[UR16][R20.64], R30 ;  /* 0x0000001e14007986 */ /* 0x0001e8000c101910 */
[----:B------:R1:W2:Y:S01]  /*0dd0*/  LDG.E R23, desc[UR16][R22.64+0x4] ;  /* 0x0000041016177981 */ /* 0x0002a2000c1e1900 */
[----:B------:R-:W-:-:S04]  /*0de0*/  IMAD.WIDE.U32 R24, R37, 0x4, R18 ;  /* 0x0000000425187825 */ /* 0x000fc800078e0012 */
[--C-:B------:R-:W-:Y:S02]  /*0df0*/  IMAD.WIDE.U32 R26, R14, 0x4, R18.reuse ;  /* 0x000000040e1a7825 */ /* 0x100fe400078e0012 */
[----:B------:R3:W4:Y:S02]  /*0e00*/  LDG.E R24, desc[UR16][R24.64] ;  /* 0x0000001018187981 */ /* 0x000724000c1e1900 */
[----:B------:R-:W-:Y:S02]  /*0e10*/  IMAD.WIDE.U32 R18, R10, 0x4, R18 ;  /* 0x000000040a127825 */ /* 0x000fe400078e0012 */
[----:B------:R-:W5:Y:S04]  /*0e20*/  LDG.E R26, desc[UR16][R26.64] ;  /* 0x000000101a1a7981 */ /* 0x000f68000c1e1900 */
[----:B------:R3:W5:Y:S01]  /*0e30*/  LDG.E R18, desc[UR16][R18.64] ;  /* 0x0000001012127981 */ /* 0x000762000c1e1900 */
[----:B------:R-:W-:Y:S01]  /*0e40*/  UIADD3 UR8, UPT, UPT, UR8, 0x4, URZ ;  /* 0x0000000408087890 */ /* 0x000fe2000fffe0ff */
[----:B------:R-:W-:Y:S01]  /*0e50*/  IMAD.WIDE.U32 R16, R14, 0x4, R16 ;  /* 0x000000040e107825 */ /* 0x000fe200078e0010 */
[----:B------:R-:W-:-:S02]  /*0e60*/  UIMAD UR10, UR14, UR15, URZ ;  /* 0x0000000f0e0a72a4 */ /* 0x000fc4000f8e02ff */
[----:B------:R-:W-:-:S04]  /*0e70*/  UISETP.NE.AND UP0, UPT, UR8, URZ, UPT ;  /* 0x000000ff0800728c */ /* 0x000fc8000bf05270 */
[----:B0-----:R-:W-:Y:S02]  /*0e80*/  MOV R20, UR10 ;  /* 0x0000000a00147c02 */ /* 0x001fe40008000f00 */
[----:B-1----:R-:W-:Y:S01]  /*0e90*/  MOV R22, UR10 ;  /* 0x0000000a00167c02 */ /* 0x002fe20008000f00 */
[----:B------:R-:W-:Y:S01]  /*0ea0*/  UIADD3 UR9, UP1, UPT, UR4, 0x10, URZ ;  /* 0x0000001004097890 */ /* 0x000fe2000ff3e0ff */
[----:B------:R-:W-:Y:S02]  /*0eb0*/  LEA R31, R20, R31, 0x2 ;  /* 0x0000001f141f7211 */ /* 0x000fe400078e10ff */
[----:B------:R-:W-:Y:S02]  /*0ec0*/  LEA R29, R22, R29, 0x2 ;  /* 0x0000001d161d7211 */ /* 0x000fe400078e10ff */
[C---:B------:R-:W-:Y:S02]  /*0ed0*/  LEA R33, R20.reuse, R33, 0x2 ;  /* 0x0000002114217211 */ /* 0x040fe400078e10ff */
[----:B------:R-:W-:-:S02]  /*0ee0*/  LEA R37, R20, R37, 0x2 ;  /* 0x0000002514257211 */ /* 0x000fc400078e10ff */
[----:B------:R-:W-:Y:S01]  /*0ef0*/  LEA R13, R20, R13, 0x2 ;  /* 0x0000000d140d7211 */ /* 0x000fe200078e10ff */
[----:B------:R-:W-:Y:S01]  /*0f00*/  UIADD3.X UR5, UPT, UPT, URZ, UR5, URZ, UP1, !UPT ;  /* 0x00000005ff057290 */ /* 0x000fe20008ffe4ff */
[----:B--2---:R-:W-:-:S04]  /*0f10*/  FFMA R32, R4, R23, R5 ;  /* 0x0000001704207223 */ /* 0x004fc80000000005 */
[-CC-:B------:R-:W-:Y:S01]  /*0f20*/  FFMA R34, R6, R23.reuse, R32.reuse ;  /* 0x0000001706227223 */ /* 0x180fe20000000020 */
[----:B------:R-:W-:-:S03]  /*0f30*/  FFMA R32, R8, R23, R32 ;  /* 0x0000001708207223 */ /* 0x000fc60000000020 */
[----:B------:R-:W-:Y:S01]  /*0f40*/  FADD R34, R7, R34 ;  /* 0x0000002207227221 */ /* 0x000fe20000000000 */
[----:B------:R-:W-:-:S03]  /*0f50*/  FADD R32, R9, R32 ;  /* 0x0000002009207221 */ /* 0x000fc60000000000 */
[----:B------:R-:W-:Y:S01]  /*0f60*/  FMUL R34, R34, 0.5 ;  /* 0x3f00000022227820 */ /* 0x000fe20000400000 */
[----:B------:R-:W-:-:S04]  /*0f70*/  FMUL R32, R32, 0.5 ;  /* 0x3f00000020207820 */ /* 0x000fc80000400000 */
[----:B------:R-:W-:Y:S02]  /*0f80*/  FMNMX R21, RZ, R34, PT ;  /* 0x00000022ff157209 */ /* 0x000fe40003800000 */
[----:B---3--:R-:W-:Y:S02]  /*0f90*/  FMNMX R25, RZ, R32, PT ;  /* 0x00000020ff197209 */ /* 0x008fe40003800000 */
[----:B------:R-:W-:Y:S01]  /*0fa0*/  FMNMX R19, RZ, R34, !PT ;  /* 0x00000022ff137209 */ /* 0x000fe20007800000 */
[----:B----4-:R-:W-:Y:S01]  /*0fb0*/  FMUL R21, R24, R21 ;  /* 0x0000001518157220 */ /* 0x010fe20000400000 */
[----:B------:R-:W-:Y:S01]  /*0fc0*/  FMNMX R23, RZ, R32, !PT ;  /* 0x00000020ff177209 */ /* 0x000fe20007800000 */
[C---:B-----5:R-:W-:Y:S02]  /*0fd0*/  FMUL R25, R26.reuse, R25 ;  /* 0x000000191a197220 */ /* 0x060fe40000400000 */
[----:B------:R-:W-:Y:S02]  /*0fe0*/  FFMA R19, R26, R19, R21 ;  /* 0x000000131a137223 */ /* 0x000fe40000000015 */
[----:B------:R-:W-:-:S04]  /*0ff0*/  FFMA R18, R18, R23, R25 ;  /* 0x0000001712127223 */ /* 0x000fc80000000019 */
[----:B------:R-:W-:-:S04]  /*1000*/  FADD R18, R19, -R18 ;  /* 0x8000001213127221 */ /* 0x000fc80000000000 */
[----:B------:R-:W-:Y:S01]  /*1010*/  FMUL R19, R18, UR7 ;  /* 0x0000000712137c20 */ /* 0x000fe20008400000 */
[----:B------:R-:W-:Y:S02]  /*1020*/  MOV R21, UR10 ;  /* 0x0000000a00157c02 */ /* 0x000fe40008000f00 */
[----:B------:R-:W-:Y:S02]  /*1030*/  MOV R23, UR10 ;  /* 0x0000000a00177c02 */ /* 0x000fe40008000f00 */
[----:B------:R0:W-:Y:S01]  /*1040*/  STG.E desc[UR16][R16.64], R19 ;  /* 0x0000001310007986 */ /* 0x0001e2000c101910 */
[----:B------:R-:W-:Y:S02]  /*1050*/  MOV R18, UR10 ;  /* 0x0000000a00127c02 */ /* 0x000fe40008000f00 */
[----:B------:R-:W-:Y:S02]  /*1060*/  LEA R10, R21, R10, 0x2 ;  /* 0x0000000a150a7211 */ /* 0x000fe400078e10ff */
[----:B------:R-:W-:-:S02]  /*1070*/  LEA R28, R23, R28, 0x2 ;  /* 0x0000001c171c7211 */ /* 0x000fc400078e10ff */
[C---:B------:R-:W-:Y:S02]  /*1080*/  LEA R11, R18.reuse, R11, 0x2 ;  /* 0x0000000b120b7211 */ /* 0x040fe400078e10ff */
[----:B0-----:R-:W-:Y:S02]  /*1090*/  MOV R17, UR10 ;  /* 0x0000000a00117c02 */ /* 0x001fe40008000f00 */
[----:B------:R-:W-:Y:S02]  /*10a0*/  MOV R16, UR10 ;  /* 0x0000000a00107c02 */ /* 0x000fe40008000f00 */
[----:B------:R-:W-:Y:S02]  /*10b0*/  LEA R12, R21, R12, 0x2 ;  /* 0x0000000c150c7211 */ /* 0x000fe400078e10ff */
[----:B------:R-:W-:Y:S02]  /*10c0*/  LEA R35, R18, R35, 0x2 ;  /* 0x0000002312237211 */ /* 0x000fe400078e10ff */
[----:B------:R-:W-:-:S02]  /*10d0*/  LEA R14, R17, R14, 0x2 ;  /* 0x0000000e110e7211 */ /* 0x000fc400078e10ff */
[----:B------:R-:W-:Y:S01]  /*10e0*/  LEA R15, R16, R15, 0x2 ;  /* 0x0000000f100f7211 */ /* 0x000fe200078e10ff */
[----:B------:R-:W-:Y:S06]  /*10f0*/  BRA.U UP0, `(.L_x_537) ;  /* 0xfffffff500d47547 */ /* 0x000fec000b83ffff */
[----:B------:R-:W-:-:S06]  /*1100*/  ULOP3.LUT UR4, UR12, 0x7ffffffc, URZ, 0xc0, !UPT ;  /* 0x7ffffffc0c047892 */ /* 0x000fcc000f8ec0ff */
[----:B------:R-:W-:-:S07]  /*1110*/  MOV R17, UR4 ;  /* 0x0000000400117c02 */ /* 0x000fce0008000f00 */
.L_x_536:
[----:B------:R-:W-:-:S06]  /*1120*/  ULOP3.LUT UP0, UR4, UR12, 0x3, URZ, 0xc0, !UPT ;  /* 0x000000030c047892 */ /* 0x000fcc000f80c0ff */
[----:B------:R-:W-:-:S13]  /*1130*/  PLOP3.LUT P0, PT, PT, PT, UP0, 0x80, 0x8 ;  /* 0x000000000008781c */ /* 0x000fda0003f0f008 */
[----:B------:R-:W-:Y:S05]  /*1140*/  @!P0 EXIT ;  /* 0x000000000000894d */ /* 0x000fea0003800000 */
[----:B------:R-:W-:Y:S02]  /*1150*/  UISETP.NE.AND UP0, UPT, UR4, 0x1, UPT ;  /* 0x000000010400788c */ /* 0x000fe4000bf05270 */
[----:B------:R-:W-:-:S07]  /*1160*/  UIMAD UR14, UR14, UR15, URZ ;  /* 0x0000000f0e0e72a4 */ /* 0x000fce000f8e02ff */
[----:B------:R-:W-:Y:S05]  /*1170*/  BRA.U !UP0, `(.L_x_538) ;  /* 0x0000000108fc7547 */ /* 0x000fea000b800000 */
[----:B------:R-:W5:Y:S08]  /*1180*/  LDC.64 R12, c[0x0][0x3b0] ;  /* 0x0000ec00ff0c7b82 */ /* 0x000f700000000a00 */
[----:B------:R-:W0:Y:S01]  /*1190*/  LDC.64 R10, c[0x0][0x3a0] ;  /* 0x0000e800ff0a7b82 */ /* 0x000e220000000a00 */
[----:B-----5:R-:W-:-:S05]  /*11a0*/  IMAD.WIDE.U32 R12, R17, 0x4, R12 ;  /* 0x00000004110c7825 */ /* 0x020fca00078e000c */
[----:B-1----:R-:W2:Y:S01]  /*11b0*/  LDG.E R15, desc[UR16][R12.64] ;  /* 0x000000100c0f7981 */ /* 0x002ea2000c1e1900 */
[C---:B------:R-:W-:Y:S02]  /*11c0*/  IMAD R27, R17.reuse, UR14, R3 ;  /* 0x0000000e111b7c24 */ /* 0x040fe4000f8e0203 */
[----:B------:R-:W-:Y:S02]  /*11d0*/  IMAD R25, R17, UR14, R0 ;  /* 0x0000000e11197c24 */ /* 0x000fe4000f8e0200 */
[----:B0-----:R-:W-:-:S04]  /*11e0*/  IMAD.WIDE.U32 R28, R27, 0x4, R10 ;  /* 0x000000041b1c7825 */ /* 0x001fc800078e000a */
[----:B------:R-:W-:Y:S02]  /*11f0*/  IMAD R23, R17, UR14, R2 ;  /* 0x0000000e11177c24 */ /* 0x000fe4000f8e0202 */
[--C-:B------:R-:W-:Y:S01]  /*1200*/  IMAD.WIDE.U32 R18, R25, 0x4, R10.reuse ;  /* 0x0000000419127825 */ /* 0x100fe200078e000a */
[----:B------:R0:W5:Y:S03]  /*1210*/  LDG.E R28, desc[UR16][R28.64] ;  /* 0x000000101c1c7981 */ /* 0x000166000c1e1900 */
[----:B------:R-:W-:Y:S02]  /*1220*/  IMAD.WIDE.U32 R20, R23, 0x4, R10 ;  /* 0x0000000417147825 */ /* 0x000fe400078e000a */
[----:B------:R1:W5:Y:S04]  /*1230*/  LDG.E R18, desc[UR16][R18.64] ;  /* 0x0000001012127981 */ /* 0x000368000c1e1900 */
[----:B------:R5:W5:Y:S01]  /*1240*/  LDG.E R20, desc[UR16][R20.64] ;  /* 0x0000001014147981 */ /* 0x000b62000c1e1900 */
[----:B------:R-:W-:-:S02]  /*1250*/  IADD3 R27, PT, PT, R27, UR14, RZ ;  /* 0x0000000e1b1b7c10 */ /* 0x000fc4000fffe0ff */
[----:B------:R-:W-:-:S03]  /*1260*/  IADD3 R23, PT, PT, R23, UR14, RZ ;  /* 0x0000000e17177c10 */ /* 0x000fc6000fffe0ff */
[----:B------:R-:W-:-:S04]  /*1270*/  IMAD.WIDE.U32 R26, R27, 0x4, R10 ;  /* 0x000000041b1a7825 */ /* 0x000fc800078e000a */
[----:B--2---:R-:W-:-:S04]  /*1280*/  FFMA R31, R4, R15, R5 ;  /* 0x0000000f041f7223 */ /* 0x004fc80000000005 */
[-CC-:B---3--:R-:W-:Y:S01]  /*1290*/  FFMA R14, R6, R15.reuse, R31.reuse ;  /* 0x0000000f060e7223 */ /* 0x188fe2000000001f */
[----:B------:R-:W-:-:S03]  /*12a0*/  FFMA R22, R8, R15, R31 ;  /* 0x0000000f08167223 */ /* 0x000fc6000000001f */
[----:B----4-:R-:W-:Y:S01]  /*12b0*/  FADD R16, R7, R14 ;  /* 0x0000000e07107221 */ /* 0x010fe20000000000 */
[----:B------:R-:W-:Y:S01]  /*12c0*/  FADD R22, R9, R22 ;  /* 0x0000001609167221 */ /* 0x000fe20000000000 */
[----:B------:R-:W2:Y:S02]  /*12d0*/  LDC.64 R14, c[0x0][0x3c0] ;  /* 0x0000f000ff0e7b82 */ /* 0x000ea40000000a00 */
[----:B------:R-:W-:Y:S01]  /*12e0*/  FMUL R16, R16, 0.5 ;  /* 0x3f00000010107820 */ /* 0x000fe20000400000 */
[----:B------:R-:W-:-:S04]  /*12f0*/  FMUL R22, R22, 0.5 ;  /* 0x3f00000016167820 */ /* 0x000fc80000400000 */
[----:B0-----:R-:W-:Y:S02]  /*1300*/  FMNMX R29, RZ, R16, PT ;  /* 0x00000010ff1d7209 */ /* 0x001fe40003800000 */
[----:B------:R-:W-:Y:S02]  /*1310*/  FMNMX R31, RZ, R22, PT ;  /* 0x00000016ff1f7209 */ /* 0x000fe40003800000 */
[----:B-1----:R-:W-:Y:S01]  /*1320*/  FMNMX R19, RZ, R16, !PT ;  /* 0x00000010ff137209 */ /* 0x002fe20007800000 */
[----:B-----5:R-:W-:Y:S01]  /*1330*/  FMUL R29, R28, R29 ;  /* 0x0000001d1c1d7220 */ /* 0x020fe20000400000 */
[----:B------:R-:W-:Y:S01]  /*1340*/  FMNMX R21, RZ, R22, !PT ;  /* 0x00000016ff157209 */ /* 0x000fe20007800000 */
[C---:B------:R-:W-:Y:S02]  /*1350*/  FMUL R31, R18.reuse, R31 ;  /* 0x0000001f121f7220 */ /* 0x040fe40000400000 */
[----:B------:R-:W-:Y:S02]  /*1360*/  FFMA R19, R18, R19, R29 ;  /* 0x0000001312137223 */ /* 0x000fe4000000001d */
[----:B------:R-:W-:-:S04]  /*1370*/  FFMA R20, R20, R21, R31 ;  /* 0x0000001514147223 */ /* 0x000fc8000000001f */
[----:B------:R-:W-:Y:S01]  /*1380*/  FADD R20, R19, -R20 ;  /* 0x8000001413147221 */ /* 0x000fe20000000000 */
[----:B--2---:R-:W-:-:S04]  /*1390*/  IMAD.WIDE.U32 R18, R25, 0x4, R14 ;  /* 0x0000000419127825 */ /* 0x004fc800078e000e */
[----:B------:R-:W-:-:S05]  /*13a0*/  FMUL R29, R20, UR7 ;  /* 0x00000007141d7c20 */ /* 0x000fca0008400000 */
[----:B------:R0:W-:Y:S04]  /*13b0*/  STG.E desc[UR16][R18.64], R29 ;  /* 0x0000001d12007986 */ /* 0x0001e8000c101910 */
[----:B------:R-:W0:Y:S01]  /*13c0*/  LDG.E R13, desc[UR16][R12.64+0x4] ;  /* 0x000004100c0d7981 */ /* 0x000e22000c1e1900 */
[----:B------:R-:W-:-:S03]  /*13d0*/  IADD3 R25, PT, PT, R25, UR14, RZ ;  /* 0x0000000e19197c10 */ /* 0x000fc6000fffe0ff */
[----:B------:R-:W2:Y:S02]  /*13e0*/  LDG.E R26, desc[UR16][R26.64] ;  /* 0x000000101a1a7981 */ /* 0x000ea4000c1e1900 */
[----:B------:R-:W-:-:S04]  /*13f0*/  IMAD.WIDE.U32 R20, R25, 0x4, R10 ;  /* 0x0000000419147825 */ /* 0x000fc800078e000a */
[----:B------:R-:W-:Y:S02]  /*1400*/  IMAD.WIDE.U32 R10, R23, 0x4, R10 ;  /* 0x00000004170a7825 */ /* 0x000fe400078e000a */
[----:B------:R-:W3:Y:S04]  /*1410*/  LDG.E R20, desc[UR16][R20.64] ;  /* 0x0000001014147981 */ /* 0x000ee8000c1e1900 */
[----:B------:R1:W4:Y:S01]  /*1420*/  LDG.E R10, desc[UR16][R10.64] ;  /* 0x000000100a0a7981 */ /* 0x000322000c1e1900 */
[----:B------:R-:W-:Y:S01]  /*1430*/  IMAD.WIDE.U32 R14, R25, 0x4, R14 ;  /* 0x00000004190e7825 */ /* 0x000fe200078e000e */
[----:B------:R-:W-:-:S03]  /*1440*/  IADD3 R17, PT, PT, R17, 0x2, RZ ;  /* 0x0000000211117810 */ /* 0x000fc60007ffe0ff */
[----:B0-----:R-:W-:-:S04]  /*1450*/  FFMA R19, R4, R13, R5 ;  /* 0x0000000d04137223 */ /* 0x001fc80000000005 */
[-CC-:B------:R-:W-:Y:S01]  /*1460*/  FFMA R12, R6, R13.reuse, R19.reuse ;  /* 0x0000000d060c7223 */ /* 0x180fe20000000013 */
[----:B------:R-:W-:-:S03]  /*1470*/  FFMA R16, R8, R13, R19 ;  /* 0x0000000d08107223 */ /* 0x000fc60000000013 */
[----:B------:R-:W-:Y:S01]  /*1480*/  FADD R12, R7, R12 ;  /* 0x0000000c070c7221 */ /* 0x000fe20000000000 */
[----:B------:R-:W-:-:S03]  /*1490*/  FADD R16, R9, R16 ;  /* 0x0000001009107221 */ /* 0x000fc60000000000 */
[----:B------:R-:W-:Y:S01]  /*14a0*/  FMUL R12, R12, 0.5 ;  /* 0x3f0000000c0c7820 */ /* 0x000fe20000400000 */
[----:B------:R-:W-:-:S04]  /*14b0*/  FMUL R16, R16, 0.5 ;  /* 0x3f00000010107820 */ /* 0x000fc80000400000 */
[----:B------:R-:W-:Y:S02]  /*14c0*/  FMNMX R13, RZ, R12, PT ;  /* 0x0000000cff0d7209 */ /* 0x000fe40003800000 */
[----:B------:R-:W-:Y:S02]  /*14d0*/  FMNMX R23, RZ, R16, PT ;  /* 0x00000010ff177209 */ /* 0x000fe40003800000 */
[----:B-1----:R-:W-:Y:S01]  /*14e0*/  FMNMX R11, RZ, R12, !PT ;  /* 0x0000000cff0b7209 */ /* 0x002fe20007800000 */
[----:B--2---:R-:W-:Y:S01]  /*14f0*/  FMUL R13, R26, R13 ;  /* 0x0000000d1a0d7220 */ /* 0x004fe20000400000 */
[----:B------:R-:W-:Y:S01]  /*1500*/  FMNMX R19, RZ, R16, !PT ;  /* 0x00000010ff137209 */ /* 0x000fe20007800000 */
[C---:B---3--:R-:W-:Y:S02]  /*1510*/  FMUL R23, R20.reuse, R23 ;  /* 0x0000001714177220 */ /* 0x048fe40000400000 */
[----:B------:R-:W-:Y:S02]  /*1520*/  FFMA R11, R20, R11, R13 ;  /* 0x0000000b140b7223 */ /* 0x000fe4000000000d */
[----:B----4-:R-:W-:-:S04]  /*1530*/  FFMA R10, R10, R19, R23 ;  /* 0x000000130a0a7223 */ /* 0x010fc80000000017 */
[----:B------:R-:W-:-:S04]  /*1540*/  FADD R10, R11, -R10 ;  /* 0x8000000a0b0a7221 */ /* 0x000fc80000000000 */
[----:B------:R-:W-:-:S05]  /*1550*/  FMUL R11, R10, UR7 ;  /* 0x000000070a0b7c20 */ /* 0x000fca0008400000 */
[----:B------:R0:W-:Y:S02]  /*1560*/  STG.E desc[UR16][R14.64], R11 ;  /* 0x0000000b0e007986 */ /* 0x0001e4000c101910 */
.L_x_538:
[----:B------:R-:W-:-:S04]  /*1570*/  ULOP3.LUT UR4, UR12, 0x1, URZ, 0xc0, !UPT ;  /* 0x000000010c047892 */ /* 0x000fc8000f8ec0ff */
[----:B------:R-:W-:-:S06]  /*1580*/  UISETP.NE.U32.AND UP0, UPT, UR4, 0x1, UPT ;  /* 0x000000010400788c */ /* 0x000fcc000bf05070 */
[----:B------:R-:W-:-:S13]  /*1590*/  PLOP3.LUT P0, PT, PT, PT, UP0, 0x80, 0x8 ;  /* 0x000000000008781c */ /* 0x000fda0003f0f008 */
[----:B------:R-:W-:Y:S05]  /*15a0*/  @P0 EXIT ;  /* 0x000000000000094d */ /* 0x000fea0003800000 */
[----:B------:R-:W5:Y:S08]  /*15b0*/  LDC.64 R12, c[0x0][0x3b0] ;  /* 0x0000ec00ff0c7b82 */ /* 0x000f700000000a00 */
[----:B0-----:R-:W0:Y:S01]  /*15c0*/  LDC.64 R10, c[0x0][0x3a0] ;  /* 0x0000e800ff0a7b82 */ /* 0x001e220000000a00 */
[----:B-----5:R-:W-:-:S06]  /*15d0*/  IMAD.WIDE.U32 R12, R17, 0x4, R12 ;  /* 0x00000004110c7825 */ /* 0x020fcc00078e000c */
[----:B------:R-:W2:Y:S01]  /*15e0*/  LDG.E R13, desc[UR16][R12.64] ;  /* 0x000000100c0d7981 */ /* 0x000ea2000c1e1900 */
[C---:B-1----:R-:W-:Y:S02]  /*15f0*/  IMAD R19, R17.reuse, UR14, R3 ;  /* 0x0000000e11137c24 */ /* 0x042fe4000f8e0203 */
[----:B------:R-:W-:Y:S02]  /*1600*/  IMAD R3, R17, UR14, R0 ;  /* 0x0000000e11037c24 */ /* 0x000fe4000f8e0200 */
[----:B0-----:R-:W-:-:S04]  /*1610*/  IMAD.WIDE.U32 R18, R19, 0x4, R10 ;  /* 0x0000000413127825 */ /* 0x001fc800078e000a */
[----:B------:R-:W-:Y:S02]  /*1620*/  IMAD R17, R17, UR14, R2 ;  /* 0x0000000e11117c24 */ /* 0x000fe4000f8e0202 */
[--C-:B------:R-:W-:Y:S01]  /*1630*/  IMAD.WIDE.U32 R14, R3, 0x4, R10.reuse ;  /* 0x00000004030e7825 */ /* 0x100fe200078e000a */
[----:B------:R-:W5:Y:S03]  /*1640*/  LDG.E R18, desc[UR16][R18.64] ;  /* 0x0000001012127981 */ /* 0x000f66000c1e1900 */
[----:B------:R-:W-:Y:S02]  /*1650*/  IMAD.WIDE.U32 R10, R17, 0x4, R10 ;  /* 0x00000004110a7825 */ /* 0x000fe400078e000a */
[----:B------:R-:W5:Y:S04]  /*1660*/  LDG.E R14, desc[UR16][R14.64] ;  /* 0x000000100e0e7981 */ /* 0x000f68000c1e1900 */
[----:B------:R0:W5:Y:S01]  /*1670*/  LDG.E R10, desc[UR16][R10.64] ;  /* 0x000000100a0a7981 */ /* 0x000162000c1e1900 */
[----:B--2---:R-:W-:-:S04]  /*1680*/  FFMA R5, R4, R13, R5 ;  /* 0x0000000d04057223 */ /* 0x004fc80000000005 */
[-CC-:B---3--:R-:W-:Y:S01]  /*1690*/  FFMA R6, R6, R13.reuse, R5.reuse ;  /* 0x0000000d06067223 */ /* 0x188fe20000000005 */
[----:B------:R-:W-:Y:S02]  /*16a0*/  FFMA R8, R8, R13, R5 ;  /* 0x0000000d08087223 */ /* 0x000fe40000000005 */
[----:B------:R-:W1:Y:S01]  /*16b0*/  LDC.64 R4, c[0x0][0x3c0] ;  /* 0x0000f000ff047b82 */ /* 0x000e620000000a00 */
[----:B----4-:R-:W-:Y:S01]  /*16c0*/  FADD R6, R7, R6 ;  /* 0x0000000607067221 */ /* 0x010fe20000000000 */
[----:B------:R-:W-:-:S03]  /*16d0*/  FADD R8, R9, R8 ;  /* 0x0000000809087221 */ /* 0x000fc60000000000 */
[----:B------:R-:W-:Y:S01]  /*16e0*/  FMUL R6, R6, 0.5 ;  /* 0x3f00000006067820 */ /* 0x000fe20000400000 */
[----:B------:R-:W-:-:S04]  /*16f0*/  FMUL R8, R8, 0.5 ;  /* 0x3f00000008087820 */ /* 0x000fc80000400000 */
[----:B------:R-:W-:Y:S02]  /*1700*/  FMNMX R7, RZ, R6, PT ;  /* 0x00000006ff077209 */ /* 0x000fe40003800000 */
[-C--:B------:R-:W-:Y:S02]  /*1710*/  FMNMX R13, RZ, R8.reuse, PT ;  /* 0x00000008ff0d7209 */ /* 0x080fe40003800000 */
[----:B0-----:R-:W-:Y:S01]  /*1720*/  FMNMX R11, RZ, R8, !PT ;  /* 0x00000008ff0b7209 */ /* 0x001fe20007800000 */
[----:B-----5:R-:W-:Y:S01]  /*1730*/  FMUL R9, R18, R7 ;  /* 0x0000000712097220 */ /* 0x020fe20000400000 */
[----:B------:R-:W-:Y:S01]  /*1740*/  FMNMX R7, RZ, R6, !PT ;  /* 0x00000006ff077209 */ /* 0x000fe20007800000 */
[----:B------:R-:W-:-:S04]  /*1750*/  FMUL R13, R14, R13 ;  /* 0x0000000d0e0d7220 */ /* 0x000fc80000400000 */
[----:B------:R-:W-:Y:S01]  /*1760*/  FFMA R7, R14, R7, R9 ;  /* 0x000000070e077223 */ /* 0x000fe20000000009 */
[----:B------:R-:W-:Y:S01]  /*1770*/  FFMA R10, R10, R11, R13 ;  /* 0x0000000b0a0a7223 */ /* 0x000fe2000000000d */
[----:B-1----:R-:W-:-:S04]  /*1780*/  IMAD.WIDE.U32 R2, R3, 0x4, R4 ;  /* 0x0000000403027825 */ /* 0x002fc800078e0004 */
[----:B------:R-:W-:-:S04]  /*1790*/  FADD R7, R7, -R10 ;  /* 0x8000000a07077221 */ /* 0x000fc80000000000 */
[----:B------:R-:W-:-:S05]  /*17a0*/  FMUL R7, R7, UR7 ;  /* 0x0000000707077c20 */ /* 0x000fca0008400000 */
[----:B------:R-:W-:Y:S01]  /*17b0*/  STG.E desc[UR16][R2.64], R7 ;  /* 0x0000000702007986 */ /* 0x000fe2000c101910 */
[----:B------:R-:W-:Y:S05]  /*17c0*/  EXIT ;  /* 0x000000000000794d */ /* 0x000fea0003800000 */
        .weak           $__internal_24_$__cuda_sm20_rcp_rn_f32_slowpath
        .type           $__internal_24_$__cuda_sm20_rcp_rn_f32_slowpath,@function
        .size           $__internal_24_$__cuda_sm20_rcp_rn_f32_slowpath,(.L_x_796 - $__internal_24_$__cuda_sm20_rcp_rn_f32_slowpath)
$__internal_24_$__cuda_sm20_rcp_rn_f32_slowpath:
[----:B------:R-:W0:Y:S02]  /*17d0*/  LDC R2, c[0x0][0x390] ;  /* 0x0000e400ff027b82 */ /* 0x000e240000000800 */
[----:B0-----:R-:W-:-:S04]  /*17e0*/  SHF.L.U32 R5, R2, 0x1, RZ ;  /* 0x0000000102057819 */ /* 0x001fc800000006ff */
[----:B------:R-:W-:-:S04]  /*17f0*/  SHF.R.U32.HI R3, RZ, 0x18, R5 ;  /* 0x00000018ff037819 */ /* 0x000fc80000011605 */
[----:B------:R-:W-:-:S13]  /*1800*/  ISETP.NE.U32.AND P0, PT, R3, RZ, PT ;  /* 0x000000ff0300720c */ /* 0x000fda0003f05070 */
[----:B------:R-:W-:Y:S05]  /*1810*/  @P0 BRA `(.L_x_539) ;  /* 0x0000000000300947 */ /* 0x000fea0003800000 */
[----:B------:R-:W-:-:S13]  /*1820*/  ISETP.NE.AND P0, PT, R5, RZ, PT ;  /* 0x000000ff0500720c */ /* 0x000fda0003f05270 */
[----:B------:R-:W0:Y:S02]  /*1830*/  @!P0 MUFU.RCP R3, R2 ;  /* 0x0000000200038308 */ /* 0x000e240000001000 */
[----:B0-----:R-:W-:Y:S01]  /*1840*/  @!P0 R2UR UR4, R3 ;  /* 0x00000000030482ca */ /* 0x001fe200000e0000 */
[----:B------:R-:W-:-:S14]  /*1850*/  @!P0 BRA `(.L_x_540) ;  /* 0x0000000000b08947 */ /* 0x000fdc0003800000 */
[----:B------:R-:W-:-:S04]  /*1860*/  FFMA R3, R2, 1.84467440737095516160e+19, RZ ;  /* 0x5f80000002037823 */ /* 0x000fc800000000ff */
[----:B------:R-:W0:Y:S02]  /*1870*/  MUFU.RCP R2, R3 ;  /* 0x0000000300027308 */ /* 0x000e240000001000 */
[----:B0-----:R-:W-:-:S04]  /*1880*/  FFMA R5, R3, R2, -1 ;  /* 0xbf80000003057423 */ /* 0x001fc80000000002 */
[----:B------:R-:W-:-:S04]  /*1890*/  FADD.FTZ R5, -R5, -RZ ;  /* 0x800000ff05057221 */ /* 0x000fc80000010100 */
[----:B------:R-:W-:-:S04]  /*18a0*/  FFMA R2, R2, R5, R2 ;  /* 0x0000000502027223 */ /* 0x000fc80000000002 */
[----:B------:R-:W-:-:S05]  /*18b0*/  FFMA R2, R2, 1.84467440737095516160e+19, RZ ;  /* 0x5f80000002027823 */ /* 0x000fca00000000ff */
[----:B------:R-:W-:Y:S01]  /*18c0*/  R2UR UR4, R2 ;  /* 0x00000000020472ca */ /* 0x000fe200000e0000 */
[----:B------:R-:W-:-:S14]  /*18d0*/  BRA `(.L_x_540) ;  /* 0x0000000000907947 */ /* 0x000fdc0003800000 */
.L_x_539:
        /* <DEDUP_REMOVED lines=26> */
[----:B------:R-:W-:-:S04]  /*1a80*/  SEL R5, RZ, 0x1, !P0 ;  /* 0x00000001ff057807 */ /* 0x000fc80004000000 */
[----:B------:R-:W-:-:S04]  /*1a90*/  IADD3 R5, PT, PT, -R5, RZ, RZ ;  /* 0x000000ff05057210 */ /* 0x000fc80007ffe1ff */
[----:B------:R-:W-:-:S13]  /*1aa0*/  ISETP.GE.AND P0, PT, R5, RZ, PT ;  /* 0x000000ff0500720c */ /* 0x000fda0003f06270 */
[----:B------:R-:W-:-:S04]  /*1ab0*/  @!P0 IADD3 R3, PT, PT, R3, 0x1, RZ ;  /* 0x0000000103038810 */ /* 0x000fc80007ffe0ff */
[----:B------:R-:W-:-:S04]  /*1ac0*/  @!P1 SHF.L.U32 R3, R3, 0x1, RZ ;  /* 0x0000000103039819 */ /* 0x000fc800000006ff */
[----:B------:R-:W-:-:S04]  /*1ad0*/  LOP3.LUT R2, R3, 0x80000000, R2, 0xf8, !PT ;  /* 0x8000000003027812 */ /* 0x000fc800078ef802 */
[----:B------:R-:W-:Y:S01]  /*1ae0*/  R2UR UR4, R2 ;  /* 0x00000000020472ca */ /* 0x000fe200000e0000 */
[----:B------:R-:W-:-:S14]  /*1af0*/  BRA `(.L_x_540) ;  /* 0x0000000000087947 */ /* 0x000fdc0003800000 */
.L_x_541:
[----:B------:R-:W0:Y:S02]  /*1b00*/  MUFU.RCP R2, R2 ;  /* 0x0000000200027308 */ /* 0x000e240000001000 */
[----:B0-----:R-:W-:-:S15]  /*1b10*/  R2UR UR4, R2 ;  /* 0x00000000020472ca */ /* 0x001fde00000e0000 */
.L_x_540:
[----:B------:R-:W-:-:S04]  /*1b20*/  MOV R7, 0x0 ;  /* 0x0000000000077802 */ /* 0x000fc80000000f00 */
[----:B------:R-:W-:Y:S05]  /*1b30*/  RET.REL.NODEC R6 `(_Z12yadvecupwindiiifffPfS_S_S_S_S_) ;  /* 0xffffffe406307950 */ /* 0x000fea0003c3ffff */
.L_x_542:
        /* <DEDUP_REMOVED lines=12> */
.L_x_796:


//--------------------- .text._Z13xadvecupwind2iiifffPfS_S_S_S_S_ --------------------------
	.section	.text._Z13xadvecupwind2iiifffPfS_S_S_S_S_,"ax",@progbits
	.align	128
        .global         _Z13xadvecupwind2iiifffPfS_S_S_S_S_
        .type           _Z13xadvecupwind2iiifffPfS_S_S_S_S_,@function
        .size           _Z13xadvecupwind2iiifffPfS_S_S_S_S_,(.L_x_797 - _Z13xadvecupwind2iiifffPfS_S_S_S_S_)
        .other          _Z13xadvecupwind2iiifffPfS_S_S_S_S_,@"STO_CUDA_ENTRY STV_DEFAULT"
_Z13xadvecupwind2iiifffPfS_S_S_S_S_:
.text._Z13xadvecupwind2iiifffPfS_S_S_S_S_:
[----:B------:R-:W-:Y:S01]  /*0000*/  LDC R1, c[0x0][0x37c] ;  /* 0x0000df00ff017b82 */ /* 0x000fe20000000800 */
[----:B------:R-:W0:Y:S07]  /*0010*/  S2R R0, SR_TID.X ;  /* 0x0000000000007919 */ /* 0x000e2e0000002100 */
[----:B------:R-:W0:Y:S01]  /*0020*/  S2UR UR4, SR_CTAID.X ;  /* 0x00000000000479c3 */ /* 0x000e220000002500 */
[----:B------:R-:W1:Y:S01]  /*0030*/  LDCU.64 UR12, c[0x0][0x358] ;  /* 0x00006b00ff0c77ac */ /* 0x000e620008000a00 */
[----:B------:R-:W2:Y:S06]  /*0040*/  S2R R6, SR_TID.Y ;  /* 0x0000000000067919 */ /* 0x000eac0000002200 */
[----:B------:R-:W0:Y:S08]  /*0050*/  LDC R7, c[0x0][0x360] ;  /* 0x0000d800ff077b82 */ /* 0x000e300000000800 */
[----:B------:R-:W3:Y:S08]  /*0060*/  LDC R12, c[0x0][0x380] ;  /* 0x0000e000ff0c7b82 */ /* 0x000ef00000000800 */
[----:B------:R-:W2:Y:S08]  /*0070*/  S2UR UR5, SR_CTAID.Y ;  /* 0x00000000000579c3 */ /* 0x000eb00000002600 */
[----:B------:R-:W2:Y:S01]  /*0080*/  LDC R13, c[0x0][0x364] ;  /* 0x0000d900ff0d7b82 */ /* 0x000ea20000000800 */
[----:B0-----:R-:W-:-:S04]  /*0090*/  IMAD R7, R7, UR4, R0 ;  /* 0x0000000407077c24 */ /* 0x001fc8000f8e0200 */
[C---:B------:R-:W-:Y:S01]  /*00a0*/  VIADD R11, R7.reuse, 0x1 ;  /* 0x00000001070b7836 */ /* 0x040fe20000000000 */
[----:B------:R-:W-:Y:S02]  /*00b0*/  VIMNMX.U32 R10, PT, PT, R7, 0x1, !PT ;  /* 0x00000001070a7848 */ /* 0x000fe40007fe0000 */
[----:B------:R-:W0:Y:S01]  /*00c0*/  LDC.64 R16, c[0x0][0x3b8] ;  /* 0x0000ee00ff107b82 */ /* 0x000e220000000a00 */
[----:B---3--:R-:W-:-:S04]  /*00d0*/  IADD3 R8, PT, PT, R12, -0x1, RZ ;  /* 0xffffffff0c087810 */ /* 0x008fc80007ffe0ff */
[----:B------:R-:W-:-:S03]  /*00e0*/  ISETP.NE.AND P0, PT, R7, R8, PT ;  /* 0x000000080700720c */ /* 0x000fc60003f05270 */
[----:B------:R-:W3:Y:S01]  /*00f0*/  LDC.64 R4, c[0x0][0x398] ;  /* 0x0000e600ff047b82 */ /* 0x000ee20000000a00 */
[----:B------:R-:W-:-:S07]  /*0100*/  SEL R11, R8, R11, !P0 ;  /* 0x0000000b080b7207 */ /* 0x000fce0004000000 */
[----:B------:R-:W4:Y:S01]  /*0110*/  LDC.64 R2, c[0x0][0x3a8] ;  /* 0x0000ea00ff027b82 */ /* 0x000f220000000a00 */
[----:B--2---:R-:W-:-:S04]  /*0120*/  IMAD R13, R13, UR5, R6 ;  /* 0x000000050d0d7c24 */ /* 0x004fc8000f8e0206 */
[CC--:B------:R-:W-:Y:S02]  /*0130*/  IMAD R10, R13.reuse, R12.reuse, R10 ;  /* 0x0000000c0d0a7224 */ /* 0x0c0fe400078e020a */
[----:B------:R-:W-:-:S03]  /*0140*/  IMAD R9, R13, R12, R7 ;  /* 0x0000000c0d097224 */ /* 0x000fc600078e0207 */
[----:B------:R-:W-:Y:S01]  /*0150*/  IADD3 R10, PT, PT, R10, -0x1, RZ ;  /* 0xffffffff0a0a7810 */ /* 0x000fe20007ffe0ff */
[----:B------:R-:W-:Y:S02]  /*0160*/  IMAD R11, R13, R12, R11 ;  /* 0x0000000c0d0b7224 */ /* 0x000fe400078e020b */
[----:B0-----:R-:W-:-:S04]  /*0170*/  IMAD.WIDE.U32 R22, R9, 0x4, R16 ;  /* 0x0000000409167825 */ /* 0x001fc800078e0010 */
[C---:B---3--:R-:W-:Y:S02]  /*0180*/  IMAD.WIDE.U32 R4, R9.reuse, 0x4, R4 ;  /* 0x0000000409047825 */ /* 0x048fe400078e0004 */
[----:B-1----:R-:W2:Y:S02]  /*0190*/  LDG.E R22, desc[UR12][R22.64] ;  /* 0x0000000c16167981 */ /* 0x002ea4000c1e1900 */
[----:B------:R-:W-:Y:S02]  /*01a0*/  IMAD.WIDE.U32 R14, R10, 0x4, R16 ;  /* 0x000000040a0e7825 */ /* 0x000fe400078e0010 */
[----:B------:R-:W2:Y:S02]  /*01b0*/  LDG.E R5, desc[UR12][R4.64] ;  /* 0x0000000c04057981 */ /* 0x000ea4000c1e1900 */
[----:B----4-:R-:W-:Y:S02]  /*01c0*/  IMAD.WIDE.U32 R20, R9, 0x4, R2 ;  /* 0x0000000409147825 */ /* 0x010fe400078e0002 */
[----:B------:R-:W3:Y:S02]  /*01d0*/  LDG.E R14, desc[UR12][R14.64] ;  /* 0x0000000c0e0e7981 */ /* 0x000ee4000c1e1900 */
[----:B------:R-:W-:-:S02]  /*01e0*/  IMAD.WIDE.U32 R16, R11, 0x4, R16 ;  /* 0x000000040b107825 */ /* 0x000fc400078e0010 */
[----:B------:R0:W4:Y:S02]  /*01f0*/  LDG.E R20, desc[UR12][R20.64] ;  /* 0x0000000c14147981 */ /* 0x000124000c1e1900 */
[--C-:B------:R-:W-:Y:S02]  /*0200*/  IMAD.WIDE.U32 R18, R10, 0x4, R2.reuse ;  /* 0x000000040a127825 */ /* 0x100fe400078e0002 */
[----:B------:R-:W5:Y:S02]  /*0210*/  LDG.E R16, desc[UR12][R16.64] ;  /* 0x0000000c10107981 */ /* 0x000f64000c1e1900 */
[----:B------:R-:W-:Y:S02]  /*0220*/  IMAD.WIDE.U32 R2, R11, 0x4, R2 ;  /* 0x000000040b027825 */ /* 0x000fe400078e0002 */
[----:B------:R1:W5:Y:S01]  /*0230*/  LDG.E R18, desc[UR12][R18.64] ;  /* 0x0000000c12127981 */ /* 0x000362000c1e1900 */
[----:B------:R-:W1:Y:S03]  /*0240*/  S2UR UR9, SR_CgaCtaId ;  /* 0x00000000000979c3 */ /* 0x000e660000008800 */
[----:B------:R1:W5:Y:S01]  /*0250*/  LDG.E R2, desc[UR12][R2.64] ;  /* 0x0000000c02027981 */ /* 0x000362000c1e1900 */
[----:B------:R-:W-:-:S02]  /*0260*/  UMOV UR4, 0x400 ;  /* 0x0000040000047882 */ /* 0x000fc40000000000 */
[----:B------:R-:W-:Y:S02]  /*0270*/  UIADD3 UR5, UPT, UPT, UR4, 0x400, URZ ;  /* 0x0000040004057890 */ /* 0x000fe4000fffe0ff */
[----:B------:R-:W-:Y:S01]  /*0280*/  UIADD3 UR6, UPT, UPT, UR4, 0x800, URZ ;  /* 0x0000080004067890 */ /* 0x000fe2000fffe0ff */
[----:B0-----:R-:W0:Y:S01]  /*0290*/  LDC R21, c[0x0][0x388] ;  /* 0x0000e200ff157b82 */ /* 0x001e220000000800 */
[----:B------:R-:W-:Y:S02]  /*02a0*/  UIADD3 UR7, UPT, UPT, UR4, 0xc00, URZ ;  /* 0x00000c0004077890 */ /* 0x000fe4000fffe0ff */
[----:B------:R-:W-:Y:S02]  /*02b0*/  UIADD3 UR8, UPT, UPT, UR4, 0x1000, URZ ;  /* 0x0000100004087890 */ /* 0x000fe4000fffe0ff */
[----:B-1----:R-:W-:Y:S02]  /*02c0*/  ULEA UR10, UR9, UR4, 0x18 ;  /* 0x00000004090a7291 */ /* 0x002fe4000f8ec0ff */
[----:B------:R-:W-:-:S02]  /*02d0*/  UIADD3 UR4, UPT, UPT, UR4, 0x1400, URZ ;  /* 0x0000140004047890 */ /* 0x000fc4000fffe0ff */
[----:B------:R-:W-:Y:S02]  /*02e0*/  ULEA UR5, UR9, UR5, 0x18 ;  /* 0x0000000509057291 */ /* 0x000fe4000f8ec0ff */
[----:B------:R-:W-:Y:S02]  /*02f0*/  ULEA UR6, UR9, UR6, 0x18 ;  /* 0x0000000609067291 */ /* 0x000fe4000f8ec0ff */
[----:B------:R-:W-:Y:S02]  /*0300*/  ULEA UR7, UR9, UR7, 0x18 ;  /* 0x0000000709077291 */ /* 0x000fe4000f8ec0ff */
[----:B------:R-:W-:Y:S01]  /*0310*/  ULEA UR8, UR9, UR8, 0x18 ;  /* 0x0000000809087291 */ /* 0x000fe2000f8ec0ff */
[C---:B------:R-:W-:Y:S01]  /*0320*/  LEA R23, R0.reuse, UR10, 0x6 ;  /* 0x0000000a00177c11 */ /* 0x040fe2000f8e30ff */
[----:B------:R-:W-:Y:S01]  /*0330*/  ULEA UR4, UR9, UR4, 0x18 ;  /* 0x0000000409047291 */ /* 0x000fe2000f8ec0ff */
[C---:B------:R-:W-:Y:S02]  /*0340*/  LEA R15, R0.reuse, UR5, 0x6 ;  /* 0x00000005000f7c11 */ /* 0x040fe4000f8e30ff */
[----:B------:R-:W-:Y:S01]  /*0350*/  LEA R19, R0, UR6, 0x6 ;  /* 0x0000000600137c11 */ /* 0x000fe2000f8e30ff */
[----:B------:R-:W-:Y:S01]  /*0360*/  IMAD R23, R6, 0x4, R23 ;  /* 0x0000000406177824 */ /* 0x000fe200078e0217 */
[----:B------:R-:W-:-:S02]  /*0370*/  LEA R3, R0, UR7, 0x6 ;  /* 0x0000000700037c11 */ /* 0x000fc4000f8e30ff */
[----:B------:R-:W-:Y:S01]  /*0380*/  LEA R17, R0, UR8, 0x6 ;  /* 0x0000000800117c11 */ /* 0x000fe2000f8e30ff */
[----:B------:R-:W-:Y:S01]  /*0390*/  IMAD R19, R6, 0x4, R19 ;  /* 0x0000000406137824 */ /* 0x000fe200078e0213 */
[----:B------:R-:W-:Y:S02]  /*03a0*/  LEA R25, R0, UR4, 0x6 ;  /* 0x0000000400197c11 */ /* 0x000fe4000f8e30ff */
[C---:B------:R-:W-:Y:S01]  /*03b0*/  LEA R15, R6.reuse, R15, 0x2 ;  /* 0x0000000f060f7211 */ /* 0x040fe200078e10ff */
[C---:B------:R-:W-:Y:S01]  /*03c0*/  IMAD R17, R6.reuse, 0x4, R17 ;  /* 0x0000000406117824 */ /* 0x040fe200078e0211 */
[C---:B------:R-:W-:Y:S02]  /*03d0*/  LEA R3, R6.reuse, R3, 0x2 ;  /* 0x0000000306037211 */ /* 0x040fe400078e10ff */
[----:B------:R-:W-:Y:S02]  /*03e0*/  LEA R25, R6, R25, 0x2 ;  /* 0x0000001906197211 */ /* 0x000fe400078e10ff */
[----:B0-----:R-:W-:Y:S01]  /*03f0*/  ISETP.GE.AND P0, PT, R21, 0x1, PT ;  /* 0x000000011500780c */ /* 0x001fe20003f06270 */
[----:B--2---:R-:W-:Y:S01]  /*0400*/  FMUL R22, R22, R5 ;  /* 0x0000000516167220 */ /* 0x004fe20000400000 */
[C---:B---3--:R-:W-:Y:S01]  /*0410*/  FMUL R14, R5.reuse, R14 ;  /* 0x0000000e050e7220 */ /* 0x048fe20000400000 */
[----:B----4-:R0:W-:Y:S01]  /*0420*/  STS [R23], R20 ;  /* 0x0000001417007388 */ /* 0x0101e20000000800 */
[----:B-----5:R-:W-:-:S03]  /*0430*/  FMUL R16, R5, R16 ;  /* 0x0000001005107220 */ /* 0x020fc60000400000 */
        /* <DEDUP_REMOVED lines=8> */
[----:B------:R1:W2:Y:S01]  /*04c0*/  LDS R0, [R23] ;  /* 0x0000000017007984 */ /* 0x0002a20000000800 */
[----:B------:R-:W-:Y:S01]  /*04d0*/  VIADD R16, R12, 0xfffffffe ;  /* 0xfffffffe0c107836 */ /* 0x000fe20000000000 */
[----:B------:R-:W-:Y:S02]  /*04e0*/  IADD3 R20, PT, PT, -R21, RZ, RZ ;  /* 0x000000ff15147210 */ /* 0x000fe40007ffe1ff */
[----:B------:R-:W3:Y:S02]  /*04f0*/  LDS R3, [R3] ;  /* 0x0000000003037984 */ /* 0x000ee40000000800 */
[C---:B------:R-:W-:Y:S02]  /*0500*/  ISETP.GE.AND P0, PT, R7.reuse, R16, PT ;  /* 0x000000100700720c */ /* 0x040fe40003f06270 */
[----:B------:R1:W4:Y:S01]  /*0510*/  LDS R2, [R19] ;  /* 0x0000000013027984 */ /* 0x0003220000000800 */
[----:B------:R-:W-:-:S03]  /*0520*/  VIMNMX R16, PT, PT, R7, 0x2, !PT ;  /* 0x0000000207107848 */ /* 0x000fc60007fe0100 */
[----:B------:R1:W1:Y:S04]  /*0530*/  LDS R4, [R25] ;  /* 0x0000000019047984 */ /* 0x0002680000000800 */
[----:B------:R0:W1:Y:S03]  /*0540*/  LDS R5, [R15] ;  /* 0x000000000f057984 */ /* 0x0000660000000800 */
[----:B------:R-:W-:Y:S01]  /*0550*/  @!P0 VIADD R8, R7, 0x2 ;  /* 0x0000000207088836 */ /* 0x000fe20000000000 */
[----:B------:R0:W1:Y:S01]  /*0560*/  LDS R6, [R17] ;  /* 0x0000000011067984 */ /* 0x0000620000000800 */
[CC--:B------:R-:W-:Y:S01]  /*0570*/  IMAD R7, R13.reuse, R12.reuse, R16 ;  /* 0x0000000c0d077224 */ /* 0x0c0fe200078e0210 */
[----:B0-----:R-:W-:Y:S01]  /*0580*/  IADD3 R18, PT, PT, R14, 0x1800000, RZ ;  /* 0x018000000e127810 */ /* 0x001fe20007ffe0ff */
[----:B------:R-:W-:-:S03]  /*0590*/  IMAD R8, R13, R12, R8 ;  /* 0x0000000c0d087224 */ /* 0x000fc600078e0208 */
[----:B------:R-:W-:-:S04]  /*05a0*/  LOP3.LUT R18, R18, 0x7f800000, RZ, 0xc0, !PT ;  /* 0x7f80000012127812 */ /* 0x000fc800078ec0ff */
[----:B------:R-:W-:-:S13]  /*05b0*/  ISETP.GT.U32.AND P0, PT, R18, 0x1ffffff, PT ;  /* 0x01ffffff1200780c */ /* 0x000fda0003f04070 */
[----:B-1234-:R-:W-:Y:S05]  /*05c0*/  @P0 BRA `(.L_x_543) ;  /* 0x0000000000100947 */ /* 0x01efea0003800000 */
[----:B------:R-:W-:-:S07]  /*05d0*/  MOV R14, 0x5f0 ;  /* 0x000005f0000e7802 */ /* 0x000fce0000000f00 */
[----:B------:R-:W-:Y:S05]  /*05e0*/  CALL.REL.NOINC `($__internal_25_$__cuda_sm20_rcp_rn_f32_slowpath) ;  /* 0x0000000400847944 */ /* 0x000fea0003c00000 */
[----:B------:R-:W-:Y:S01]  /*05f0*/  MOV R21, R13 ;  /* 0x0000000d00157202 */ /* 0x000fe20000000f00 */
[----:B------:R-:W-:Y:S06]  /*0600*/  BRA `(.L_x_544) ;  /* 0x0000000000107947 */ /* 0x000fec0003800000 */
.L_x_543:
[----:B------:R-:W0:Y:S02]  /*0610*/  MUFU.RCP R21, R14 ;  /* 0x0000000e00157308 */ /* 0x000e240000001000 */
[----:B0-----:R-:W-:-:S04]  /*0620*/  FFMA R12, R21, R14, -1 ;  /* 0xbf800000150c7423 */ /* 0x001fc8000000000e */
[----:B------:R-:W-:-:S04]  /*0630*/  FADD.FTZ R12, -R12, -RZ ;  /* 0x800000ff0c0c7221 */ /* 0x000fc80000010100 */
[----:B------:R-:W-:-:S07]  /*0640*/  FFMA R21, R21, R12, R21 ;  /* 0x0000000c15157223 */ /* 0x000fce0000000015 */
.L_x_544:
[----:B------:R-:W0:Y:S01]  /*0650*/  LDC.64 R12, c[0x0][0x3c0] ;  /* 0x0000f000ff0c7b82 */ /* 0x000e220000000a00 */
[----:B------:R-:W1:Y:S01]  /*0660*/  LDCU.64 UR6, c[0x0][0x3a0] ;  /* 0x00007400ff0677ac */ /* 0x000e620008000a00 */
[----:B------:R-:W2:Y:S02]  /*0670*/  LDCU.64 UR4, c[0x0][0x3b0] ;  /* 0x00007600ff0477ac */ /* 0x000ea40008000a00 */
.L_x_551:
[----:B--2---:R-:W-:Y:S01]  /*0680*/  IMAD.U32 R14, RZ, RZ, UR4 ;  /* 0x00000004ff0e7e24 */ /* 0x004fe2000f8e00ff */
        /* <DEDUP_REMOVED lines=27> */
.L_x_546:
        /* <DEDUP_REMOVED lines=13> */
.L_x_547:
[----:B------:R-:W-:Y:S05]  /*0910*/  BSYNC.RECONVERGENT B0 ;  /* 0x0000000000007941 */ /* 0x000fea0003800200 */
.L_x_545:
[----:B------:R-:W-:Y:S01]  /*0920*/  FSETP.GT.AND P0, PT, R22, RZ, PT ;  /* 0x000000ff1600720b */ /* 0x000fe20003f04000 */
[----:B------:R-:W-:Y:S01]  /*0930*/  BSSY.RECONVERGENT B0, `(.L_x_548) ;  /* 0x000001c000007945 */ /* 0x000fe20003800200 */
[----:B------:R-:W-:-:S11]  /*0940*/  FMUL R23, R23, R18 ;  /* 0x0000001217177220 */ /* 0x000fd60000400000 */
[----:B------:R-:W-:Y:S05]  /*0950*/  @!P0 BRA `(.L_x_549) ;  /* 0x0000000000388947 */ /* 0x000fea0003800000 */
[----:B------:R-:W-:-:S05]  /*0960*/  IADD3 R19, PT, PT, R7, -0x2, RZ ;  /* 0xfffffffe07137810 */ /* 0x000fca0007ffe0ff */
        /* <DEDUP_REMOVED lines=13> */
.L_x_549:
        /* <DEDUP_REMOVED lines=11> */
.L_x_550:
[----:B------:R-:W-:Y:S05]  /*0af0*/  BSYNC.RECONVERGENT B0 ;  /* 0x0000000000007941 */ /* 0x000fea0003800200 */
.L_x_548:
        /* <DEDUP_REMOVED lines=16> */
        .weak           $__internal_25_$__cuda_sm20_rcp_rn_f32_slowpath
        .type           $__internal_25_$__cuda_sm20_rcp_rn_f32_slowpath,@function
        .size           $__internal_25_$__cuda_sm20_rcp_rn_f32_slowpath,(.L_x_797 - $__internal_25_$__cuda_sm20_rcp_rn_f32_slowpath)
$__internal_25_$__cuda_sm20_rcp_rn_f32_slowpath:
        /* <DEDUP_REMOVED lines=15> */
.L_x_552:
        /* <DEDUP_REMOVED lines=33> */
.L_x_554:
[----:B------:R0:W1:Y:S02]  /*0f00*/  MUFU.RCP R13, R12 ;  /* 0x0000000c000d7308 */ /* 0x0000640000001000 */
.L_x_553:
[----:B------:R-:W-:-:S04]  /*0f10*/  MOV R15, 0x0 ;  /* 0x00000000000f7802 */ /* 0x000fc80000000f00 */
[----:B0123--:R-:W-:Y:S05]  /*0f20*/  RET.REL.NODEC R14 `(_Z13xadvecupwind2iiifffPfS_S_S_S_S_) ;  /* 0xfffffff00e347950 */ /* 0x00ffea0003c3ffff */
.L_x_555:
        /* <DEDUP_REMOVED lines=13> */
.L_x_797:


//--------------------- .text._Z12xadvecupwindiiifffPfS_S_S_S_S_ --------------------------
	.section	.text._Z12xadvecupwindiiifffPfS_S_S_S_S_,"ax",@progbits
	.align	128
        .global         _Z12xadvecupwindiiifffPfS_S_S_S_S_
        .type           _Z12xadvecupwindiiifffPfS_S_S_S_S_,@function
        .size           _Z12xadvecupwindiiifffPfS_S_S_S_S_,(.L_x_798 - _Z12xadvecupwindiiifffPfS_S_S_S_S_)
        .other          _Z12xadvecupwindiiifffPfS_S_S_S_S_,@"STO_CUDA_ENTRY STV_DEFAULT"
_Z12xadvecupwindiiifffPfS_S_S_S_S_:
.text._Z12xadvecupwindiiifffPfS_S_S_S_S_:
        /* <DEDUP_REMOVED lines=19> */
[----:B------:R-:W-:Y:S05]  /*0130*/  CALL.REL.NOINC `($__internal_26_$__cuda_sm20_rcp_rn_f32_slowpath) ;  /* 0x0000001400687944 */ /* 0x000fea0003c00000 */
[----:B------:R-:W-:Y:S01]  /*0140*/  UMOV UR7, UR4 ;  /* 0x0000000400077c82 */ /* 0x000fe20008000000 */
[----:B------:R-:W-:Y:S05]  /*0150*/  BRA `(.L_x_557) ;  /* 0x0000000000147947 */ /* 0x000fea0003800000 */
.L_x_556:
[----:B------:R-:W0:Y:S02]  /*0160*/  MUFU.RCP R2, R5 ;  /* 0x0000000500027308 */ /* 0x000e240000001000 */
[----:B0-----:R-:W-:-:S04]  /*0170*/  FFMA R3, R2, R5, -1 ;  /* 0xbf80000002037423 */ /* 0x001fc80000000005 */
[----:B------:R-:W-:-:S04]  /*0180*/  FADD.FTZ R3, -R3, -RZ ;  /* 0x800000ff03037221 */ /* 0x000fc80000010100 */
[----:B------:R-:W-:-:S05]  /*0190*/  FFMA R3, R2, R3, R2 ;  /* 0x0000000302037223 */ /* 0x000fca0000000002 */
[----:B------:R-:W-:-:S15]  /*01a0*/  R2UR UR7, R3 ;  /* 0x00000000030772ca */ /* 0x000fde00000e0000 */
.L_x_557:
[----:B------:R-:W0:Y:S01]  /*01b0*/  LDCU UR13, c[0x0][0x380] ;  /* 0x00007000ff0d77ac */ /* 0x000e220008000800 */
[----:B------:R-:W1:Y:S01]  /*01c0*/  LDC.64 R24, c[0x0][0x3b8] ;  /* 0x0000ee00ff187b82 */ /* 0x000e620000000a00 */
[----:B------:R-:W-:Y:S01]  /*01d0*/  VIMNMX.U32 R2, PT, PT, R15, 0x1, !PT ;  /* 0x000000010f027848 */ /* 0x000fe20007fe0000 */
[----:B------:R-:W2:Y:S06]  /*01e0*/  LDCU UR12, c[0x0][0x388] ;  /* 0x00007100ff0c77ac */ /* 0x000eac0008000800 */
[----:B------:R-:W3:Y:S08]  /*01f0*/  LDC.64 R20, c[0x0][0x398] ;  /* 0x0000e600ff147b82 */ /* 0x000ef00000000a00 */
[----:B------:R-:W4:Y:S01]  /*0200*/  LDC.64 R6, c[0x0][0x3a8] ;  /* 0x0000ea00ff067b82 */ /* 0x000f220000000a00 */
[----:B0-----:R-:W-:Y:S01]  /*0210*/  MOV R14, UR13 ;  /* 0x0000000d000e7c02 */ /* 0x001fe20008000f00 */
[----:B------:R-:W-:-:S03]  /*0220*/  IMAD R2, R13, UR13, R2 ;  /* 0x0000000d0d027c24 */ /* 0x000fc6000f8e0202 */
[----:B------:R-:W-:Y:S02]  /*0230*/  IADD3 R14, PT, PT, R14, -0x1, RZ ;  /* 0xffffffff0e0e7810 */ /* 0x000fe40007ffe0ff */
[----:B------:R-:W-:Y:S01]  /*0240*/  IADD3 R2, PT, PT, R2, -0x1, RZ ;  /* 0xffffffff02027810 */ /* 0x000fe20007ffe0ff */
[----:B-1----:R-:W-:Y:S01]  /*0250*/  IMAD.WIDE.U32 R18, R0, 0x4, R24 ;  /* 0x0000000400127825 */ /* 0x002fe200078e0018 */
[----:B------:R-:W-:-:S03]  /*0260*/  ISETP.NE.AND P0, PT, R15, R14, PT ;  /* 0x0000000e0f00720c */ /* 0x000fc60003f05270 */
[----:B------:R-:W-:Y:S02]  /*0270*/  IMAD.WIDE.U32 R22, R2, 0x4, R24 ;  /* 0x0000000402167825 */ /* 0x000fe400078e0018 */
[----:B------:R0:W5:Y:S02]  /*0280*/  LDG.E R18, desc[UR16][R18.64] ;  /* 0x0000001012127981 */ /* 0x000164000c1e1900 */
[C---:B---3--:R-:W-:Y:S02]  /*0290*/  IMAD.WIDE.U32 R20, R0.reuse, 0x4, R20 ;  /* 0x0000000400147825 */ /* 0x048fe400078e0014 */
[----:B------:R-:W3:Y:S04]  /*02a0*/  LDG.E R22, desc[UR16][R22.64] ;  /* 0x0000001016167981 */ /* 0x000ee8000c1e1900 */
[----:B------:R-:W-:Y:S01]  /*02b0*/  @P0 IADD3 R14, PT, PT, R15, 0x1, RZ ;  /* 0x000000010f0e0810 */ /* 0x000fe20007ffe0ff */
[----:B------:R-:W5:Y:S01]  /*02c0*/  LDG.E R21, desc[UR16][R20.64] ;  /* 0x0000001014157981 */ /* 0x000f62000c1e1900 */
[----:B----4-:R-:W-:-:S04]  /*02d0*/  IMAD.WIDE.U32 R8, R0, 0x4, R6 ;  /* 0x0000000400087825 */ /* 0x010fc800078e0006 */
[----:B------:R-:W-:Y:S02]  /*02e0*/  IMAD R3, R13, UR13, R14 ;  /* 0x0000000d0d037c24 */ /* 0x000fe4000f8e020e */
[----:B------:R-:W-:Y:S01]  /*02f0*/  IMAD.WIDE.U32 R16, R2, 0x4, R6 ;  /* 0x0000000402107825 */ /* 0x000fe200078e0006 */
[----:B------:R-:W4:Y:S03]  /*0300*/  LDG.E R8, desc[UR16][R8.64] ;  /* 0x0000001008087981 */ /* 0x000f26000c1e1900 */
[C---:B------:R-:W-:Y:S02]  /*0310*/  IMAD.WIDE.U32 R24, R3.reuse, 0x4, R24 ;  /* 0x0000000403187825 */ /* 0x040fe400078e0018 */
[----:B------:R-:W4:Y:S02]  /*0320*/  LDG.E R16, desc[UR16][R16.64] ;  /* 0x0000001010107981 */ /* 0x000f24000c1e1900 */
[----:B------:R-:W-:-:S02]  /*0330*/  IMAD.WIDE.U32 R6, R3, 0x4, R6 ;  /* 0x0000000403067825 */ /* 0x000fc400078e0006 */
[----:B------:R-:W4:Y:S04]  /*0340*/  LDG.E R24, desc[UR16][R24.64] ;  /* 0x0000001018187981 */ /* 0x000f28000c1e1900 */
[----:B------:R1:W4:Y:S01]  /*0350*/  LDG.E R7, desc[UR16][R6.64] ;  /* 0x0000001006077981 */ /* 0x000322000c1e1900 */
[----:B------:R-:W2:Y:S01]  /*0360*/  S2UR UR11, SR_CgaCtaId ;  /* 0x00000000000b79c3 */ /* 0x000ea20000008800 */
[----:B------:R-:W-:Y:S02]  /*0370*/  UMOV UR4, 0x400 ;  /* 0x0000040000047882 */ /* 0x000fe40000000000 */
[----:B------:R-:W-:Y:S02]  /*0380*/  UIADD3 UR5, UPT, UPT, UR4, 0x400, URZ ;  /* 0x0000040004057890 */ /* 0x000fe4000fffe0ff */
[----:B------:R-:W-:-:S02]  /*0390*/  UIADD3 UR8, UPT, UPT, UR4, 0x800, URZ ;  /* 0x0000080004087890 */ /* 0x000fc4000fffe0ff */
[----:B------:R-:W-:Y:S02]  /*03a0*/  UIADD3 UR9, UPT, UPT, UR4, 0xc00, URZ ;  /* 0x00000c0004097890 */ /* 0x000fe4000fffe0ff */
[----:B------:R-:W-:Y:S02]  /*03b0*/  UIADD3 UR10, UPT, UPT, UR4, 0x1000, URZ ;  /* 0x00001000040a7890 */ /* 0x000fe4000fffe0ff */
[----:B--2---:R-:W-:Y:S02]  /*03c0*/  ULEA UR14, UR11, UR4, 0x18 ;  /* 0x000000040b0e7291 */ /* 0x004fe4000f8ec0ff */
[----:B------:R-:W-:Y:S02]  /*03d0*/  UIADD3 UR4, UPT, UPT, UR4, 0x1400, URZ ;  /* 0x0000140004047890 */ /* 0x000fe4000fffe0ff */
[----:B------:R-:W-:Y:S02]  /*03e0*/  ULEA UR5, UR11, UR5, 0x18 ;  /* 0x000000050b057291 */ /* 0x000fe4000f8ec0ff */
[----:B------:R-:W-:Y:S01]  /*03f0*/  ULEA UR8, UR11, UR8, 0x18 ;  /* 0x000000080b087291 */ /* 0x000fe2000f8ec0ff */
[----:B------:R-:W-:Y:S01]  /*0400*/  LEA R10, R4, UR14, 0x6 ;  /* 0x0000000e040a7c11 */ /* 0x000fe2000f8e30ff */
[----:B------:R-:W-:-:S02]  /*0410*/  ULEA UR9, UR11, UR9, 0x18 ;  /* 0x000000090b097291 */ /* 0x000fc4000f8ec0ff */
[----:B------:R-:W-:Y:S02]  /*0420*/  ULEA UR10, UR11, UR10, 0x18 ;  /* 0x0000000a0b0a7291 */ /* 0x000fe4000f8ec0ff */
[----:B------:R-:W-:Y:S01]  /*0430*/  ULEA UR4, UR11, UR4, 0x18 ;  /* 0x000000040b047291 */ /* 0x000fe2000f8ec0ff */
[----:B0-----:R-:W-:Y:S02]  /*0440*/  LEA R19, R11, R10, 0x2 ;  /* 0x0000000a0b137211 */ /* 0x001fe400078e10ff */
[C---:B-1----:R-:W-:Y:S02]  /*0450*/  LEA R6, R4.reuse, UR5, 0x6 ;  /* 0x0000000504067c11 */ /* 0x042fe4000f8e30ff */
[C---:B------:R-:W-:Y:S02]  /*0460*/  LEA R10, R4.reuse, UR8, 0x6 ;  /* 0x00000008040a7c11 */ /* 0x040fe4000f8e30ff */
[C---:B------:R-:W-:Y:S02]  /*0470*/  LEA R12, R4.reuse, UR9, 0x6 ;  /* 0x00000009040c7c11 */ /* 0x040fe4000f8e30ff */
[----:B------:R-:W-:-:S02]  /*0480*/  LEA R20, R4, UR10, 0x6 ;  /* 0x0000000a04147c11 */ /* 0x000fc4000f8e30ff */
[----:B------:R-:W-:Y:S02]  /*0490*/  LEA R4, R4, UR4, 0x6 ;  /* 0x0000000404047c11 */ /* 0x000fe4000f8e30ff */
[C---:B------:R-:W-:Y:S02]  /*04a0*/  LEA R10, R11.reuse, R10, 0x2 ;  /* 0x0000000a0b0a7211 */ /* 0x040fe400078e10ff */
[C---:B------:R-:W-:Y:S02]  /*04b0*/  LEA R5, R11.reuse, R12, 0x2 ;  /* 0x0000000c0b057211 */ /* 0x040fe400078e10ff */
[C---:B------:R-:W-:Y:S02]  /*04c0*/  LEA R9, R11.reuse, R20, 0x2 ;  /* 0x000000140b097211 */ /* 0x040fe400078e10ff */
[----:B------:R-:W-:Y:S01]  /*04d0*/  LEA R23, R11, R4, 0x2 ;  /* 0x000000040b177211 */ /* 0x000fe200078e10ff */
[----:B------:R-:W-:-:S06]  /*04e0*/  UISETP.GE.AND UP0, UPT, UR12, 0x1, UPT ;  /* 0x000000010c00788c */ /* 0x000fcc000bf06270 */
[----:B------:R-:W-:Y:S01]  /*04f0*/  PLOP3.LUT P0, PT, PT, PT, UP0, 0x80, 0x8 ;  /* 0x000000000008781c */ /* 0x000fe20003f0f008 */
[----:B-----5:R-:W-:Y:S01]  /*0500*/  FMUL R18, R18, R21 ;  /* 0x0000001512127220 */ /* 0x020fe20000400000 */
[C---:B---3--:R-:W-:Y:S01]  /*0510*/  FMUL R22, R21.reuse, R22 ;  /* 0x0000001615167220 */ /* 0x048fe20000400000 */
[----:B----4-:R0:W-:Y:S01]  /*0520*/  STS [R19], R8 ;  /* 0x0000000813007388 */ /* 0x0101e20000000800 */
[----:B------:R-:W-:Y:S01]  /*0530*/  FMUL R24, R21, R24 ;  /* 0x0000001815187220 */ /* 0x000fe20000400000 */
[----:B------:R-:W-:-:S05]  /*0540*/  LEA R21, R11, R6, 0x2 ;  /* 0x000000060b157211 */ /* 0x000fca00078e10ff */
[----:B------:R0:W-:Y:S04]  /*0550*/  STS [R21], R16 ;  /* 0x0000001015007388 */ /* 0x0001e80000000800 */
        /* <DEDUP_REMOVED lines=8> */
[----:B------:R-:W-:Y:S02]  /*05e0*/  HFMA2 R17, -RZ, RZ, 0, 0 ;  /* 0x00000000ff117431 */ /* 0x000fe400000001ff */
[----:B0-----:R-:W0:Y:S04]  /*05f0*/  LDS R5, [R5] ;  /* 0x0000000005057984 */ /* 0x001e280000000800 */
[----:B------:R1:W3:Y:S04]  /*0600*/  LDS R6, [R10] ;  /* 0x000000000a067984 */ /* 0x0002e80000000800 */
[----:B------:R1:W4:Y:S04]  /*0610*/  LDS R7, [R23] ;  /* 0x0000000017077984 */ /* 0x0003280000000800 */
[----:B------:R1:W0:Y:S04]  /*0620*/  LDS R8, [R21] ;  /* 0x0000000015087984 */ /* 0x0002280000000800 */
[----:B------:R-:W0:Y:S01]  /*0630*/  LDS R9, [R9] ;  /* 0x0000000009097984 */ /* 0x000e220000000800 */
[----:B------:R-:W-:Y:S05]  /*0640*/  BRA.U !UP0, `(.L_x_558) ;  /* 0x0000000908747547 */ /* 0x000fea000b800000 */
[----:B-1----:R-:W1:Y:S01]  /*0650*/  LDC R10, c[0x0][0x384] ;  /* 0x0000e100ff0a7b82 */ /* 0x002e620000000800 */
[----:B------:R-:W5:Y:S01]  /*0660*/  LDCU.64 UR4, c[0x0][0x3b0] ;  /* 0x00007600ff0477ac */ /* 0x000f620008000a00 */
[----:B------:R-:W-:Y:S02]  /*0670*/  VIMNMX.U32 R28, PT, PT, R15, 0x1, PT ;  /* 0x000000010f1c7848 */ /* 0x000fe40003fe0000 */
[----:B------:R-:W-:Y:S02]  /*0680*/  MOV R29, R0 ;  /* 0x00000000001d7202 */ /* 0x000fe40000000f00 */
[----:B------:R-:W-:Y:S01]  /*0690*/  MOV R31, R2 ;  /* 0x00000002001f7202 */ /* 0x000fe20000000f00 */
[----:B-----5:R-:W-:Y:S02]  /*06a0*/  UIADD3 UR9, UP0, UPT, UR4, 0x8, URZ ;  /* 0x0000000804097890 */ /* 0x020fe4000ff1e0ff */
[----:B------:R-:W-:Y:S02]  /*06b0*/  ULOP3.LUT UR4, UR12, 0x7ffffffc, URZ, 0xc0, !UPT ;  /* 0x7ffffffc0c047892 */ /* 0x000fe4000f8ec0ff */
[----:B------:R-:W-:Y:S01]  /*06c0*/  UIADD3.X UR5, UPT, UPT, URZ, UR5, URZ, UP0, !UPT ;  /* 0x00000005ff057290 */ /* 0x000fe200087fe4ff */
[C---:B-1----:R-:W-:Y:S01]  /*06d0*/  IADD3 R11, PT, PT, R10.reuse, UR6, R11 ;  /* 0x000000060a0b7c10 */ /* 0x042fe2000fffe00b */
[----:B------:R-:W-:Y:S01]  /*06e0*/  UIADD3 UR8, UPT, UPT, -UR4, URZ, URZ ;  /* 0x000000ff04087290 */ /* 0x000fe2000fffe1ff */
[C---:B------:R-:W-:Y:S01]  /*06f0*/  LEA R12, R10.reuse, R13, 0x1 ;  /* 0x0000000d0a0c7211 */ /* 0x040fe200078e08ff */
[----:B------:R-:W-:-:S02]  /*0700*/  IMAD R13, R10, 0x3, R13 ;  /* 0x000000030a0d7824 */ /* 0x000fc400078e020d */
[C-C-:B------:R-:W-:Y:S02]  /*0710*/  IMAD R33, R11.reuse, UR13, R15.reuse ;  /* 0x0000000d0b217c24 */ /* 0x140fe4000f8e020f */
[--C-:B------:R-:W-:Y:S02]  /*0720*/  IMAD R35, R11, UR13, R14.reuse ;  /* 0x0000000d0b237c24 */ /* 0x100fe4000f8e020e */
[C-C-:B------:R-:W-:Y:S01]  /*0730*/  IMAD R11, R12.reuse, UR13, R15.reuse ;  /* 0x0000000d0c0b7c24 */ /* 0x140fe2000f8e020f */
[----:B------:R-:W-:Y:S01]  /*0740*/  IADD3 R30, PT, PT, R33, -R28, RZ ;  /* 0x8000001c211e7210 */ /* 0x000fe20007ffe0ff */
[--C-:B------:R-:W-:Y:S02]  /*0750*/  IMAD R12, R12, UR13, R14.reuse ;  /* 0x0000000d0c0c7c24 */ /* 0x100fe4000f8e020e */
[C---:B------:R-:W-:Y:S01]  /*0760*/  IMAD R14, R13.reuse, UR13, R14 ;  /* 0x0000000d0d0e7c24 */ /* 0x040fe2000f8e020e */
[----:B------:R-:W-:Y:S01]  /*0770*/  IADD3 R37, PT, PT, -R28, R11, RZ ;  /* 0x0000000b1c257210 */ /* 0x000fe20007ffe1ff */
[----:B------:R-:W-:Y:S01]  /*0780*/  IMAD R13, R13, UR13, R15 ;  /* 0x0000000d0d0d7c24 */ /* 0x000fe2000f8e020f */
[----:B------:R-:W-:-:S04]  /*0790*/  MOV R15, R3 ;  /* 0x00000003000f7202 */ /* 0x000fc80000000f00 */
[----:B------:R-:W-:-:S07]  /*07a0*/  IADD3 R28, PT, PT, -R28, R13, RZ ;  /* 0x0000000d1c1c7210 */ /* 0x000fce0007ffe1ff */
.L_x_559:
        /* <DEDUP_REMOVED lines=28> */
[----:B------:R-:W-:Y:S01]  /*0970*/  MOV R24, UR4 ;  /* 0x0000000400187c02 */ /* 0x000fe20008000f00 */
[----:B0-----:R-:W-:-:S04]  /*0980*/  IMAD.WIDE.U32 R26, R29, 0x4, R16 ;  /* 0x000000041d1a7825 */ /* 0x001fc800078e0010 */
[----:B------:R-:W-:-:S04]  /*0990*/  FADD R20, R21, -R20 ;  /* 0x8000001415147221 */ /* 0x000fc80000000000 */
[----:B------:R-:W-:-:S05]  /*09a0*/  FMUL R36, R20, UR7 ;  /* 0x0000000714247c20 */ /* 0x000fca0008400000 */
[----:B------:R0:W-:Y:S04]  /*09b0*/  STG.E desc[UR16][R26.64], R36 ;  /* 0x000000241a007986 */ /* 0x0001e8000c101910 */
[----:B------:R-:W2:Y:S01]  /*09c0*/  LDG.E R25, desc[UR16][R24.64+-0x4] ;  /* 0xfffffc1018197981 */ /* 0x000ea2000c1e1900 */
[----:B------:R-:W-:-:S04]  /*09d0*/  IMAD.WIDE.U32 R20, R35, 0x4, R18 ;  /* 0x0000000423147825 */ /* 0x000fc800078e0012 */
[--C-:B------:R-:W-:Y:S01]  /*09e0*/  IMAD.WIDE.U32 R22, R33, 0x4, R18.reuse ;  /* 0x0000000421167825 */ /* 0x100fe200078e0012 */
[----:B------:R1:W3:Y:S05]  /*09f0*/  LDG.E R32, desc[UR16][R20.64] ;  /* 0x0000001014207981 */ /* 0x0002ea000c1e1900 */
[----:B------:R2:W4:Y:S01]  /*0a00*/  LDG.E R22, desc[UR16][R22.64] ;  /* 0x0000001016167981 */ /* 0x000522000c1e1900 */
[----:B-1----:R-:W-:-:S05]  /*0a10*/  IMAD.WIDE.U32 R20, R30, 0x4, R18 ;  /* 0x000000041e147825 */ /* 0x002fca00078e0012 */
[----:B------:R1:W5:Y:S01]  /*0a20*/  LDG.E R34, desc[UR16][R20.64] ;  /* 0x0000001014227981 */ /* 0x000362000c1e1900 */
[----:B--2---:R-:W-:-:S04]  /*0a30*/  FFMA R23, R4, R25, R5 ;  /* 0x0000001904177223 */ /* 0x004fc80000000005 */
[-CC-:B------:R-:W-:Y:S01]  /*0a40*/  FFMA R24, R6, R25.reuse, R23.reuse ;  /* 0x0000001906187223 */ /* 0x180fe20000000017 */
[----:B0-----:R-:W-:-:S03]  /*0a50*/  FFMA R26, R8, R25, R23 ;  /* 0x00000019081a7223 */ /* 0x001fc60000000017 */
[----:B------:R-:W-:Y:S01]  /*0a60*/  FADD R24, R7, R24 ;  /* 0x0000001807187221 */ /* 0x000fe20000000000 */
[----:B------:R-:W-:-:S03]  /*0a70*/  FADD R26, R9, R26 ;  /* 0x0000001a091a7221 */ /* 0x000fc60000000000 */
[----:B------:R-:W-:Y:S01]  /*0a80*/  FMUL R24, R24, 0.5 ;  /* 0x3f00000018187820 */ /* 0x000fe20000400000 */
[----:B------:R-:W-:-:S04]  /*0a90*/  FMUL R26, R26, 0.5 ;  /* 0x3f0000001a1a7820 */ /* 0x000fc80000400000 */
[----:B------:R-:W-:Y:S02]  /*0aa0*/  FMNMX R25, RZ, R24, PT ;  /* 0x00000018ff197209 */ /* 0x000fe40003800000 */
[----:B------:R-:W-:Y:S02]  /*0ab0*/  FMNMX R27, RZ, R26, PT ;  /* 0x0000001aff1b7209 */ /* 0x000fe40003800000 */
[----:B-1----:R-:W-:Y:S01]  /*0ac0*/  FMNMX R21, RZ, R24, !PT ;  /* 0x00000018ff157209 */ /* 0x002fe20007800000 */
[----:B---3--:R-:W-:Y:S01]  /*0ad0*/  FMUL R25, R32, R25 ;  /* 0x0000001920197220 */ /* 0x008fe20000400000 */
[----:B------:R-:W-:Y:S01]  /*0ae0*/  FMNMX R23, RZ, R26, !PT ;  /* 0x0000001aff177209 */ /* 0x000fe20007800000 */
[C---:B----4-:R-:W-:Y:S02]  /*0af0*/  FMUL R27, R22.reuse, R27 ;  /* 0x0000001b161b7220 */ /* 0x050fe40000400000 */
[----:B------:R-:W-:Y:S02]  /*0b00*/  FFMA R21, R22, R21, R25 ;  /* 0x0000001516157223 */ /* 0x000fe40000000019 */
[----:B-----5:R-:W-:-:S04]  /*0b10*/  FFMA R34, R34, R23, R27 ;  /* 0x0000001722227223 */ /* 0x020fc8000000001b */
[----:B------:R-:W-:Y:S01]  /*0b20*/  FADD R21, R21, -R34 ;  /* 0x8000002215157221 */ /* 0x000fe20000000000 */
[----:B------:R-:W-:Y:S01]  /*0b30*/  IMAD.WIDE.U32 R26, R33, 0x4, R16 ;  /* 0x00000004211a7825 */ /* 0x000fe200078e0010 */
[----:B------:R-:W-:-:S03]  /*0b40*/  MOV R25, UR5 ;  /* 0x0000000500197c02 */ /* 0x000fc60008000f00 */
[----:B------:R-:W-:Y:S01]  /*0b50*/  FMUL R36, R21, UR7 ;  /* 0x0000000715247c20 */ /* 0x000fe20008400000 */
[----:B------:R-:W-:-:S04]  /*0b60*/  MOV R24, UR4 ;  /* 0x0000000400187c02 */ /* 0x000fc80008000f00 */
        /* <DEDUP_REMOVED lines=31> */
[C-C-:B------:R-:W-:Y:S02]  /*0d60*/  IMAD.WIDE.U32 R26, R13.reuse, 0x4, R18.reuse ;  /* 0x000000040d1a7825 */ /* 0x140fe400078e0012 */
[----:B------:R1:W3:Y:S02]  /*0d70*/  LDG.E R24, desc[UR16][R24.64] ;  /* 0x0000001018187981 */ /* 0x0002e4000c1e1900 */
[----:B------:R-:W-:Y:S02]  /*0d80*/  IMAD.WIDE.U32 R18, R28, 0x4, R18 ;  /* 0x000000041c127825 */ /* 0x000fe400078e0012 */
[----:B------:R-:W4:Y:S04]  /*0d90*/  LDG.E R26, desc[UR16][R26.64] ;  /* 0x000000101a1a7981 */ /* 0x000f28000c1e1900 */
[----:B------:R5:W4:Y:S01]  /*0da0*/  LDG.E R18, desc[UR16][R18.64] ;  /* 0x0000001012127981 */ /* 0x000b22000c1e1900 */
[----:B------:R-:W-:Y:S01]  /*0db0*/  IMAD.WIDE.U32 R16, R13, 0x4, R16 ;  /* 0x000000040d107825 */ /* 0x000fe200078e0010 */
[----:B------:R-:W-:-:S04]  /*0dc0*/  UIADD3 UR8, UPT, UPT, UR8, 0x4, URZ ;  /* 0x0000000408087890 */ /* 0x000fc8000fffe0ff */
[----:B------:R-:W-:Y:S02]  /*0dd0*/  UISETP.NE.AND UP0, UPT, UR8, URZ, UPT ;  /* 0x000000ff0800728c */ /* 0x000fe4000bf05270 */
[----:B------:R-:W-:-:S04]  /*0de0*/  UIADD3 UR9, UP1, UPT, UR4, 0x10, URZ ;  /* 0x0000001004097890 */ /* 0x000fc8000ff3e0ff */
        /* <DEDUP_REMOVED lines=8> */
[----:B0-----:R-:W-:Y:S02]  /*0e70*/  FMNMX R21, RZ, R36, PT ;  /* 0x00000024ff157209 */ /* 0x001fe40003800000 */
[----:B-1----:R-:W-:Y:S02]  /*0e80*/  FMNMX R25, RZ, R32, PT ;  /* 0x00000020ff197209 */ /* 0x002fe40003800000 */
[----:B-----5:R-:W-:Y:S01]  /*0e90*/  FMNMX R19, RZ, R36, !PT ;  /* 0x00000024ff137209 */ /* 0x020fe20007800000 */
[----:B---3--:R-:W-:Y:S01]  /*0ea0*/  FMUL R21, R24, R21 ;  /* 0x0000001518157220 */ /* 0x008fe20000400000 */
[----:B------:R-:W-:Y:S01]  /*0eb0*/  FMNMX R23, RZ, R32, !PT ;  /* 0x00000020ff177209 */ /* 0x000fe20007800000 */
[C---:B----4-:R-:W-:Y:S02]  /*0ec0*/  FMUL R25, R26.reuse, R25 ;  /* 0x000000191a197220 */ /* 0x050fe40000400000 */
[----:B------:R-:W-:Y:S02]  /*0ed0*/  FFMA R19, R26, R19, R21 ;  /* 0x000000131a137223 */ /* 0x000fe40000000015 */
[----:B------:R-:W-:-:S04]  /*0ee0*/  FFMA R18, R18, R23, R25 ;  /* 0x0000001712127223 */ /* 0x000fc80000000019 */
[----:B------:R-:W-:-:S04]  /*0ef0*/  FADD R18, R19, -R18 ;  /* 0x8000001213127221 */ /* 0x000fc80000000000 */
[----:B------:R-:W-:-:S05]  /*0f00*/  FMUL R19, R18, UR7 ;  /* 0x0000000712137c20 */ /* 0x000fca0008400000 */
[----:B------:R1:W-:Y:S01]  /*0f10*/  STG.E desc[UR16][R16.64], R19 ;  /* 0x0000001310007986 */ /* 0x0003e2000c101910 */
[----:B------:R-:W-:-:S05]  /*0f20*/  IMAD R18, R10, UR13, RZ ;  /* 0x0000000d0a127c24 */ /* 0x000fca000f8e02ff */
        /* <DEDUP_REMOVED lines=11> */
[----:B------:R-:W-:Y:S01]  /*0fe0*/  LEA R29, R18, R29, 0x2 ;  /* 0x0000001d121d7211 */ /* 0x000fe200078e10ff */
[----:B-1----:R-:W-:Y:S06]  /*0ff0*/  BRA.U UP0, `(.L_x_559) ;  /* 0xfffffff500ec7547 */ /* 0x002fec000b83ffff */
[----:B------:R-:W-:-:S06]  /*1000*/  ULOP3.LUT UR4, UR12, 0x7ffffffc, URZ, 0xc0, !UPT ;  /* 0x7ffffffc0c047892 */ /* 0x000fcc000f8ec0ff */
[----:B------:R-:W-:-:S07]  /*1010*/  MOV R17, UR4 ;  /* 0x0000000400117c02 */ /* 0x000fce0008000f00 */
.L_x_558:
[----:B------:R-:W-:-:S06]  /*1020*/  ULOP3.LUT UP0, UR5, UR12, 0x3, URZ, 0xc0, !UPT ;  /* 0x000000030c057892 */ /* 0x000fcc000f80c0ff */
[----:B------:R-:W-:-:S13]  /*1030*/  PLOP3.LUT P0, PT, PT, PT, UP0, 0x80, 0x8 ;  /* 0x000000000008781c */ /* 0x000fda0003f0f008 */
[----:B------:R-:W-:Y:S05]  /*1040*/  @!P0 EXIT ;  /* 0x000000000000894d */ /* 0x000fea0003800000 */
[----:B------:R-:W5:Y:S01]  /*1050*/  LDCU UR4, c[0x0][0x384] ;  /* 0x00007080ff0477ac */ /* 0x000f620008000800 */
[----:B------:R-:W-:Y:S02]  /*1060*/  UISETP.NE.AND UP0, UPT, UR5, 0x1, UPT ;  /* 0x000000010500788c */ /* 0x000fe4000bf05270 */
[----:B-----5:R-:W-:-:S07]  /*1070*/  UIMAD UR13, UR13, UR4, URZ ;  /* 0x000000040d0d72a4 */ /* 0x020fce000f8e02ff */
[----:B------:R-:W-:Y:S05]  /*1080*/  BRA.U !UP0, `(.L_x_560) ;  /* 0x0000000108fc7547 */ /* 0x000fea000b800000 */
[----:B------:R-:W5:Y:S08]  /*1090*/  LDC.64 R12, c[0x0][0x3b0] ;  /* 0x0000ec00ff0c7b82 */ /* 0x000f700000000a00 */
[----:B-1----:R-:W1:Y:S01]  /*10a0*/  LDC.64 R10, c[0x0][0x3a0] ;  /* 0x0000e800ff0a7b82 */ /* 0x002e620000000a00 */
[----:B-----5:R-:W-:-:S05]  /*10b0*/  IMAD.WIDE.U32 R12, R17, 0x4, R12 ;  /* 0x00000004110c7825 */ /* 0x020fca00078e000c */
[----:B------:R-:W0:Y:S01]  /*10c0*/  LDG.E R15, desc[UR16][R12.64] ;  /* 0x000000100c0f7981 */ /* 0x000e22000c1e1900 */
[C---:B------:R-:W-:Y:S02]  /*10d0*/  IMAD R27, R17.reuse, UR13, R3 ;  /* 0x0000000d111b7c24 */ /* 0x040fe4000f8e0203 */
[----:B------:R-:W-:Y:S02]  /*10e0*/  IMAD R25, R17, UR13, R0 ;  /* 0x0000000d11197c24 */ /* 0x000fe4000f8e0200 */
[----:B-1----:R-:W-:-:S04]  /*10f0*/  IMAD.WIDE.U32 R28, R27, 0x4, R10 ;  /* 0x000000041b1c7825 */ /* 0x002fc800078e000a */
        /* <DEDUP_REMOVED lines=9> */
[----:B0-2---:R-:W-:-:S04]  /*1190*/  FFMA R31, R4, R15, R5 ;  /* 0x0000000f041f7223 */ /* 0x005fc80000000005 */
[-CC-:B---3--:R-:W-:Y:S01]  /*11a0*/  FFMA R14, R6, R15.reuse, R31.reuse ;  /* 0x0000000f060e7223 */ /* 0x188fe2000000001f */
[----:B------:R-:W-:-:S03]  /*11b0*/  FFMA R22, R8, R15, R31 ;  /* 0x0000000f08167223 */ /* 0x000fc6000000001f */
[----:B----4-:R-:W-:Y:S01]  /*11c0*/  FADD R16, R7, R14 ;  /* 0x0000000e07107221 */ /* 0x010fe20000000000 */
[----:B------:R-:W-:Y:S01]  /*11d0*/  FADD R22, R9, R22 ;  /* 0x0000001609167221 */ /* 0x000fe20000000000 */
[----:B------:R-:W0:Y:S02]  /*11e0*/  LDC.64 R14, c[0x0][0x3c0] ;  /* 0x0000f000ff0e7b82 */ /* 0x000e240000000a00 */
        /* <DEDUP_REMOVED lines=8> */
[----:B------:R-:W-:Y:S02]  /*1270*/  FFMA R19, R18, R19, R29 ;  /* 0x0000001312137223 */ /* 0x000fe4000000001d */
[----:B------:R-:W-:-:S04]  /*1280*/  FFMA R20, R20, R21, R31 ;  /* 0x0000001514147223 */ /* 0x000fc8000000001f */
[----:B------:R-:W-:Y:S01]  /*1290*/  FADD R20, R19, -R20 ;  /* 0x8000001413147221 */ /* 0x000fe20000000000 */
[----:B0-----:R-:W-:-:S04]  /*12a0*/  IMAD.WIDE.U32 R18, R25, 0x4, R14 ;  /* 0x0000000419127825 */ /* 0x001fc800078e000e */
        /* <DEDUP_REMOVED lines=29> */
.L_x_560:
[----:B------:R-:W-:-:S04]  /*1480*/  ULOP3.LUT UR4, UR12, 0x1, URZ, 0xc0, !UPT ;  /* 0x000000010c047892 */ /* 0x000fc8000f8ec0ff */
[----:B------:R-:W-:-:S06]  /*1490*/  UISETP.NE.U32.AND UP0, UPT, UR4, 0x1, UPT ;  /* 0x000000010400788c */ /* 0x000fcc000bf05070 */
[----:B------:R-:W-:-:S13]  /*14a0*/  PLOP3.LUT P0, PT, PT, PT, UP0, 0x80, 0x8 ;  /* 0x000000000008781c */ /* 0x000fda0003f0f008 */
[----:B------:R-:W-:Y:S05]  /*14b0*/  @P0 EXIT ;  /* 0x000000000000094d */ /* 0x000fea0003800000 */
[----:B------:R-:W5:Y:S08]  /*14c0*/  LDC.64 R12, c[0x0][0x3b0] ;  /* 0x0000ec00ff0c7b82 */ /* 0x000f700000000a00 */
[----:B01----:R-:W0:Y:S01]  /*14d0*/  LDC.64 R10, c[0x0][0x3a0] ;  /* 0x0000e800ff0a7b82 */ /* 0x003e220000000a00 */
[----:B-----5:R-:W-:-:S06]  /*14e0*/  IMAD.WIDE.U32 R12, R17, 0x4, R12 ;  /* 0x00000004110c7825 */ /* 0x020fcc00078e000c */
[----:B------:R-:W2:Y:S01]  /*14f0*/  LDG.E R13, desc[UR16][R12.64] ;  /* 0x000000100c0d7981 */ /* 0x000ea2000c1e1900 */
[C---:B------:R-:W-:Y:S02]  /*1500*/  IMAD R19, R17.reuse, UR13, R3 ;  /* 0x0000000d11137c24 */ /* 0x040fe4000f8e0203 */
        /* <DEDUP_REMOVED lines=29> */
        .weak           $__internal_26_$__cuda_sm20_rcp_rn_f32_slowpath
        .type           $__internal_26_$__cuda_sm20_rcp_rn_f32_slowpath,@function
        .size           $__internal_26_$__cuda_sm20_rcp_rn_f32_slowpath,(.L_x_798 - $__internal_26_$__cuda_sm20_rcp_rn_f32_slowpath)
$__internal_26_$__cuda_sm20_rcp_rn_f32_slowpath:
        /* <DEDUP_REMOVED lines=17> */
.L_x_561:
        /* <DEDUP_REMOVED lines=34> */
.L_x_563:
[----:B------:R-:W0:Y:S02]  /*1a10*/  MUFU.RCP R2, R2 ;  /* 0x0000000200027308 */ /* 0x000e240000001000 */
[----:B0-----:R-:W-:-:S15]  /*1a20*/  R2UR UR4, R2 ;  /* 0x00000000020472ca */ /* 0x001fde00000e0000 */
.L_x_562:
[----:B------:R-:W-:-:S04]  /*1a30*/  MOV R7, 0x0 ;  /* 0x0000000000077802 */ /* 0x000fc80000000f00 */
[----:B------:R-:W-:Y:S05]  /*1a40*/  RET.REL.NODEC R6 `(_Z12xadvecupwindiiifffPfS_S_S_S_S_) ;  /* 0xffffffe4066c7950 */ /* 0x000fea0003c3ffff */
.L_x_564:
        /* <DEDUP_REMOVED lines=11> */
.L_x_798:


//--------------------- .text._Z6actioniiiPfS_    --------------------------
	.section	.text._Z6actioniiiPfS_,"ax",@progbits
	.align	128
        .global         _Z6actioniiiPfS_
        .type           _Z6actioniiiPfS_,@function
        .size           _Z6actioniiiPfS_,(.L_x_799 - _Z6actioniiiPfS_)
        .other          _Z6actioniiiPfS_,@"STO_CUDA_ENTRY STV_DEFAULT"
_Z6actioniiiPfS_:
.text._Z6actioniiiPfS_:
        /* <DEDUP_REMOVED lines=12> */
[----:B---3--:R-:W-:-:S04]  /*00c0*/  IMAD R3, R3, UR6, R0 ;  /* 0x0000000603037c24 */ /* 0x008fc8000f8e0200 */
[----:B----4-:R-:W-:-:S04]  /*00d0*/  IMAD R4, R2, R19, R3 ;  /* 0x0000001302047224 */ /* 0x010fc800078e0203 */
[----:B-1----:R-:W-:-:S05]  /*00e0*/  IMAD.WIDE.U32 R6, R4, 0x4, R6 ;  /* 0x0000000404067825 */ /* 0x002fca00078e0006 */
[----:B--2---:R-:W2:Y:S01]  /*00f0*/  LDG.E R5, desc[UR8][R6.64] ;  /* 0x0000000806057981 */ /* 0x004ea2000c1e1900 */
[----:B------:R-:W0:Y:S01]  /*0100*/  S2UR UR6, SR_CgaCtaId ;  /* 0x00000000000679c3 */ /* 0x000e220000008800 */
[----:B------:R-:W-:Y:S01]  /*0110*/  UMOV UR4, 0x400 ;  /* 0x0000040000047882 */ /* 0x000fe20000000000 */
[----:B------:R-:W-:Y:S01]  /*0120*/  ISETP.GE.AND P0, PT, R18, 0x1, PT ;  /* 0x000000011200780c */ /* 0x000fe20003f06270 */
[----:B0-----:R-:W-:-:S06]  /*0130*/  ULEA UR4, UR6, UR4, 0x18 ;  /* 0x0000000406047291 */ /* 0x001fcc000f8ec0ff */
[----:B------:R-:W-:-:S04]  /*0140*/  LEA R0, R0, UR4, 0x6 ;  /* 0x0000000400007c11 */ /* 0x000fc8000f8e30ff */
[----:B------:R-:W-:-:S05]  /*0150*/  LEA R0, R9, R0, 0x2 ;  /* 0x0000000009007211 */ /* 0x000fca00078e10ff */
[----:B--2---:R0:W-:Y:S01]  /*0160*/  STS [R0], R5 ;  /* 0x0000000500007388 */ /* 0x0041e20000000800 */
[----:B------:R-:W-:Y:S05]  /*0170*/  @!P0 EXIT ;  /* 0x000000000000894d */ /* 0x000fea0003800000 */
[----:B------:R-:W1:Y:S01]  /*0180*/  LDC R11, c[0x0][0x388] ;  /* 0x0000e200ff0b7b82 */ /* 0x000e620000000800 */
[C---:B------:R-:W-:Y:S01]  /*0190*/  ISETP.GE.U32.AND P0, PT, R18.reuse, 0x10, PT ;  /* 0x000000101200780c */ /* 0x040fe20003f06070 */
[----:B------:R-:W-:Y:S01]  /*01a0*/  UMOV UR4, URZ ;  /* 0x000000ff00047c82 */ /* 0x000fe20008000000 */
[----:B------:R-:W-:Y:S01]  /*01b0*/  LOP3.LUT R6, R18, 0xf, RZ, 0xc0, !PT ;  /* 0x0000000f12067812 */ /* 0x000fe200078ec0ff */
[----:B-1----:R-:W-:-:S10]  /*01c0*/  IMAD R7, R19, R11, RZ ;  /* 0x0000000b13077224 */ /* 0x002fd400078e02ff */
[----:B------:R-:W-:Y:S05]  /*01d0*/  @!P0 BRA `(.L_x_565) ;  /* 0x0000001400508947 */ /* 0x000fea0003800000 */
[C-C-:B------:R-:W-:Y:S01]  /*01e0*/  IMAD R12, R11.reuse, 0x7, R2.reuse ;  /* 0x000000070b0c7824 */ /* 0x140fe200078e0202 */
[C---:B0-----:R-:W-:Y:S01]  /*01f0*/  IADD3 R0, PT, PT, R11.reuse, UR5, R9 ;  /* 0x000000050b007c10 */ /* 0x041fe2000fffe009 */
[C-C-:B------:R-:W-:Y:S01]  /*0200*/  IMAD R8, R11.reuse, 0x3, R2.reuse ;  /* 0x000000030b087824 */ /* 0x140fe200078e0202 */
[CC--:B------:R-:W-:Y:S01]  /*0210*/  LEA R24, R11.reuse, R2.reuse, 0x1 ;  /* 0x000000020b187211 */ /* 0x0c0fe200078e08ff */
[C-C-:B------:R-:W-:Y:S01]  /*0220*/  IMAD R10, R11.reuse, 0x5, R2.reuse ;  /* 0x000000050b0a7824 */ /* 0x140fe200078e0202 */
[CC--:B------:R-:W-:Y:S01]  /*0230*/  LEA R22, R11.reuse, R2.reuse, 0x2 ;  /* 0x000000020b167211 */ /* 0x0c0fe200078e10ff */
[C-C-:B------:R-:W-:Y:S01]  /*0240*/  IMAD R26, R11.reuse, 0xa, R2.reuse ;  /* 0x0000000a0b1a7824 */ /* 0x140fe200078e0202 */
[C---:B------:R-:W-:Y:S01]  /*0250*/  LEA R14, R11.reuse, R2, 0x3 ;  /* 0x000000020b0e7211 */ /* 0x040fe200078e18ff */
[C-C-:B------:R-:W-:Y:S01]  /*0260*/  IMAD R28, R11.reuse, 0xb, R2.reuse ;  /* 0x0000000b0b1c7824 */ /* 0x140fe200078e0202 */
[----:B------:R-:W-:Y:S01]  /*0270*/  LOP3.LUT R18, R18, 0x7ffffff0, RZ, 0xc0, !PT ;  /* 0x7ffffff012127812 */ /* 0x000fe200078ec0ff */
[C-C-:B------:R-:W-:Y:S01]  /*0280*/  IMAD R16, R11.reuse, 0x6, R2.reuse ;  /* 0x000000060b107824 */ /* 0x140fe200078e0202 */
[----:B------:R-:W-:Y:S01]  /*0290*/  MOV R27, R4 ;  /* 0x00000004001b7202 */ /* 0x000fe20000000f00 */
[C-C-:B------:R-:W-:Y:S01]  /*02a0*/  IMAD R20, R11.reuse, 0x9, R2.reuse ;  /* 0x000000090b147824 */ /* 0x140fe200078e0202 */
[----:B------:R-:W0:Y:S01]  /*02b0*/  LDCU UR5, c[0x0][0x380] ;  /* 0x00007000ff0577ac */ /* 0x000e220008000800 */
[----:B------:R-:W-:-:S02]  /*02c0*/  IMAD R30, R11, 0xc, R2 ;  /* 0x0000000c0b1e7824 */ /* 0x000fc400078e0202 */
[C-C-:B------:R-:W-:Y:S02]  /*02d0*/  IMAD R32, R11.reuse, 0xd, R2.reuse ;  /* 0x0000000d0b207824 */ /* 0x140fe400078e0202 */
[C-C-:B------:R-:W-:Y:S02]  /*02e0*/  IMAD R34, R11.reuse, 0xe, R2.reuse ;  /* 0x0000000e0b227824 */ /* 0x140fe400078e0202 */
[----:B------:R-:W-:Y:S02]  /*02f0*/  IMAD R36, R11, 0xf, R2 ;  /* 0x0000000f0b247824 */ /* 0x000fe400078e0202 */
[-CC-:B------:R-:W-:Y:S02]  /*0300*/  IMAD R15, R12, R19.reuse, R3.reuse ;  /* 0x000000130c0f7224 */ /* 0x180fe400078e0203 */
[-CC-:B------:R-:W-:Y:S02]  /*0310*/  IMAD R23, R8, R19.reuse, R3.reuse ;  /* 0x0000001308177224 */ /* 0x180fe400078e0203 */
[----:B------:R-:W-:-:S02]  /*0320*/  IMAD R17, R10, R19, R3 ;  /* 0x000000130a117224 */ /* 0x000fc400078e0203 */
[-CC-:B------:R-:W-:Y:S01]  /*0330*/  IMAD R12, R26, R19.reuse, R3.reuse ;  /* 0x000000131a0c7224 */ /* 0x180fe200078e0203 */
[----:B------:R-:W-:Y:S01]  /*0340*/  IADD3 R26, PT, PT, -R18, RZ, RZ ;  /* 0x000000ff121a7210 */ /* 0x000fe20007ffe1ff */
        /* <DEDUP_REMOVED lines=10> */
[----:B0-----:R-:W-:-:S07]  /*03f0*/  IMAD R28, R36, R19, R3 ;  /* 0x00000013241c7224 */ /* 0x001fce00078e0203 */
.L_x_598:
[----:B------:R-:W0:Y:S02]  /*0400*/  LDC.64 R18, c[0x0][0x390] ;  /* 0x0000e400ff127b82 */ /* 0x000e240000000a00 */
[----:B0-----:R-:W-:-:S05]  /*0410*/  IMAD.WIDE.U32 R18, R27, 0x4, R18 ;  /* 0x000000041b127825 */ /* 0x001fca00078e0012 */
[----:B------:R-:W2:Y:S01]  /*0420*/  LDG.E R0, desc[UR8][R18.64] ;  /* 0x0000000812007981 */ /* 0x000ea2000c1e1900 */
[----:B------:R-:W0:Y:S01]  /*0430*/  MUFU.RCP R20, R5 ;  /* 0x0000000500147308 */ /* 0x000e220000001000 */
[----:B------:R-:W-:Y:S01]  /*0440*/  ULOP3.LUT UR4, UR5, 0x7ffffff0, URZ, 0xc0, !UPT ;  /* 0x7ffffff005047892 */ /* 0x000fe2000f8ec0ff */
[----:B------:R-:W-:Y:S01]  /*0450*/  BSSY.RECONVERGENT B2, `(.L_x_566) ;  /* 0x000000b000027945 */ /* 0x000fe20003800200 */
[----:B0-----:R-:W-:-:S04]  /*0460*/  FFMA R21, -R5, R20, 1 ;  /* 0x3f80000005157423 */ /* 0x001fc80000000114 */
[----:B------:R-:W-:Y:S01]  /*0470*/  FFMA R21, R20, R21, R20 ;  /* 0x0000001514157223 */ /* 0x000fe20000000014 */
[----:B--2---:R-:W0:Y:S03]  /*0480*/  FCHK P0, R0, R5 ;  /* 0x0000000500007302 */ /* 0x004e260000000000 */
[----:B------:R-:W-:-:S04]  /*0490*/  FFMA R20, R0, R21, RZ ;  /* 0x0000001500147223 */ /* 0x000fc800000000ff */
[----:B------:R-:W-:-:S04]  /*04a0*/  FFMA R29, -R5, R20, R0 ;  /* 0x00000014051d7223 */ /* 0x000fc80000000100 */
[----:B------:R-:W-:Y:S01]  /*04b0*/  FFMA R29, R21, R29, R20 ;  /* 0x0000001d151d7223 */ /* 0x000fe20000000014 */
[----:B0-----:R-:W-:Y:S06]  /*04c0*/  @!P0 BRA `(.L_x_567) ;  /* 0x00000000000c8947 */ /* 0x001fec0003800000 */
[----:B------:R-:W-:-:S07]  /*04d0*/  MOV R29, 0x4f0 ;  /* 0x000004f0001d7802 */ /* 0x000fce0000000f00 */
[----:B------:R-:W-:Y:S05]  /*04e0*/  CALL.REL.NOINC `($__internal_27_$__cuda_sm3x_div_rn_noftz_f32_slowpath) ;  /* 0x0000002000c07944 */ /* 0x000fea0003c00000 */
[----:B------:R-:W-:-:S07]  /*04f0*/  MOV R29, R0 ;  /* 0x00000000001d7202 */ /* 0x000fce0000000f00 */
.L_x_567:
[----:B------:R-:W-:Y:S05]  /*0500*/  BSYNC.RECONVERGENT B2 ;  /* 0x0000000000027941 */ /* 0x000fea0003800200 */
.L_x_566:
        /* <DEDUP_REMOVED lines=15> */
[----:B------:R-:W-:Y:S05]  /*0600*/  CALL.REL.NOINC `($__internal_27_$__cuda_sm3x_div_rn_noftz_f32_slowpath) ;  /* 0x0000002000787944 */ /* 0x000fea0003c00000 */
[----:B------:R-:W-:-:S07]  /*0610*/  MOV R31, R0 ;  /* 0x00000000001f7202 */ /* 0x000fce0000000f00 */
.L_x_569:
[----:B------:R-:W-:Y:S05]  /*0620*/  BSYNC.RECONVERGENT B2 ;  /* 0x0000000000027941 */ /* 0x000fea0003800200 */
.L_x_568:
        /* <DEDUP_REMOVED lines=17> */
.L_x_571:
[----:B------:R-:W-:Y:S05]  /*0740*/  BSYNC.RECONVERGENT B2 ;  /* 0x0000000000027941 */ /* 0x000fea0003800200 */
.L_x_570:
        /* <DEDUP_REMOVED lines=17> */
.L_x_573:
[----:B------:R-:W-:Y:S05]  /*0860*/  BSYNC.RECONVERGENT B2 ;  /* 0x0000000000027941 */ /* 0x000fea0003800200 */
.L_x_572:
        /* <DEDUP_REMOVED lines=17> */
.L_x_575:
[----:B------:R-:W-:Y:S05]  /*0980*/  BSYNC.RECONVERGENT B2 ;  /* 0x0000000000027941 */ /* 0x000fea0003800200 */
.L_x_574:
        /* <DEDUP_REMOVED lines=17> */
.L_x_577:
[----:B------:R-:W-:Y:S05]  /*0aa0*/  BSYNC.RECONVERGENT B2 ;  /* 0x0000000000027941 */ /* 0x000fea0003800200 */
.L_x_576:
        /* <DEDUP_REMOVED lines=17> */
.L_x_579:
[----:B------:R-:W-:Y:S05]  /*0bc0*/  BSYNC.RECONVERGENT B2 ;  /* 0x0000000000027941 */ /* 0x000fea0003800200 */
.L_x_578:
        /* <DEDUP_REMOVED lines=17> */
.L_x_581:
[----:B------:R-:W-:Y:S05]  /*0ce0*/  BSYNC.RECONVERGENT B2 ;  /* 0x0000000000027941 */ /* 0x000fea0003800200 */
.L_x_580:
        /* <DEDUP_REMOVED lines=17> */
.L_x_583:
[----:B------:R-:W-:Y:S05]  /*0e00*/  BSYNC.RECONVERGENT B2 ;  /* 0x0000000000027941 */ /* 0x000fea0003800200 */
.L_x_582:
        /* <DEDUP_REMOVED lines=17> */
.L_x_585:
[----:B------:R-:W-:Y:S05]  /*0f20*/  BSYNC.RECONVERGENT B2 ;  /* 0x0000000000027941 */ /* 0x000fea0003800200 */
.L_x_584:
        /* <DEDUP_REMOVED lines=17> */
.L_x_587:
[----:B------:R-:W-:Y:S05]  /*1040*/  BSYNC.RECONVERGENT B2 ;  /* 0x0000000000027941 */ /* 0x000fea0003800200 */
.L_x_586:
        /* <DEDUP_REMOVED lines=17> */
.L_x_589:
[----:B------:R-:W-:Y:S05]  /*1160*/  BSYNC.RECONVERGENT B2 ;  /* 0x0000000000027941 */ /* 0x000fea0003800200 */
.L_x_588:
        /* <DEDUP_REMOVED lines=17> */
.L_x_591:
[----:B------:R-:W-:Y:S05]  /*1280*/  BSYNC.RECONVERGENT B2 ;  /* 0x0000000000027941 */ /* 0x000fea0003800200 */
.L_x_590:
        /* <DEDUP_REMOVED lines=17> */
.L_x_593:
[----:B------:R-:W-:Y:S05]  /*13a0*/  BSYNC.RECONVERGENT B2 ;  /* 0x0000000000027941 */ /* 0x000fea0003800200 */
.L_x_592:
        /* <DEDUP_REMOVED lines=17> */
.L_x_595:
[----:B------:R-:W-:Y:S05]  /*14c0*/  BSYNC.RECONVERGENT B2 ;  /* 0x0000000000027941 */ /* 0x000fea0003800200 */
.L_x_594:
        /* <DEDUP_REMOVED lines=16> */
.L_x_597:
[----:B------:R-:W-:Y:S05]  /*15d0*/  BSYNC.RECONVERGENT B2 ;  /* 0x0000000000027941 */ /* 0x000fea0003800200 */
.L_x_596:
[----:B------:R1:W-:Y:S01]  /*15e0*/  STG.E desc[UR8][R20.64], R0 ;  /* 0x0000000014007986 */ /* 0x0003e2000c101908 */
[----:B------:R-:W-:Y:S02]  /*15f0*/  IADD3 R26, PT, PT, R26, 0x10, RZ ;  /* 0x000000101a1a7810 */ /* 0x000fe40007ffe0ff */
[C---:B------:R-:W-:Y:S02]  /*1600*/  LEA R25, R7.reuse, R25, 0x4 ;  /* 0x0000001907197211 */ /* 0x040fe400078e20ff */
[----:B------:R-:W-:Y:S02]  /*1610*/  ISETP.NE.AND P0, PT, R26, RZ, PT ;  /* 0x000000ff1a00720c */ /* 0x000fe40003f05270 */
        /* <DEDUP_REMOVED lines=15> */
[----:B-1----:R-:W-:Y:S06]  /*1710*/  @P0 BRA `(.L_x_598) ;  /* 0xffffffec00380947 */ /* 0x002fec000383ffff */
.L_x_565:
[----:B------:R-:W-:-:S13]  /*1720*/  ISETP.NE.AND P0, PT, R6, RZ, PT ;  /* 0x000000ff0600720c */ /* 0x000fda0003f05270 */
[----:B------:R-:W-:Y:S05]  /*1730*/  @!P0 EXIT ;  /* 0x000000000000894d */ /* 0x000fea0003800000 */
[----:B------:R-:W1:Y:S01]  /*1740*/  LDCU UR5, c[0x0][0x380] ;  /* 0x00007000ff0577ac */ /* 0x000e620008000800 */
[----:B------:R-:W-:Y:S01]  /*1750*/  ISETP.GE.U32.AND P0, PT, R6, 0x8, PT ;  /* 0x000000080600780c */ /* 0x000fe20003f06070 */
[----:B-1----:R-:W-:-:S12]  /*1760*/  ULOP3.LUT UR5, UR5, 0x7, URZ, 0xc0, !UPT ;  /* 0x0000000705057892 */ /* 0x002fd8000f8ec0ff */
[----:B------:R-:W-:Y:S05]  /*1770*/  @!P0 BRA `(.L_x_599) ;  /* 0x0000000800608947 */ /* 0x000fea0003800000 */
[----:B------:R-:W1:Y:S01]  /*1780*/  LDC.64 R8, c[0x0][0x390] ;  /* 0x0000e400ff087b82 */ /* 0x000e620000000a00 */
[----:B------:R-:W-:-:S04]  /*1790*/  IMAD R6, R7, UR4, R4 ;  /* 0x0000000407067c24 */ /* 0x000fc8000f8e0204 */
[----:B-1----:R-:W-:-:S05]  /*17a0*/  IMAD.WIDE.U32 R8, R6, 0x4, R8 ;  /* 0x0000000406087825 */ /* 0x002fca00078e0008 */
[----:B------:R-:W2:Y:S01]  /*17b0*/  LDG.E R12, desc[UR8][R8.64] ;  /* 0x00000008080c7981 */ /* 0x000ea2000c1e1900 */
[----:B0-----:R-:W0:Y:S01]  /*17c0*/  MUFU.RCP R0, R5 ;  /* 0x0000000500007308 */ /* 0x001e220000001000 */
        /* <DEDUP_REMOVED lines=10> */
[----:B------:R-:W-:Y:S05]  /*1870*/  CALL.REL.NOINC `($__internal_27_$__cuda_sm3x_div_rn_noftz_f32_slowpath) ;  /* 0x0000000c00dc7944 */ /* 0x000fea0003c00000 */
[----:B------:R-:W-:-:S07]  /*1880*/  MOV R13, R0 ;  /* 0x00000000000d7202 */ /* 0x000fce0000000f00 */
.L_x_601:
[----:B------:R-:W-:Y:S05]  /*1890*/  BSYNC.RECONVERGENT B2 ;  /* 0x0000000000027941 */ /* 0x000fea0003800200 */
.L_x_600:
        /* <DEDUP_REMOVED lines=18> */
.L_x_603:
[----:B------:R-:W-:Y:S05]  /*19c0*/  BSYNC.RECONVERGENT B2 ;  /* 0x0000000000027941 */ /* 0x000fea0003800200 */
.L_x_602:
        /* <DEDUP_REMOVED lines=18> */
.L_x_605:
[----:B------:R-:W-:Y:S05]  /*1af0*/  BSYNC.RECONVERGENT B2 ;  /* 0x0000000000027941 */ /* 0x000fea0003800200 */
.L_x_604:
        /* <DEDUP_REMOVED lines=18> */
.L_x_607:
[----:B------:R-:W-:Y:S05]  /*1c20*/  BSYNC.RECONVERGENT B2 ;  /* 0x0000000000027941 */ /* 0x000fea0003800200 */
.L_x_606:
        /* <DEDUP_REMOVED lines=18> */
.L_x_609:
[----:B------:R-:W-:Y:S05]  /*1d50*/  BSYNC.RECONVERGENT B2 ;  /* 0x0000000000027941 */ /* 0x000fea0003800200 */
.L_x_608:
        /* <DEDUP_REMOVED lines=18> */
.L_x_611:
[----:B------:R-:W-:Y:S05]  /*1e80*/  BSYNC.RECONVERGENT B2 ;  /* 0x0000000000027941 */ /* 0x000fea0003800200 */
.L_x_610:
        /* <DEDUP_REMOVED lines=18> */
.L_x_613:
[----:B------:R-:W-:Y:S05]  /*1fb0*/  BSYNC.RECONVERGENT B2 ;  /* 0x0000000000027941 */ /* 0x000fea0003800200 */
.L_x_612:
        /* <DEDUP_REMOVED lines=17> */
.L_x_615:
[----:B------:R-:W-:Y:S05]  /*20d0*/  BSYNC.RECONVERGENT B2 ;  /* 0x0000000000027941 */ /* 0x000fea0003800200 */
.L_x_614:
[----:B------:R1:W-:Y:S01]  /*20e0*/  STG.E desc[UR8][R10.64], R0 ;  /* 0x000000000a007986 */ /* 0x0003e2000c101908 */
[----:B------:R-:W-:-:S12]  /*20f0*/  UIADD3 UR4, UPT, UPT, UR4, 0x8, URZ ;  /* 0x0000000804047890 */ /* 0x000fd8000fffe0ff */
.L_x_599:
[----:B------:R-:W-:-:S13]  /*2100*/  ISETP.NE.AND P0, PT, RZ, UR5, PT ;  /* 0x00000005ff007c0c */ /* 0x000fda000bf05270 */
[----:B------:R-:W-:Y:S05]  /*2110*/  @!P0 EXIT ;  /* 0x000000000000894d */ /* 0x000fea0003800000 */
[----:B------:R-:W2:Y:S01]  /*2120*/  LDCU UR6, c[0x0][0x380] ;  /* 0x00007000ff0677ac */ /* 0x000ea20008000800 */
[----:B------:R-:W-:Y:S02]  /*2130*/  UISETP.GE.U32.AND UP0, UPT, UR5, 0x4, UPT ;  /* 0x000000040500788c */ /* 0x000fe4000bf06070 */
[----:B--2---:R-:W-:-:S07]  /*2140*/  ULOP3.LUT UR6, UR6, 0x3, URZ, 0xc0, !UPT ;  /* 0x0000000306067892 */ /* 0x004fce000f8ec0ff */
[----:B------:R-:W-:Y:S05]  /*2150*/  BRA.U !UP0, `(.L_x_616) ;  /* 0x0000000508307547 */ /* 0x000fea000b800000 */
[----:B------:R-:W2:Y:S01]  /*2160*/  LDC.64 R8, c[0x0][0x390] ;  /* 0x0000e400ff087b82 */ /* 0x000ea20000000a00 */
[----:B------:R-:W-:-:S04]  /*2170*/  IMAD R4, R7, UR4, R4 ;  /* 0x0000000407047c24 */ /* 0x000fc8000f8e0204 */
[----:B--2---:R-:W-:-:S05]  /*2180*/  IMAD.WIDE.U32 R8, R4, 0x4, R8 ;  /* 0x0000000404087825 */ /* 0x004fca00078e0008 */
[----:B-1----:R-:W2:Y:S01]  /*2190*/  LDG.E R10, desc[UR8][R8.64] ;  /* 0x00000008080a7981 */ /* 0x002ea2000c1e1900 */
        /* <DEDUP_REMOVED lines=13> */
.L_x_618:
[----:B------:R-:W-:Y:S05]  /*2270*/  BSYNC.RECONVERGENT B2 ;  /* 0x0000000000027941 */ /* 0x000fea0003800200 */
.L_x_617:
        /* <DEDUP_REMOVED lines=18> */
.L_x_620:
[----:B------:R-:W-:Y:S05]  /*23a0*/  BSYNC.RECONVERGENT B2 ;  /* 0x0000000000027941 */ /* 0x000fea0003800200 */
.L_x_619:
        /* <DEDUP_REMOVED lines=18> */
.L_x_622:
[----:B------:R-:W-:Y:S05]  /*24d0*/  BSYNC.RECONVERGENT B2 ;  /* 0x0000000000027941 */ /* 0x000fea0003800200 */
.L_x_621:
        /* <DEDUP_REMOVED lines=17> */
.L_x_624:
[----:B------:R-:W-:Y:S05]  /*25f0*/  BSYNC.RECONVERGENT B2 ;  /* 0x0000000000027941 */ /* 0x000fea0003800200 */
.L_x_623:
[----:B------:R2:W-:Y:S01]  /*2600*/  STG.E desc[UR8][R10.64], R0 ;  /* 0x000000000a007986 */ /* 0x0005e2000c101908 */
[----:B------:R-:W-:-:S12]  /*2610*/  UIADD3 UR4, UPT, UPT, UR4, 0x4, URZ ;  /* 0x0000000404047890 */ /* 0x000fd8000fffe0ff */
.L_x_616:
[----:B------:R-:W-:-:S13]  /*2620*/  ISETP.NE.AND P0, PT, RZ, UR6, PT ;  /* 0x00000006ff007c0c */ /* 0x000fda000bf05270 */
[----:B------:R-:W-:Y:S05]  /*2630*/  @!P0 EXIT ;  /* 0x000000000000894d */ /* 0x000fea0003800000 */
[----:B-12---:R-:W1:Y:S01]  /*2640*/  LDC R11, c[0x0][0x388] ;  /* 0x0000e200ff0b7b82 */ /* 0x006e620000000800 */
[----:B------:R-:W2:Y:S01]  /*2650*/  LDCU UR7, c[0x0][0x384] ;  /* 0x00007080ff0777ac */ /* 0x000ea20008000800 */
[----:B------:R-:W-:-:S06]  /*2660*/  UIADD3 UR5, UPT, UPT, -UR6, URZ, URZ ;  /* 0x000000ff06057290 */ /* 0x000fcc000fffe1ff */
[----:B------:R-:W3:Y:S01]  /*2670*/  LDC.64 R8, c[0x0][0x390] ;  /* 0x0000e400ff087b82 */ /* 0x000ee20000000a00 */
[----:B-1----:R-:W-:-:S04]  /*2680*/  IMAD R2, R11, UR4, R2 ;  /* 0x000000040b027c24 */ /* 0x002fc8000f8e0202 */
[----:B--2---:R-:W-:-:S07]  /*2690*/  IMAD R3, R2, UR7, R3 ;  /* 0x0000000702037c24 */ /* 0x004fce000f8e0203 */
.L_x_627:
[----:B-1-3--:R-:W-:-:S05]  /*26a0*/  IMAD.WIDE.U32 R10, R3, 0x4, R8 ;  /* 0x00000004030a7825 */ /* 0x00afca00078e0008 */
[----:B------:R-:W2:Y:S01]  /*26b0*/  LDG.E R4, desc[UR8][R10.64] ;  /* 0x000000080a047981 */ /* 0x000ea2000c1e1900 */
[----:B0-----:R-:W0:Y:S01]  /*26c0*/  MUFU.RCP R0, R5 ;  /* 0x0000000500007308 */ /* 0x001e220000001000 */
        /* <DEDUP_REMOVED lines=12> */
[----:B------:R-:W-:Y:S05]  /*2790*/  CALL.REL.NOINC `($__internal_27_$__cuda_sm3x_div_rn_noftz_f32_slowpath) ;  /* 0x0000000000147944 */ /* 0x000fea0003c00000 */
.L_x_626:
[----:B------:R-:W-:Y:S05]  /*27a0*/  BSYNC.RECONVERGENT B2 ;  /* 0x0000000000027941 */ /* 0x000fea0003800200 */
.L_x_625:
[----:B------:R1:W-:Y:S01]  /*27b0*/  STG.E desc[UR8][R10.64], R0 ;  /* 0x000000000a007986 */ /* 0x0003e2000c101908 */
[----:B------:R-:W-:Y:S01]  /*27c0*/  IADD3 R3, PT, PT, R7, R3, RZ ;  /* 0x0000000307037210 */ /* 0x000fe20007ffe0ff */
[----:B------:R-:W-:Y:S06]  /*27d0*/  BRA.U UP0, `(.L_x_627) ;  /* 0xfffffffd00b07547 */ /* 0x000fec000b83ffff */
[----:B------:R-:W-:Y:S05]  /*27e0*/  EXIT ;  /* 0x000000000000794d */ /* 0x000fea0003800000 */
        .weak           $__internal_27_$__cuda_sm3x_div_rn_noftz_f32_slowpath
        .type           $__internal_27_$__cuda_sm3x_div_rn_noftz_f32_slowpath,@function
        .size           $__internal_27_$__cuda_sm3x_div_rn_noftz_f32_slowpath,(.L_x_799 - $__internal_27_$__cuda_sm3x_div_rn_noftz_f32_slowpath)
$__internal_27_$__cuda_sm3x_div_rn_noftz_f32_slowpath:
        /* <DEDUP_REMOVED lines=8> */
[----:B------:R-:W-:Y:S02]  /*2870*/  ISETP.GT.U32.OR P0, PT, R32, 0xfd, P0 ;  /* 0x000000fd2000780c */ /* 0x000fe40000704470 */
[----:B------:R-:W-:-:S11]  /*2880*/  MOV R32, R5 ;  /* 0x0000000500207202 */ /* 0x000fd60000000f00 */
        /* <DEDUP_REMOVED lines=18> */
[----:B------:R-:W-:-:S04]  /*29b0*/  IADD3 R31, PT, PT, R34, -0x1, RZ ;  /* 0xffffffff221f7810 */ /* 0x000fc80007ffe0ff */
[----:B------:R-:W-:Y:S02]  /*29c0*/  ISETP.GE.AND P0, PT, R31, RZ, PT ;  /* 0x000000ff1f00720c */ /* 0x000fe40003f06270 */
[----:B------:R-:W-:-:S04]  /*29d0*/  IADD3 R31, PT, PT, R30, -0x1, RZ ;  /* 0xffffffff1e1f7810 */ /* 0x000fc80007ffe0ff */
[----:B------:R-:W-:-:S07]  /*29e0*/  ISETP.GE.AND P1, PT, R31, RZ, PT ;  /* 0x000000ff1f00720c */ /* 0x000fce0003f26270 */
[----:B------:R-:W-:Y:S01]  /*29f0*/  @P0 MOV R31, RZ ;  /* 0x000000ff001f0202 */ /* 0x000fe20000000f00 */
[----:B------:R-:W-:Y:S01]  /*2a00*/  @!P0 FFMA R0, R0, 1.84467440737095516160e+19, RZ ;  /* 0x5f80000000008823 */ /* 0x000fe200000000ff */
[----:B------:R-:W-:-:S04]  /*2a10*/  @!P0 MOV R31, 0xffffffc0 ;  /* 0xffffffc0001f8802 */ /* 0x000fc80000000f00 */
[----:B------:R-:W-:Y:S01]  /*2a20*/  @!P1 FFMA R32, R5, 1.84467440737095516160e+19, RZ ;  /* 0x5f80000005209823 */ /* 0x000fe200000000ff */
[----:B------:R-:W-:-:S07]  /*2a30*/  @!P1 IADD3 R31, PT, PT, R31, 0x40, RZ ;  /* 0x000000401f1f9810 */ /* 0x000fce0007ffe0ff */
.L_x_629:
[----:B------:R-:W-:Y:S01]  /*2a40*/  LEA R33, R30, 0xc0800000, 0x17 ;  /* 0xc08000001e217811 */ /* 0x000fe200078eb8ff */
[----:B------:R-:W-:Y:S01]  /*2a50*/  BSSY.RECONVERGENT B1, `(.L_x_634) ;  /* 0x0000036000017945 */ /* 0x000fe20003800200 */
[----:B------:R-:W-:Y:S02]  /*2a60*/  IADD3 R34, PT, PT, R34, -0x7f, RZ ;  /* 0xffffff8122227810 */ /* 0x000fe40007ffe0ff */
[----:B------:R-:W-:-:S03]  /*2a70*/  IADD3 R33, PT, PT, -R33, R32, RZ ;  /* 0x0000002021217210 */ /* 0x000fc60007ffe1ff */
[C---:B------:R-:W-:Y:S01]  /*2a80*/  IMAD R0, R34.reuse, -0x800000, R0 ;  /* 0xff80000022007824 */ /* 0x040fe200078e0200 */
[----:B------:R0:W1:Y:S01]  /*2a90*/  MUFU.RCP R32, R33 ;  /* 0x0000002100207308 */ /* 0x0000620000001000 */
[----:B------:R-:W-:-:S04]  /*2aa0*/  IADD3 R34, PT, PT, R34, 0x7f, -R30 ;  /* 0x0000007f22227810 */ /* 0x000fc80007ffe81e */
        /* <DEDUP_REMOVED lines=25> */
[C---:B------:R-:W-:Y:S02]  /*2c40*/  IADD3 R0, PT, PT, R30.reuse, 0x20, RZ ;  /* 0x000000201e007810 */ /* 0x040fe40007ffe0ff */
[----:B------:R-:W-:Y:S02]  /*2c50*/  LOP3.LUT R31, R31, 0x7fffff, RZ, 0xc0, !PT ;  /* 0x007fffff1f1f7812 */ /* 0x000fe400078ec0ff */
[C---:B------:R-:W-:Y:S02]  /*2c60*/  ISETP.NE.AND P2, PT, R30.reuse, RZ, PT ;  /* 0x000000ff1e00720c */ /* 0x040fe40003f45270 */
[----:B------:R-:W-:Y:S02]  /*2c70*/  LOP3.LUT R31, R31, 0x800000, RZ, 0xfc, !PT ;  /* 0x008000001f1f7812 */ /* 0x000fe400078efcff */
[----:B------:R-:W-:-:S02]  /*2c80*/  ISETP.NE.AND P1, PT, R30, RZ, PT ;  /* 0x000000ff1e00720c */ /* 0x000fc40003f25270 */
        /* <DEDUP_REMOVED lines=14> */
.L_x_636:
[----:B------:R-:W-:-:S04]  /*2d70*/  LOP3.LUT R33, R33, 0x80000000, RZ, 0xc0, !PT ;  /* 0x8000000021217812 */ /* 0x000fc800078ec0ff */
[----:B------:R-:W-:Y:S01]  /*2d80*/  LOP3.LUT R33, R33, 0x7f800000, RZ, 0xfc, !PT ;  /* 0x7f80000021217812 */ /* 0x000fe200078efcff */
[----:B------:R-:W-:Y:S06]  /*2d90*/  BRA `(.L_x_637) ;  /* 0x0000000000047947 */ /* 0x000fec0003800000 */
.L_x_635:
[----:B------:R-:W-:-:S07]  /*2da0*/  LEA R33, R31, R33, 0x17 ;  /* 0x000000211f217211 */ /* 0x000fce00078eb8ff */
.L_x_637:
[----:B------:R-:W-:Y:S05]  /*2db0*/  BSYNC.RECONVERGENT B1 ;  /* 0x0000000000017941 */ /* 0x000fea0003800200 */
.L_x_634:
[----:B------:R-:W-:Y:S01]  /*2dc0*/  MOV R0, R33 ;  /* 0x0000002100007202 */ /* 0x000fe20000000f00 */
[----:B------:R-:W-:Y:S06]  /*2dd0*/  BRA `(.L_x_638) ;  /* 0x0000000000207947 */ /* 0x000fec0003800000 */
.L_x_633:
[----:B------:R-:W-:-:S04]  /*2de0*/  LOP3.LUT R0, R32, 0x80000000, R0, 0x48, !PT ;  /* 0x8000000020007812 */ /* 0x000fc800078e4800 */
[----:B------:R-:W-:Y:S01]  /*2df0*/  LOP3.LUT R0, R0, 0x7f800000, RZ, 0xfc, !PT ;  /* 0x7f80000000007812 */ /* 0x000fe200078efcff */
[----:B------:R-:W-:Y:S06]  /*2e00*/  BRA `(.L_x_638) ;  /* 0x0000000000147947 */ /* 0x000fec0003800000 */
.L_x_632:
[----:B------:R-:W-:Y:S01]  /*2e10*/  LOP3.LUT R0, R32, 0x80000000, R0, 0x48, !PT ;  /* 0x8000000020007812 */ /* 0x000fe200078e4800 */
[----:B------:R-:W-:Y:S06]  /*2e20*/  BRA `(.L_x_638) ;  /* 0x00000000000c7947 */ /* 0x000fec0003800000 */
.L_x_631:
[----:B------:R-:W0:Y:S01]  /*2e30*/  MUFU.RSQ R0, -QNAN ;  /* 0xffc0000000007908 */ /* 0x000e220000001400 */
[----:B------:R-:W-:Y:S05]  /*2e40*/  BRA `(.L_x_638) ;  /* 0x0000000000047947 */ /* 0x000fea0003800000 */
.L_x_630:
[----:B------:R-:W-:-:S07]  /*2e50*/  FADD.FTZ R0, R0, R5 ;  /* 0x0000000500007221 */ /* 0x000fce0000010000 */
.L_x_638:
[----:B------:R-:W-:Y:S05]  /*2e60*/  BSYNC.RECONVERGENT B0 ;  /* 0x0000000000007941 */ /* 0x000fea0003800200 */
.L_x_628:
[----:B------:R-:W-:Y:S01]  /*2e70*/  HFMA2 R31, -RZ, RZ, 0, 0 ;  /* 0x00000000ff1f7431 */ /* 0x000fe200000001ff */
[----:B------:R-:W-:-:S04]  /*2e80*/  MOV R30, R29 ;  /* 0x0000001d001e7202 */ /* 0x000fc80000000f00 */
[----:B0-----:R-:W-:Y:S05]  /*2e90*/  RET.REL.NODEC R30 `(_Z6actioniiiPfS_) ;  /* 0xffffffd01e587950 */ /* 0x001fea0003c3ffff */
.L_x_639:
        /* <DEDUP_REMOVED lines=14> */
.L_x_799:


//--------------------- .text._Z11propagthetaiiiPfS_S_S_S_S_S_S_S_S_S_S_ --------------------------
	.section	.text._Z11propagthetaiiiPfS_S_S_S_S_S_S_S_S_S_S_,"ax",@progbits
	.align	128
        .global         _Z11propagthetaiiiPfS_S_S_S_S_S_S_S_S_S_S_
        .type           _Z11propagthetaiiiPfS_S_S_S_S_S_S_S_S_S_S_,@function
        .size           _Z11propagthetaiiiPfS_S_S_S_S_S_S_S_S_S_S_,(.L_x_800 - _Z11propagthetaiiiPfS_S_S_S_S_S_S_S_S_S_S_)
        .other          _Z11propagthetaiiiPfS_S_S_S_S_S_S_S_S_S_S_,@"STO_CUDA_ENTRY STV_DEFAULT"
_Z11propagthetaiiiPfS_S_S_S_S_S_S_S_S_S_S_:
.text._Z11propagthetaiiiPfS_S_S_S_S_S_S_S_S_S_S_:
        /* <DEDUP_REMOVED lines=17> */
[----:B-1----:R-:W-:-:S05]  /*0110*/  IMAD.WIDE.U32 R12, R0, 0x4, R12 ;  /* 0x00000004000c7825 */ /* 0x002fca00078e000c */
[----:B------:R-:W3:Y:S01]  /*0120*/  LDG.E R2, desc[UR14][R12.64] ;  /* 0x0000000e0c027981 */ /* 0x000ee2000c1e1900 */
[----:B------:R-:W-:Y:S01]  /*0130*/  IMAD.MOV.U32 R7, RZ, RZ, 0x42fc0000 ;  /* 0x42fc0000ff077424 */ /* 0x000fe200078e00ff */
[----:B------:R-:W-:Y:S01]  /*0140*/  BSSY.RECONVERGENT B0, `(.L_x_640) ;  /* 0x0000025000007945 */ /* 0x000fe20003800200 */
[----:B------:R-:W-:Y:S02]  /*0150*/  IMAD.MOV.U32 R11, RZ, RZ, 0x363d0ada ;  /* 0x363d0adaff0b7424 */ /* 0x000fe400078e00ff */
[----:B--2---:R-:W-:-:S04]  /*0160*/  FADD R3, R4, R4 ;  /* 0x0000000404037221 */ /* 0x004fc80000000000 */
        /* <DEDUP_REMOVED lines=16> */
[----:B------:R-:W-:Y:S01]  /*0270*/  FMUL R6, R6, R11 ;  /* 0x0000000b06067220 */ /* 0x000fe20000400000 */
[----:B0-----:R-:W-:-:S06]  /*0280*/  FMUL R10, R10, R5 ;  /* 0x000000050a0a7220 */ /* 0x001fcc0000400000 */
[----:B------:R-:W0:Y:S02]  /*0290*/  MUFU.RCP R7, R10 ;  /* 0x0000000a00077308 */ /* 0x000e240000001000 */
[----:B0-----:R-:W-:-:S04]  /*02a0*/  FMUL.FTZ R7, R7, -0.125 ;  /* 0xbe00000007077820 */ /* 0x001fc80000410000 */
[----:B------:R-:W-:-:S05]  /*02b0*/  FFMA R4, R10, 2, R7 ;  /* 0x400000000a047823 */ /* 0x000fca0000000007 */
[--C-:B------:R-:W-:Y:S01]  /*02c0*/  LOP3.LUT R7, R4, 0x80000000, R3.reuse, 0xb8, !PT ;  /* 0x8000000004077812 */ /* 0x100fe200078eb803 */
[----:B------:R-:W-:-:S04]  /*02d0*/  @!P0 FFMA R7, R3, R6, R3 ;  /* 0x0000000603078223 */ /* 0x000fc80000000003 */
[----:B------:R-:W0:Y:S08]  /*02e0*/  MUFU.RCP R4, R7 ;  /* 0x0000000700047308 */ /* 0x000e300000001000 */
        /* <DEDUP_REMOVED lines=8> */
[----:B------:R-:W-:Y:S05]  /*0370*/  CALL.REL.NOINC `($__internal_28_$__cuda_sm3x_div_rn_noftz_f32_slowpath) ;  /* 0x0000001800447944 */ /* 0x000fea0003c00000 */
[----:B------:R-:W-:-:S07]  /*0380*/  MOV R15, R2 ;  /* 0x00000002000f7202 */ /* 0x000fce0000000f00 */
.L_x_641:
[----:B------:R-:W-:Y:S05]  /*0390*/  BSYNC.RECONVERGENT B0 ;  /* 0x0000000000007941 */ /* 0x000fea0003800200 */
.L_x_640:
[----:B------:R-:W0:Y:S01]  /*03a0*/  LDC.64 R18, c[0x0][0x3b0] ;  /* 0x0000ec00ff127b82 */ /* 0x000e220000000a00 */
[----:B------:R-:W1:Y:S07]  /*03b0*/  LDCU UR12, c[0x0][0x388] ;  /* 0x00007100ff0c77ac */ /* 0x000e6e0008000800 */
[----:B------:R-:W2:Y:S08]  /*03c0*/  LDC.64 R2, c[0x0][0x3b8] ;  /* 0x0000ee00ff027b82 */ /* 0x000eb00000000a00 */
[----:B------:R-:W3:Y:S08]  /*03d0*/  LDC.64 R4, c[0x0][0x3c0] ;  /* 0x0000f000ff047b82 */ /* 0x000ef00000000a00 */
[----:B------:R-:W4:Y:S01]  /*03e0*/  LDC.64 R10, c[0x0][0x3c8] ;  /* 0x0000f200ff0a7b82 */ /* 0x000f220000000a00 */
[----:B0-----:R-:W-:-:S06]  /*03f0*/  IMAD.WIDE.U32 R18, R0, 0x4, R18 ;  /* 0x0000000400127825 */ /* 0x001fcc00078e0012 */
[----:B------:R-:W5:Y:S01]  /*0400*/  LDG.E R18, desc[UR14][R18.64] ;  /* 0x0000000e12127981 */ /* 0x000f62000c1e1900 */
[----:B------:R-:W0:Y:S08]  /*0410*/  LDC.64 R16, c[0x0][0x3d0] ;  /* 0x0000f400ff107b82 */ /* 0x000e300000000a00 */
[----:B------:R-:W1:Y:S01]  /*0420*/  LDC.64 R6, c[0x0][0x3d8] ;  /* 0x0000f600ff067b82 */ /* 0x000e620000000a00 */
[----:B--2---:R-:W-:-:S04]  /*0430*/  IMAD.WIDE.U32 R2, R0, 0x4, R2 ;  /* 0x0000000400027825 */ /* 0x004fc800078e0002 */
[C---:B---3--:R-:W-:Y:S02]  /*0440*/  IMAD.WIDE.U32 R4, R0.reuse, 0x4, R4 ;  /* 0x0000000400047825 */ /* 0x048fe400078e0004 */
[----:B------:R-:W2:Y:S02]  /*0450*/  LDG.E R2, desc[UR14][R2.64] ;  /* 0x0000000e02027981 */ /* 0x000ea4000c1e1900 */
[C---:B----4-:R-:W-:Y:S02]  /*0460*/  IMAD.WIDE.U32 R10, R0.reuse, 0x4, R10 ;  /* 0x00000004000a7825 */ /* 0x050fe400078e000a */
[----:B------:R-:W3:Y:S04]  /*0470*/  LDG.E R4, desc[UR14][R4.64] ;  /* 0x0000000e04047981 */ /* 0x000ee8000c1e1900 */
[----:B------:R-:W4:Y:S01]  /*0480*/  LDG.E R10, desc[UR14][R10.64] ;  /* 0x0000000e0a0a7981 */ /* 0x000f22000c1e1900 */
[----:B0-----:R-:W-:-:S06]  /*0490*/  IMAD.WIDE.U32 R16, R0, 0x4, R16 ;  /* 0x0000000400107825 */ /* 0x001fcc00078e0010 */
[----:B------:R-:W4:Y:S01]  /*04a0*/  LDG.E R16, desc[UR14][R16.64] ;  /* 0x0000000e10107981 */ /* 0x000f22000c1e1900 */
[----:B-1----:R-:W-:-:S05]  /*04b0*/  IMAD.WIDE.U32 R6, R0, 0x4, R6 ;  /* 0x0000000400067825 */ /* 0x002fca00078e0006 */
[----:B------:R0:W4:Y:S01]  /*04c0*/  LDG.E R21, desc[UR14][R6.64] ;  /* 0x0000000e06157981 */ /* 0x000122000c1e1900 */
[----:B------:R-:W1:Y:S01]  /*04d0*/  S2UR UR11, SR_CgaCtaId ;  /* 0x00000000000b79c3 */ /* 0x000e620000008800 */
[----:B------:R-:W-:Y:S02]  /*04e0*/  UMOV UR4, 0x400 ;  /* 0x0000040000047882 */ /* 0x000fe40000000000 */
[----:B------:R-:W-:Y:S02]  /*04f0*/  UIADD3 UR6, UPT, UPT, UR4, 0x400, URZ ;  /* 0x0000040004067890 */ /* 0x000fe4000fffe0ff */
[----:B------:R-:W-:Y:S02]  /*0500*/  UIADD3 UR7, UPT, UPT, UR4, 0x800, URZ ;  /* 0x0000080004077890 */ /* 0x000fe4000fffe0ff */
[----:B------:R-:W-:Y:S02]  /*0510*/  UIADD3 UR8, UPT, UPT, UR4, 0xc00, URZ ;  /* 0x00000c0004087890 */ /* 0x000fe4000fffe0ff */
[----:B------:R-:W-:-:S02]  /*0520*/  UIADD3 UR9, UPT, UPT, UR4, 0x1000, URZ ;  /* 0x0000100004097890 */ /* 0x000fc4000fffe0ff */
[----:B------:R-:W-:Y:S02]  /*0530*/  UIADD3 UR10, UPT, UPT, UR4, 0x1400, URZ ;  /* 0x00001400040a7890 */ /* 0x000fe4000fffe0ff */
[----:B-1----:R-:W-:Y:S02]  /*0540*/  ULEA UR13, UR11, UR4, 0x18 ;  /* 0x000000040b0d7291 */ /* 0x002fe4000f8ec0ff */
[----:B------:R-:W-:Y:S02]  /*0550*/  ULEA UR6, UR11, UR6, 0x18 ;  /* 0x000000060b067291 */ /* 0x000fe4000f8ec0ff */
[----:B------:R-:W-:Y:S02]  /*0560*/  UIADD3 UR4, UPT, UPT, UR4, 0x1800, URZ ;  /* 0x0000180004047890 */ /* 0x000fe4000fffe0ff */
[C---:B0-----:R-:W-:Y:S01]  /*0570*/  LEA R6, R8.reuse, UR13, 0x6 ;  /* 0x0000000d08067c11 */ /* 0x041fe2000f8e30ff */
[----:B------:R-:W-:Y:S01]  /*0580*/  ULEA UR7, UR11, UR7, 0x18 ;  /* 0x000000070b077291 */ /* 0x000fe2000f8ec0ff */
[----:B------:R-:W-:Y:S01]  /*0590*/  LEA R22, R8, UR6, 0x6 ;  /* 0x0000000608167c11 */ /* 0x000fe2000f8e30ff */
[----:B------:R-:W-:-:S02]  /*05a0*/  ULEA UR8, UR11, UR8, 0x18 ;  /* 0x000000080b087291 */ /* 0x000fc4000f8ec0ff */
[----:B------:R-:W-:Y:S02]  /*05b0*/  ULEA UR9, UR11, UR9, 0x18 ;  /* 0x000000090b097291 */ /* 0x000fe4000f8ec0ff */
[----:B------:R-:W-:Y:S01]  /*05c0*/  ULEA UR10, UR11, UR10, 0x18 ;  /* 0x0000000a0b0a7291 */ /* 0x000fe2000f8ec0ff */
[C---:B------:R-:W-:Y:S01]  /*05d0*/  IMAD R20, R9.reuse, 0x4, R6 ;  /* 0x0000000409147824 */ /* 0x040fe200078e0206 */
[----:B------:R-:W-:Y:S01]  /*05e0*/  ULEA UR4, UR11, UR4, 0x18 ;  /* 0x000000040b047291 */ /* 0x000fe2000f8ec0ff */
[C---:B------:R-:W-:Y:S02]  /*05f0*/  LEA R6, R8.reuse, UR7, 0x6 ;  /* 0x0000000708067c11 */ /* 0x040fe4000f8e30ff */
[----:B------:R-:W-:Y:S02]  /*0600*/  LEA R3, R9, R22, 0x2 ;  /* 0x0000001609037211 */ /* 0x000fe400078e10ff */
[C---:B------:R-:W-:Y:S02]  /*0610*/  LEA R22, R8.reuse, UR8, 0x6 ;  /* 0x0000000808167c11 */ /* 0x040fe4000f8e30ff */
[----:B------:R-:W-:-:S02]  /*0620*/  LEA R24, R8, UR9, 0x6 ;  /* 0x0000000908187c11 */ /* 0x000fc4000f8e30ff */
[C---:B------:R-:W-:Y:S01]  /*0630*/  LEA R26, R8.reuse, UR10, 0x6 ;  /* 0x0000000a081a7c11 */ /* 0x040fe2000f8e30ff */
[C---:B------:R-:W-:Y:S01]  /*0640*/  IMAD R17, R9.reuse, 0x4, R6 ;  /* 0x0000000409117824 */ /* 0x040fe200078e0206 */
[----:B------:R-:W-:Y:S01]  /*0650*/  LEA R8, R8, UR4, 0x6 ;  /* 0x0000000408087c11 */ /* 0x000fe2000f8e30ff */
[----:B------:R0:W-:Y:S01]  /*0660*/  STS [R20], R15 ;  /* 0x0000000f14007388 */ /* 0x0001e20000000800 */
[C---:B------:R-:W-:Y:S02]  /*0670*/  LEA R5, R9.reuse, R22, 0x2 ;  /* 0x0000001609057211 */ /* 0x040fe400078e10ff */
[C---:B------:R-:W-:Y:S01]  /*0680*/  LEA R7, R9.reuse, R26, 0x2 ;  /* 0x0000001a09077211 */ /* 0x040fe200078e10ff */
[C---:B------:R-:W-:Y:S02]  /*0690*/  IMAD R8, R9.reuse, 0x4, R8 ;  /* 0x0000000409087824 */ /* 0x040fe400078e0208 */
[----:B0-----:R-:W-:Y:S01]  /*06a0*/  IMAD R15, R9, 0x4, R24 ;  /* 0x00000004090f7824 */ /* 0x001fe200078e0218 */
[----:B------:R-:W-:-:S06]  /*06b0*/  UISETP.GE.AND UP0, UPT, UR12, 0x1, UPT ;  /* 0x000000010c00788c */ /* 0x000fcc000bf06270 */
[----:B------:R-:W-:Y:S01]  /*06c0*/  PLOP3.LUT P0, PT, PT, PT, UP0, 0x80, 0x8 ;  /* 0x000000000008781c */ /* 0x000fe20003f0f008 */
[----:B-----5:R0:W-:Y:S04]  /*06d0*/  STS [R3], R18 ;  /* 0x0000001203007388 */ /* 0x0201e80000000800 */
[----:B--2---:R0:W-:Y:S04]  /*06e0*/  STS [R17], R2 ;  /* 0x0000000211007388 */ /* 0x0041e80000000800 */
[----:B---3--:R0:W-:Y:S04]  /*06f0*/  STS [R5], R4 ;  /* 0x0000000405007388 */ /* 0x0081e80000000800 */
[----:B----4-:R0:W-:Y:S04]  /*0700*/  STS [R15], R10 ;  /* 0x0000000a0f007388 */ /* 0x0101e80000000800 */
[----:B------:R0:W-:Y:S04]  /*0710*/  STS [R7], R16 ;  /* 0x0000001007007388 */ /* 0x0001e80000000800 */
[----:B------:R0:W-:Y:S01]  /*0720*/  STS [R8], R21 ;  /* 0x0000001508007388 */ /* 0x0001e20000000800 */
[----:B------:R-:W-:Y:S06]  /*0730*/  BAR.SYNC.DEFER_BLOCKING 0x0 ;  /* 0x0000000000007b1d */ /* 0x000fec0000010000 */
[----:B------:R-:W-:Y:S05]  /*0740*/  @!P0 EXIT ;  /* 0x000000000000894d */ /* 0x000fea0003800000 */
[----:B0-----:R0:W1:Y:S01]  /*0750*/  LDS R2, [R20] ;  /* 0x0000000014027984 */ /* 0x0010620000000800 */
[----:B------:R-:W2:Y:S01]  /*0760*/  LDC.64 R10, c[0x0][0x390] ;  /* 0x0000e400ff0a7b82 */ /* 0x000ea20000000a00 */
[----:B------:R-:W3:Y:S02]  /*0770*/  LDCU.64 UR16, c[0x0][0x380] ;  /* 0x00007000ff1077ac */ /* 0x000ee40008000a00 */
[----:B------:R-:W4:Y:S01]  /*0780*/  LDS R3, [R3] ;  /* 0x0000000003037984 */ /* 0x000f220000000800 */
[----:B------:R-:W-:-:S03]  /*0790*/  UISETP.GE.U32.AND UP0, UPT, UR12, 0x4, UPT ;  /* 0x000000040c00788c */ /* 0x000fc6000bf06070 */
[----:B------:R0:W0:Y:S01]  /*07a0*/  LDS R4, [R17] ;  /* 0x0000000011047984 */ /* 0x0000220000000800 */
[----:B------:R-:W-:-:S03]  /*07b0*/  UMOV UR4, URZ ;  /* 0x000000ff00047c82 */ /* 0x000fc60008000000 */
[----:B------:R-:W0:Y:S04]  /*07c0*/  LDS R5, [R5] ;  /* 0x0000000005057984 */ /* 0x000e280000000800 */
[----:B------:R0:W0:Y:S04]  /*07d0*/  LDS R6, [R15] ;  /* 0x000000000f067984 */ /* 0x0000280000000800 */
[----:B------:R-:W0:Y:S01]  /*07e0*/  LDS R7, [R7] ;  /* 0x0000000007077984 */ /* 0x000e220000000800 */
[----:B---3--:R-:W-:-:S03]  /*07f0*/  UIMAD UR13, UR16, UR17, URZ ;  /* 0x00000011100d72a4 */ /* 0x008fc6000f8e02ff */
[----:B------:R-:W3:Y:S01]  /*0800*/  LDS R8, [R8] ;  /* 0x0000000008087984 */ /* 0x000ee20000000800 */
[----:B--2---:R-:W-:Y:S01]  /*0810*/  IMAD.WIDE.U32 R10, R0, 0x4, R10 ;  /* 0x00000004000a7825 */ /* 0x004fe200078e000a */
[----:B-1--4-:R-:W-:Y:S07]  /*0820*/  BRA.U !UP0, `(.L_x_642) ;  /* 0x0000000908e87547 */ /* 0x012fee000b800000 */
[----:B------:R-:W1:Y:S01]  /*0830*/  LDCU.128 UR8, c[0x0][0x3a0] ;  /* 0x00007400ff0877ac */ /* 0x000e620008000c00 */
[----:B0-----:R-:W-:Y:S01]  /*0840*/  MOV R15, UR17 ;  /* 0x00000011000f7c02 */ /* 0x001fe20008000f00 */
[----:B------:R-:W-:Y:S01]  /*0850*/  IMAD.U32 R17, RZ, RZ, UR17 ;  /* 0x00000011ff117e24 */ /* 0x000fe2000f8e00ff */
[----:B------:R-:W-:Y:S01]  /*0860*/  MOV R18, UR5 ;  /* 0x0000000500127c02 */ /* 0x000fe20008000f00 */
[----:B------:R-:W-:Y:S01]  /*0870*/  ULOP3.LUT UR4, UR12, 0x7ffffffc, URZ, 0xc0, !UPT ;  /* 0x7ffffffc0c047892 */ /* 0x000fe2000f8ec0ff */
[----:B------:R-:W-:Y:S01]  /*0880*/  MOV R27, R0 ;  /* 0x00000000001b7202 */ /* 0x000fe20000000f00 */
[--C-:B------:R-:W-:Y:S01]  /*0890*/  IMAD R16, R15, 0x3, R14.reuse ;  /* 0x000000030f107824 */ /* 0x100fe200078e020e */
[----:B------:R-:W-:Y:S01]  /*08a0*/  IADD3 R18, PT, PT, R18, UR17, R9 ;  /* 0x0000001112127c10 */ /* 0x000fe2000fffe009 */
[----:B------:R-:W-:Y:S02]  /*08b0*/  IMAD R14, R17, 0x2, R14 ;  /* 0x00000002110e7824 */ /* 0x000fe400078e020e */
[----:B------:R-:W-:-:S02]  /*08c0*/  IMAD R25, R16, UR16, R23 ;  /* 0x0000001010197c24 */ /* 0x000fc4000f8e0217 */
[--C-:B------:R-:W-:Y:S02]  /*08d0*/  IMAD R9, R14, UR16, R23.reuse ;  /* 0x000000100e097c24 */ /* 0x100fe4000f8e0217 */
[----:B------:R-:W-:Y:S01]  /*08e0*/  IMAD R23, R18, UR16, R23 ;  /* 0x0000001012177c24 */ /* 0x000fe2000f8e0217 */
[----:B-1----:R-:W-:Y:S02]  /*08f0*/  UIADD3 UR6, UP0, UPT, UR8, 0x8, URZ ;  /* 0x0000000808067890 */ /* 0x002fe4000ff1e0ff */
[----:B------:R-:W-:Y:S02]  /*0900*/  UIADD3 UR8, UP1, UPT, UR10, 0x8, URZ ;  /* 0x000000080a087890 */ /* 0x000fe4000ff3e0ff */
[----:B------:R-:W-:Y:S02]  /*0910*/  UIADD3.X UR7, UPT, UPT, URZ, UR9, URZ, UP0, !UPT ;  /* 0x00000009ff077290 */ /* 0x000fe400087fe4ff */
[----:B------:R-:W-:Y:S02]  /*0920*/  UIADD3.X UR9, UPT, UPT, URZ, UR11, URZ, UP1, !UPT ;  /* 0x0000000bff097290 */ /* 0x000fe40008ffe4ff */
[----:B------:R-:W-:-:S12]  /*0930*/  UIADD3 UR10, UPT, UPT, -UR4, URZ, URZ ;  /* 0x000000ff040a7290 */ /* 0x000fd8000fffe1ff */
.L_x_643:
[----:B-1----:R-:W-:Y:S01]  /*0940*/  MOV R15, UR7 ;  /* 0x00000007000f7c02 */ /* 0x002fe20008000f00 */
[----:B------:R-:W-:Y:S01]  /*0950*/  IMAD.U32 R14, RZ, RZ, UR6 ;  /* 0x00000006ff0e7e24 */ /* 0x000fe2000f8e00ff */
[----:B------:R-:W-:Y:S01]  /*0960*/  MOV R17, UR9 ;  /* 0x0000000900117c02 */ /* 0x000fe20008000f00 */
[----:B------:R-:W-:Y:S01]  /*0970*/  IMAD.U32 R16, RZ, RZ, UR8 ;  /* 0x00000008ff107e24 */ /* 0x000fe2000f8e00ff */
[----:B------:R-:W2:Y:S04]  /*0980*/  LDG.E R20, desc[UR14][R10.64] ;  /* 0x0000000e0a147981 */ /* 0x000ea8000c1e1900 */
[----:B------:R-:W3:Y:S04]  /*0990*/  LDG.E R15, desc[UR14][R14.64+-0x8] ;  /* 0xfffff80e0e0f7981 */ /* 0x000ee8000c1e1900 */
[----:B------:R-:W4:Y:S04]  /*09a0*/  LDG.E R16, desc[UR14][R16.64+-0x8] ;  /* 0xfffff80e10107981 */ /* 0x000f28000c1e1900 */
[----:B------:R-:W5:Y:S01]  /*09b0*/  LDG.E R26, desc[UR14][R12.64] ;  /* 0x0000000e0c1a7981 */ /* 0x000f62000c1e1900 */
[-C--:B---3--:R-:W-:Y:S01]  /*09c0*/  FMUL R22, R8, R15.reuse ;  /* 0x0000000f08167220 */ /* 0x088fe20000400000 */
[----:B------:R-:W-:-:S03]  /*09d0*/  FMUL R18, R6, R15 ;  /* 0x0000000f06127220 */ /* 0x000fc60000400000 */
[-C--:B----4-:R-:W-:Y:S01]  /*09e0*/  FFMA R19, R7, R16.reuse, -R22 ;  /* 0x0000001007137223 */ /* 0x090fe20000000816 */
[----:B------:R-:W-:-:S03]  /*09f0*/  FFMA R22, R5, R16, -R18 ;  /* 0x0000001005167223 */ /* 0x000fc60000000812 */
[----:B------:R-:W-:Y:S01]  /*0a00*/  FMUL R24, R16, R19 ;  /* 0x0000001310187220 */ /* 0x000fe20000400000 */
[----:B------:R-:W-:-:S03]  /*0a10*/  FMUL R18, R4, R15 ;  /* 0x0000000f04127220 */ /* 0x000fc60000400000 */
[----:B------:R-:W-:Y:S01]  /*0a20*/  FFMA R21, R15, R22, R24 ;  /* 0x000000160f157223 */ /* 0x000fe20000000018 */
[----:B------:R-:W-:-:S03]  /*0a30*/  FFMA R15, R3, R16, -R18 ;  /* 0x00000010030f7223 */ /* 0x000fc60000000812 */
[----:B--2---:R-:W-:Y:S01]  /*0a40*/  FMUL R21, R20, R21 ;  /* 0x0000001514157220 */ /* 0x004fe20000400000 */
[----:B-----5:R-:W0:Y:S03]  /*0a50*/  F2F.F64.F32 R18, R26 ;  /* 0x0000001a00127310 */ /* 0x020e260000201800 */
[----:B------:R-:W-:-:S06]  /*0a60*/  FFMA R15, R2, R15, R21 ;  /* 0x0000000f020f7223 */ /* 0x000fcc0000000015 */
[----:B------:R-:W1:Y:S01]  /*0a70*/  F2F.F64.F32 R14, R15 ;  /* 0x0000000f000e7310 */ /* 0x000e620000201800 */
[----:B0-----:R-:W-:-:S08]  /*0a80*/  DMUL R16, R18, -0.25 ;  /* 0xbfd0000012107828 */ /* 0x001fd00000000000 */
[----:B-1----:R-:W-:Y:S01]  /*0a90*/  DSETP.MAX.AND P0, P1, R16, R14, PT ;  /* 0x0000000e1000722a */ /* 0x002fe2000390f000 */
[----:B------:R-:W-:Y:S01]  /*0aa0*/  MOV R22, R15 ;  /* 0x0000000f00167202 */ /* 0x000fe20000000f00 */
[----:B------:R-:W-:-:S04]  /*0ab0*/  IMAD.MOV.U32 R20, RZ, RZ, R16 ;  /* 0x000000ffff147224 */ /* 0x000fc800078e0010 */
[----:B------:R-:W-:Y:S01]  /*0ac0*/  FSEL R21, R17, R22, P0 ;  /* 0x0000001611157208 */ /* 0x000fe20000000000 */
[----:B------:R-:W-:Y:S01]  /*0ad0*/  DMUL R16, R18, 0.25 ;  /* 0x3fd0000012107828 */ /* 0x000fe20000000000 */
[----:B------:R-:W-:Y:S02]  /*0ae0*/  SEL R18, R20, R14, P0 ;  /* 0x0000000e14127207 */ /* 0x000fe40000000000 */
[----:B------:R-:W0:Y:S04]  /*0af0*/  LDC.64 R14, c[0x0][0x398] ;  /* 0x0000e600ff0e7b82 */ /* 0x000e280000000a00 */
[----:B------:R-:W-:-:S05]  /*0b00*/  @P1 LOP3.LUT R21, R22, 0x80000, RZ, 0xfc, !PT ;  /* 0x0008000016151812 */ /* 0x000fca00078efcff */
[----:B------:R-:W-:-:S06]  /*0b10*/  IMAD.MOV.U32 R19, RZ, RZ, R21 ;  /* 0x000000ffff137224 */ /* 0x000fcc00078e0015 */
[----:B------:R-:W-:Y:S01]  /*0b20*/  DSETP.MIN.AND P0, P1, R18, R16, PT ;  /* 0x000000101200722a */ /* 0x000fe20003900000 */
[----:B------:R-:W-:Y:S01]  /*0b30*/  IMAD.MOV.U32 R20, RZ, RZ, R19 ;  /* 0x000000ffff147224 */ /* 0x000fe200078e0013 */
[----:B------:R-:W-:-:S04]  /*0b40*/  MOV R21, R17 ;  /* 0x0000001100157202 */ /* 0x000fc80000000f00 */
[----:B------:R-:W-:Y:S02]  /*0b50*/  FSEL R29, R20, R21, P0 ;  /* 0x00000015141d7208 */ /* 0x000fe40000000000 */
[----:B------:R-:W-:-:S06]  /*0b60*/  SEL R28, R18, R16, P0 ;  /* 0x00000010121c7207 */ /* 0x000fcc0000000000 */
[----:B------:R-:W-:-:S06]  /*0b70*/  @P1 LOP3.LUT R29, R21, 0x80000, RZ, 0xfc, !PT ;  /* 0x00080000151d1812 */ /* 0x000fcc00078efcff */
[----:B------:R-:W1:Y:S01]  /*0b80*/  F2F.F32.F64 R29, R28 ;  /* 0x0000001c001d7310 */ /* 0x000e620000301000 */
[----:B0-----:R-:W-:Y:S01]  /*0b90*/  IMAD.WIDE.U32 R20, R27, 0x4, R14 ;  /* 0x000000041b147825 */ /* 0x001fe200078e000e */
[----:B------:R-:W-:-:S03]  /*0ba0*/  MOV R16, UR6 ;  /* 0x0000000600107c02 */ /* 0x000fc60008000f00 */
[----:B------:R-:W-:Y:S01]  /*0bb0*/  IMAD.U32 R17, RZ, RZ, UR7 ;  /* 0x00000007ff117e24 */ /* 0x000fe2000f8e00ff */
[----:B------:R-:W-:Y:S01]  /*0bc0*/  MOV R18, UR8 ;  /* 0x0000000800127c02 */ /* 0x000fe20008000f00 */
[----:B------:R-:W-:Y:S01]  /*0bd0*/  IMAD.U32 R19, RZ, RZ, UR9 ;  /* 0x00000009ff137e24 */ /* 0x000fe2000f8e00ff */
[----:B-1----:R0:W-:Y:S04]  /*0be0*/  STG.E desc[UR14][R20.64], R29 ;  /* 0x0000001d14007986 */ /* 0x0021e8000c10190e */
[----:B------:R-:W2:Y:S04]  /*0bf0*/  LDG.E R17, desc[UR14][R16.64+-0x4] ;  /* 0xfffffc0e10117981 */ /* 0x000ea8000c1e1900 */
[----:B------:R-:W3:Y:S04]  /*0c00*/  LDG.E R18, desc[UR14][R18.64+-0x4] ;  /* 0xfffffc0e12127981 */ /* 0x000ee8000c1e1900 */
[----:B------:R-:W4:Y:S04]  /*0c10*/  LDG.E R24, desc[UR14][R12.64] ;  /* 0x0000000e0c187981 */ /* 0x000f28000c1e1900 */
[----:B------:R-:W5:Y:S01]  /*0c20*/  LDG.E R22, desc[UR14][R10.64] ;  /* 0x0000000e0a167981 */ /* 0x000f62000c1e1900 */
[-C--:B--2---:R-:W-:Y:S01]  /*0c30*/  FMUL R16, R8, R17.reuse ;  /* 0x0000001108107220 */ /* 0x084fe20000400000 */
[----:B------:R-:W-:-:S03]  /*0c40*/  FMUL R26, R6, R17 ;  /* 0x00000011061a7220 */ /* 0x000fc60000400000 */
[-C--:B---3--:R-:W-:Y:S01]  /*0c50*/  FFMA R28, R7, R18.reuse, -R16 ;  /* 0x00000012071c7223 */ /* 0x088fe20000000810 */
[----:B------:R-:W-:Y:S01]  /*0c60*/  FFMA R26, R5, R18, -R26 ;  /* 0x00000012051a7223 */ /* 0x000fe2000000081a */
[----:B0-----:R-:W-:Y:S02]  /*0c70*/  FMUL R20, R4, R17 ;  /* 0x0000001104147220 */ /* 0x001fe40000400000 */
[----:B------:R-:W-:-:S04]  /*0c80*/  FMUL R28, R18, R28 ;  /* 0x0000001c121c7220 */ /* 0x000fc80000400000 */
[----:B------:R-:W-:Y:S01]  /*0c90*/  FFMA R29, R17, R26, R28 ;  /* 0x0000001a111d7223 */ /* 0x000fe2000000001c */
[----:B------:R-:W-:Y:S02]  /*0ca0*/  FFMA R17, R3, R18, -R20 ;  /* 0x0000001203117223 */ /* 0x000fe40000000814 */
[----:B----4-:R-:W0:Y:S01]  /*0cb0*/  F2F.F64.F32 R20, R24 ;  /* 0x0000001800147310 */ /* 0x010e220000201800 */
[----:B-----5:R-:W-:-:S04]  /*0cc0*/  FMUL R29, R22, R29 ;  /* 0x0000001d161d7220 */ /* 0x020fc80000400000 */
[----:B------:R-:W-:-:S04]  /*0cd0*/  FFMA R29, R2, R17, R29 ;  /* 0x00000011021d7223 */ /* 0x000fc8000000001d */
[----:B------:R-:W1:Y:S01]  /*0ce0*/  F2F.F64.F32 R16, R29 ;  /* 0x0000001d00107310 */ /* 0x000e620000201800 */
[----:B0-----:R-:W-:-:S08]  /*0cf0*/  DMUL R18, R20, -0.25 ;  /* 0xbfd0000014127828 */ /* 0x001fd00000000000 */
[----:B-1----:R-:W-:Y:S01]  /*0d00*/  DSETP.MAX.AND P0, P1, R18, R16, PT ;  /* 0x000000101200722a */ /* 0x002fe2000390f000 */
[----:B------:R-:W-:Y:S01]  /*0d10*/  MOV R22, R16 ;  /* 0x0000001000167202 */ /* 0x000fe20000000f00 */
[----:B------:R-:W-:Y:S01]  /*0d20*/  IMAD.MOV.U32 R16, RZ, RZ, R18 ;  /* 0x000000ffff107224 */ /* 0x000fe200078e0012 */
[----:B------:R-:W-:-:S03]  /*0d30*/  DMUL R20, R20, 0.25 ;  /* 0x3fd0000014147828 */ /* 0x000fc60000000000 */
[----:B------:R-:W-:Y:S02]  /*0d40*/  FSEL R19, R19, R17, P0 ;  /* 0x0000001113137208 */ /* 0x000fe40000000000 */
[----:B------:R-:W-:-:S06]  /*0d50*/  SEL R16, R16, R22, P0 ;  /* 0x0000001610107207 */ /* 0x000fcc0000000000 */
[----:B------:R-:W-:-:S04]  /*0d60*/  @P1 LOP3.LUT R19, R17, 0x80000, RZ, 0xfc, !PT ;  /* 0x0008000011131812 */ /* 0x000fc800078efcff */
[----:B------:R-:W-:-:S06]  /*0d70*/  MOV R17, R19 ;  /* 0x0000001300117202 */ /* 0x000fcc0000000f00 */
[----:B------:R-:W-:Y:S01]  /*0d80*/  DSETP.MIN.AND P0, P1, R16, R20, PT ;  /* 0x000000141000722a */ /* 0x000fe20003900000 */
[----:B------:R-:W-:Y:S01]  /*0d90*/  IMAD.MOV.U32 R19, RZ, RZ, R21 ;  /* 0x000000ffff137224 */ /* 0x000fe200078e0015 */
[----:B------:R-:W-:-:S04]  /*0da0*/  MOV R18, R17 ;  /* 0x0000001100127202 */ /* 0x000fc80000000f00 */
[----:B------:R-:W-:Y:S02]  /*0db0*/  FSEL R29, R18, R19, P0 ;  /* 0x00000013121d7208 */ /* 0x000fe40000000000 */
[----:B------:R-:W-:-:S06]  /*0dc0*/  SEL R28, R16, R20, P0 ;  /* 0x00000014101c7207 */ /* 0x000fcc0000000000 */
[----:B------:R-:W-:-:S06]  /*0dd0*/  @P1 LOP3.LUT R29, R19, 0x80000, RZ, 0xfc, !PT ;  /* 0x00080000131d1812 */ /* 0x000fcc00078efcff */
[----:B------:R-:W0:Y:S01]  /*0de0*/  F2F.F32.F64 R29, R28 ;  /* 0x0000001c001d7310 */ /* 0x000e220000301000 */
[----:B------:R-:W-:Y:S01]  /*0df0*/  IMAD.WIDE.U32 R20, R23, 0x4, R14 ;  /* 0x0000000417147825 */ /* 0x000fe200078e000e */
[----:B------:R-:W-:-:S03]  /*0e00*/  MOV R17, UR7 ;  /* 0x0000000700117c02 */ /* 0x000fc60008000f00 */
[----:B------:R-:W-:Y:S01]  /*0e10*/  IMAD.U32 R16, RZ, RZ, UR6 ;  /* 0x00000006ff107e24 */ /* 0x000fe2000f8e00ff */
[----:B------:R-:W-:Y:S01]  /*0e20*/  MOV R19, UR9 ;  /* 0x0000000900137c02 */ /* 0x000fe20008000f00 */
[----:B------:R-:W-:Y:S01]  /*0e30*/  IMAD.U32 R18, RZ, RZ, UR8 ;  /* 0x00000008ff127e24 */ /* 0x000fe2000f8e00ff */
[----:B0-----:R0:W-:Y:S04]  /*0e40*/  STG.E desc[UR14][R20.64], R29 ;  /* 0x0000001d14007986 */ /* 0x0011e8000c10190e */
        /* <DEDUP_REMOVED lines=18> */
[----:B------:R-:W-:Y:S01]  /*0f70*/  IMAD.MOV.U32 R22, RZ, RZ, R16 ;  /* 0x000000ffff167224 */ /* 0x000fe200078e0010 */
[----:B------:R-:W-:-:S04]  /*0f80*/  MOV R16, R18 ;  /* 0x0000001200107202 */ /* 0x000fc80000000f00 */
[----:B------:R-:W-:Y:S01]  /*0f90*/  FSEL R19, R19, R17, P0 ;  /* 0x0000001113137208 */ /* 0x000fe20000000000 */
[----:B------:R-:W-:Y:S01]  /*0fa0*/  DMUL R20, R20, 0.25 ;  /* 0x3fd0000014147828 */ /* 0x000fe20000000000 */
[----:B------:R-:W-:-:S06]  /*0fb0*/  SEL R16, R16, R22, P0 ;  /* 0x0000001610107207 */ /* 0x000fcc0000000000 */
        /* <DEDUP_REMOVED lines=19> */
[----:B------:R-:W-:Y:S01]  /*10f0*/  IMAD.WIDE.U32 R14, R25, 0x4, R14 ;  /* 0x00000004190e7825 */ /* 0x000fe200078e000e */
[----:B------:R-:W-:-:S02]  /*1100*/  UIADD3 UR6, UP0, UPT, UR6, 0x10, URZ ;  /* 0x0000001006067890 */ /* 0x000fc4000ff1e0ff */
[----:B------:R-:W-:Y:S02]  /*1110*/  UIADD3 UR10, UPT, UPT, UR10, 0x4, URZ ;  /* 0x000000040a0a7890 */ /* 0x000fe4000fffe0ff */
[----:B------:R-:W-:Y:S02]  /*1120*/  UIADD3.X UR7, UPT, UPT, URZ, UR7, URZ, UP0, !UPT ;  /* 0x00000007ff077290 */ /* 0x000fe400087fe4ff */
[----:B------:R-:W-:Y:S02]  /*1130*/  UISETP.NE.AND UP0, UPT, UR10, URZ, UPT ;  /* 0x000000ff0a00728c */ /* 0x000fe4000bf05270 */
[----:B------:R-:W-:-:S04]  /*1140*/  UIADD3 UR8, UP1, UPT, UR8, 0x10, URZ ;  /* 0x0000001008087890 */ /* 0x000fc8000ff3e0ff */
[----:B------:R-:W-:Y:S01]  /*1150*/  UIADD3.X UR9, UPT, UPT, URZ, UR9, URZ, UP1, !UPT ;  /* 0x00000009ff097290 */ /* 0x000fe20008ffe4ff */
[-C--:B--2---:R-:W-:Y:S01]  /*1160*/  FMUL R16, R8, R17.reuse ;  /* 0x0000001108107220 */ /* 0x084fe20000400000 */
[----:B------:R-:W-:-:S03]  /*1170*/  FMUL R26, R6, R17 ;  /* 0x00000011061a7220 */ /* 0x000fc60000400000 */
[-C--:B---3--:R-:W-:Y:S01]  /*1180*/  FFMA R28, R7, R18.reuse, -R16 ;  /* 0x00000012071c7223 */ /* 0x088fe20000000810 */
[----:B------:R-:W-:-:S03]  /*1190*/  FFMA R26, R5, R18, -R26 ;  /* 0x00000012051a7223 */ /* 0x000fc6000000081a */
[----:B------:R-:W-:Y:S01]  /*11a0*/  FMUL R28, R18, R28 ;  /* 0x0000001c121c7220 */ /* 0x000fe20000400000 */
[----:B0-----:R-:W-:-:S03]  /*11b0*/  FMUL R20, R4, R17 ;  /* 0x0000001104147220 */ /* 0x001fc60000400000 */
[----:B------:R-:W-:Y:S01]  /*11c0*/  FFMA R29, R17, R26, R28 ;  /* 0x0000001a111d7223 */ /* 0x000fe2000000001c */
[----:B------:R-:W-:Y:S01]  /*11d0*/  FFMA R21, R3, R18, -R20 ;  /* 0x0000001203157223 */ /* 0x000fe20000000814 */
[----:B----4-:R-:W0:Y:S02]  /*11e0*/  F2F.F64.F32 R16, R24 ;  /* 0x0000001800107310 */ /* 0x010e240000201800 */
        /* <DEDUP_REMOVED lines=17> */
[----:B------:R-:W-:-:S04]  /*1300*/  @P1 LOP3.LUT R29, R21, 0x80000, RZ, 0xfc, !PT ;  /* 0x00080000151d1812 */ /* 0x000fc800078efcff */
[----:B------:R-:W-:-:S06]  /*1310*/  MOV R17, R29 ;  /* 0x0000001d00117202 */ /* 0x000fcc0000000f00 */
[----:B------:R-:W0:Y:S02]  /*1320*/  F2F.F32.F64 R17, R16 ;  /* 0x0000001000117310 */ /* 0x000e240000301000 */
[----:B0-----:R1:W-:Y:S01]  /*1330*/  STG.E desc[UR14][R14.64], R17 ;  /* 0x000000110e007986 */ /* 0x0013e2000c10190e */
[----:B------:R-:W-:Y:S01]  /*1340*/  MOV R18, UR13 ;  /* 0x0000000d00127c02 */ /* 0x000fe20008000f00 */
[----:B------:R-:W-:Y:S01]  /*1350*/  IMAD.U32 R20, RZ, RZ, UR13 ;  /* 0x0000000dff147e24 */ /* 0x000fe2000f8e00ff */
[----:B------:R-:W-:Y:S02]  /*1360*/  MOV R16, UR13 ;  /* 0x0000000d00107c02 */ /* 0x000fe40008000f00 */
[----:B------:R-:W-:Y:S01]  /*1370*/  MOV R22, UR13 ;  /* 0x0000000d00167c02 */ /* 0x000fe20008000f00 */
[----:B------:R-:W-:Y:S01]  /*1380*/  IMAD R27, R18, 0x4, R27 ;  /* 0x00000004121b7824 */ /* 0x000fe200078e021b */
[----:B------:R-:W-:Y:S01]  /*1390*/  LEA R25, R20, R25, 0x2 ;  /* 0x0000001914197211 */ /* 0x000fe200078e10ff */
[----:B------:R-:W-:Y:S01]  /*13a0*/  IMAD R23, R16, 0x4, R23 ;  /* 0x0000000410177824 */ /* 0x000fe200078e0217 */
[----:B------:R-:W-:Y:S01]  /*13b0*/  LEA R9, R22, R9, 0x2 ;  /* 0x0000000916097211 */ /* 0x000fe200078e10ff */
[----:B------:R-:W-:Y:S06]  /*13c0*/  BRA.U UP0, `(.L_x_643) ;  /* 0xfffffff5005c7547 */ /* 0x000fec000b83ffff */
.L_x_642:
[----:B------:R-:W-:-:S06]  /*13d0*/  ULOP3.LUT UR6, UR12, 0x3, URZ, 0xc0, !UPT ;  /* 0x000000030c067892 */ /* 0x000fcc000f8ec0ff */
[----:B------:R-:W-:-:S13]  /*13e0*/  ISETP.NE.AND P0, PT, RZ, UR6, PT ;  /* 0x00000006ff007c0c */ /* 0x000fda000bf05270 */
[----:B------:R-:W-:Y:S05]  /*13f0*/  @!P0 EXIT ;  /* 0x000000000000894d */ /* 0x000fea0003800000 */
[----:B------:R-:W-:-:S09]  /*1400*/  UISETP.NE.AND UP0, UPT, UR6, 0x1, UPT ;  /* 0x000000010600788c */ /* 0x000fd2000bf05270 */
[----:B------:R-:W-:Y:S05]  /*1410*/  BRA.U !UP0, `(.L_x_644) ;  /* 0x0000000508587547 */ /* 0x000fea000b800000 */
[----:B------:R-:W2:Y:S01]  /*1420*/  LDCU.128 UR8, c[0x0][0x3a0] ;  /* 0x00007400ff0877ac */ /* 0x000ea20008000c00 */
[----:B------:R-:W4:Y:S04]  /*1430*/  LDG.E R21, desc[UR14][R12.64] ;  /* 0x0000000e0c157981 */ /* 0x000f28000c1e1900 */
[----:B------:R-:W5:Y:S01]  /*1440*/  LDG.E R19, desc[UR14][R10.64] ;  /* 0x0000000e0a137981 */ /* 0x000f62000c1e1900 */
[----:B--2---:R-:W-:Y:S02]  /*1450*/  UIMAD.WIDE.U32 UR8, UR4, 0x4, UR8 ;  /* 0x00000004040878a5 */ /* 0x004fe4000f8e0008 */
[----:B------:R-:W-:-:S04]  /*1460*/  UIMAD.WIDE.U32 UR6, UR4, 0x4, UR10 ;  /* 0x00000004040678a5 */ /* 0x000fc8000f8e000a */
[----:B01----:R-:W-:Y:S02]  /*1470*/  MOV R17, UR9 ;  /* 0x0000000900117c02 */ /* 0x003fe40008000f00 */
[----:B------:R-:W-:Y:S01]  /*1480*/  MOV R16, UR8 ;  /* 0x0000000800107c02 */ /* 0x000fe20008000f00 */
[----:B------:R-:W-:Y:S01]  /*1490*/  IMAD.U32 R14, RZ, RZ, UR6 ;  /* 0x00000006ff0e7e24 */ /* 0x000fe2000f8e00ff */
[----:B------:R-:W-:-:S03]  /*14a0*/  MOV R15, UR7 ;  /* 0x00000007000f7c02 */ /* 0x000fc60008000f00 */
[----:B------:R-:W3:Y:S04]  /*14b0*/  LDG.E R17, desc[UR14][R16.64] ;  /* 0x0000000e10117981 */ /* 0x000ee8000c1e1900 */
[----:B------:R-:W2:Y:S01]  /*14c0*/  LDG.E R14, desc[UR14][R14.64] ;  /* 0x0000000e0e0e7981 */ /* 0x000ea2000c1e1900 */
[-C--:B---3--:R-:W-:Y:S01]  /*14d0*/  FMUL R20, R8, R17.reuse ;  /* 0x0000001108147220 */ /* 0x088fe20000400000 */
[----:B------:R-:W-:-:S03]  /*14e0*/  FMUL R18, R6, R17 ;  /* 0x0000001106127220 */ /* 0x000fc60000400000 */
[-C--:B--2---:R-:W-:Y:S01]  /*14f0*/  FFMA R9, R7, R14.reuse, -R20 ;  /* 0x0000000e07097223 */ /* 0x084fe20000000814 */
[----:B------:R-:W-:-:S03]  /*1500*/  FFMA R20, R5, R14, -R18 ;  /* 0x0000000e05147223 */ /* 0x000fc60000000812 */
[----:B------:R-:W-:Y:S01]  /*1510*/  FMUL R22, R14, R9 ;  /* 0x000000090e167220 */ /* 0x000fe20000400000 */
[----:B------:R-:W-:-:S03]  /*1520*/  FMUL R18, R4, R17 ;  /* 0x0000001104127220 */ /* 0x000fc60000400000 */
        /* <DEDUP_REMOVED lines=10> */
[----:B------:R-:W-:Y:S02]  /*15d0*/  FSEL R23, R19, R22, P0 ;  /* 0x0000001613177208 */ /* 0x000fe40000000000 */
[----:B------:R-:W-:Y:S01]  /*15e0*/  MOV R19, R16 ;  /* 0x0000001000137202 */ /* 0x000fe20000000f00 */
[----:B------:R-:W-:Y:S01]  /*15f0*/  DMUL R16, R14, 0.25 ;  /* 0x3fd000000e107828 */ /* 0x000fe20000000000 */
[----:B------:R-:W0:Y:S04]  /*1600*/  LDC.64 R14, c[0x0][0x398] ;  /* 0x0000e600ff0e7b82 */ /* 0x000e280000000a00 */
[----:B------:R-:W-:Y:S02]  /*1610*/  @P1 LOP3.LUT R23, R22, 0x80000, RZ, 0xfc, !PT ;  /* 0x0008000016171812 */ /* 0x000fe400078efcff */
[----:B------:R-:W-:-:S02]  /*1620*/  SEL R18, R20, R19, P0 ;  /* 0x0000001314127207 */ /* 0x000fc40000000000 */
[----:B------:R-:W-:-:S06]  /*1630*/  MOV R19, R23 ;  /* 0x0000001700137202 */ /* 0x000fcc0000000f00 */
[----:B------:R-:W-:Y:S01]  /*1640*/  DSETP.MIN.AND P0, P1, R18, R16, PT ;  /* 0x000000101200722a */ /* 0x000fe20003900000 */
[----:B------:R-:W-:Y:S01]  /*1650*/  IMAD.MOV.U32 R20, RZ, RZ, R17 ;  /* 0x000000ffff147224 */ /* 0x000fe200078e0011 */
[----:B------:R-:W-:-:S04]  /*1660*/  MOV R9, R19 ;  /* 0x0000001300097202 */ /* 0x000fc80000000f00 */
[----:B------:R-:W-:Y:S02]  /*1670*/  FSEL R23, R9, R20, P0 ;  /* 0x0000001409177208 */ /* 0x000fe40000000000 */
[----:B------:R-:W-:-:S06]  /*1680*/  SEL R22, R18, R16, P0 ;  /* 0x0000001012167207 */ /* 0x000fcc0000000000 */
[----:B------:R-:W-:Y:S02]  /*1690*/  @P1 LOP3.LUT R23, R20, 0x80000, RZ, 0xfc, !PT ;  /* 0x0008000014171812 */ /* 0x000fe400078efcff */
[----:B------:R-:W-:-:S04]  /*16a0*/  MOV R9, UR13 ;  /* 0x0000000d00097c02 */ /* 0x000fc80008000f00 */
[----:B------:R-:W1:Y:S01]  /*16b0*/  F2F.F32.F64 R23, R22 ;  /* 0x0000001600177310 */ /* 0x000e620000301000 */
[----:B------:R-:W-:Y:S01]  /*16c0*/  IMAD R9, R9, UR4, R0 ;  /* 0x0000000409097c24 */ /* 0x000fe2000f8e0200 */
[----:B------:R-:W-:Y:S01]  /*16d0*/  MOV R19, UR9 ;  /* 0x0000000900137c02 */ /* 0x000fe20008000f00 */
[----:B------:R-:W-:Y:S02]  /*16e0*/  IMAD.U32 R18, RZ, RZ, UR8 ;  /* 0x00000008ff127e24 */ /* 0x000fe4000f8e00ff */
[----:B0-----:R-:W-:Y:S01]  /*16f0*/  IMAD.WIDE.U32 R16, R9, 0x4, R14 ;  /* 0x0000000409107825 */ /* 0x001fe200078e000e */
[----:B------:R-:W-:-:S03]  /*1700*/  MOV R20, UR6 ;  /* 0x0000000600147c02 */ /* 0x000fc60008000f00 */
[----:B------:R-:W-:Y:S01]  /*1710*/  IMAD.U32 R21, RZ, RZ, UR7 ;  /* 0x00000007ff157e24 */ /* 0x000fe2000f8e00ff */
[----:B-1----:R0:W-:Y:S04]  /*1720*/  STG.E desc[UR14][R16.64], R23 ;  /* 0x0000001710007986 */ /* 0x0021e8000c10190e */
[----:B------:R-:W2:Y:S04]  /*1730*/  LDG.E R19, desc[UR14][R18.64+0x4] ;  /* 0x0000040e12137981 */ /* 0x000ea8000c1e1900 */
[----:B------:R-:W3:Y:S04]  /*1740*/  LDG.E R20, desc[UR14][R20.64+0x4] ;  /* 0x0000040e14147981 */ /* 0x000ee8000c1e1900 */
[----:B------:R-:W4:Y:S04]  /*1750*/  LDG.E R27, desc[UR14][R12.64] ;  /* 0x0000000e0c1b7981 */ /* 0x000f28000c1e1900 */
[----:B------:R-:W5:Y:S01]  /*1760*/  LDG.E R24, desc[UR14][R10.64] ;  /* 0x0000000e0a187981 */ /* 0x000f62000c1e1900 */
[----:B------:R-:W-:-:S05]  /*1770*/  IADD3 R9, PT, PT, R9, UR13, RZ ;  /* 0x0000000d09097c10 */ /* 0x000fca000fffe0ff */
[----:B------:R-:W-:Y:S01]  /*1780*/  IMAD.WIDE.U32 R14, R9, 0x4, R14 ;  /* 0x00000004090e7825 */ /* 0x000fe200078e000e */
[----:B------:R-:W-:-:S03]  /*1790*/  UIADD3 UR4, UPT, UPT, UR4, 0x2, URZ ;  /* 0x0000000204047890 */ /* 0x000fc6000fffe0ff */
[-C--:B--2---:R-:W-:Y:S01]  /*17a0*/  FMUL R26, R8, R19.reuse ;  /* 0x00000013081a7220 */ /* 0x084fe20000400000 */
[----:B------:R-:W-:-:S03]  /*17b0*/  FMUL R22, R6, R19 ;  /* 0x0000001306167220 */ /* 0x000fc60000400000 */
[-C--:B---3--:R-:W-:Y:S01]  /*17c0*/  FFMA R25, R7, R20.reuse, -R26 ;  /* 0x0000001407197223 */ /* 0x088fe2000000081a */
[----:B------:R-:W-:-:S03]  /*17d0*/  FFMA R26, R5, R20, -R22 ;  /* 0x00000014051a7223 */ /* 0x000fc60000000816 */
[----:B------:R-:W-:Y:S01]  /*17e0*/  FMUL R28, R20, R25 ;  /* 0x00000019141c7220 */ /* 0x000fe20000400000 */
[----:B------:R-:W-:-:S03]  /*17f0*/  FMUL R22, R4, R19 ;  /* 0x0000001304167220 */ /* 0x000fc60000400000 */
[----:B0-----:R-:W-:Y:S01]  /*1800*/  FFMA R23, R19, R26, R28 ;  /* 0x0000001a13177223 */ /* 0x001fe2000000001c */
[----:B------:R-:W-:Y:S01]  /*1810*/  FFMA R19, R3, R20, -R22 ;  /* 0x0000001403137223 */ /* 0x000fe20000000816 */
[----:B----4-:R-:W0:Y:S02]  /*1820*/  F2F.F64.F32 R16, R27 ;  /* 0x0000001b00107310 */ /* 0x010e240000201800 */
[----:B-----5:R-:W-:-:S04]  /*1830*/  FMUL R23, R24, R23 ;  /* 0x0000001718177220 */ /* 0x020fc80000400000 */
[----:B------:R-:W-:-:S04]  /*1840*/  FFMA R23, R2, R19, R23 ;  /* 0x0000001302177223 */ /* 0x000fc80000000017 */
[----:B------:R-:W1:Y:S01]  /*1850*/  F2F.F64.F32 R18, R23 ;  /* 0x0000001700127310 */ /* 0x000e620000201800 */
[----:B0-----:R-:W-:-:S08]  /*1860*/  DMUL R20, R16, -0.25 ;  /* 0xbfd0000010147828 */ /* 0x001fd00000000000 */
[----:B-1----:R-:W-:Y:S02]  /*1870*/  DSETP.MAX.AND P0, P1, R20, R18, PT ;  /* 0x000000121400722a */ /* 0x002fe4000390f000 */
[----:B------:R-:W-:Y:S02]  /*1880*/  MOV R22, R20 ;  /* 0x0000001400167202 */ /* 0x000fe40000000f00 */
[----:B------:R-:W-:-:S04]  /*1890*/  MOV R20, R19 ;  /* 0x0000001300147202 */ /* 0x000fc80000000f00 */
[----:B------:R-:W-:Y:S01]  /*18a0*/  FSEL R21, R21, R20, P0 ;  /* 0x0000001415157208 */ /* 0x000fe20000000000 */
[----:B------:R-:W-:Y:S01]  /*18b0*/  DMUL R16, R16, 0.25 ;  /* 0x3fd0000010107828 */ /* 0x000fe20000000000 */
[----:B------:R-:W-:-:S04]  /*18c0*/  SEL R18, R22, R18, P0 ;  /* 0x0000001216127207 */ /* 0x000fc80000000000 */
[----:B------:R-:W-:-:S05]  /*18d0*/  @P1 LOP3.LUT R21, R20, 0x80000, RZ, 0xfc, !PT ;  /* 0x0008000014151812 */ /* 0x000fca00078efcff */
[----:B------:R-:W-:-:S06]  /*18e0*/  IMAD.MOV.U32 R19, RZ, RZ, R21 ;  /* 0x000000ffff137224 */ /* 0x000fcc00078e0015 */
[----:B------:R-:W-:Y:S01]  /*18f0*/  DSETP.MIN.AND P0, P1, R18, R16, PT ;  /* 0x000000101200722a */ /* 0x000fe20003900000 */
[----:B------:R-:W-:Y:S02]  /*1900*/  MOV R21, R17 ;  /* 0x0000001100157202 */ /* 0x000fe40000000f00 */
[----:B------:R-:W-:-:S04]  /*1910*/  MOV R20, R19 ;  /* 0x0000001300147202 */ /* 0x000fc80000000f00 */
[----:B------:R-:W-:-:S07]  /*1920*/  FSEL R23, R20, R21, P0 ;  /* 0x0000001514177208 */ /* 0x000fce0000000000 */
[----:B------:R-:W-:Y:S02]  /*1930*/  @P1 LOP3.LUT R23, R21, 0x80000, RZ, 0xfc, !PT ;  /* 0x0008000015171812 */ /* 0x000fe400078efcff */
[----:B------:R-:W-:-:S03]  /*1940*/  SEL R16, R18, R16, P0 ;  /* 0x0000001012107207 */ /* 0x000fc60000000000 */
[----:B------:R-:W-:-:S06]  /*1950*/  IMAD.MOV.U32 R17, RZ, RZ, R23 ;  /* 0x000000ffff117224 */ /* 0x000fcc00078e0017 */
[----:B------:R-:W0:Y:S02]  /*1960*/  F2F.F32.F64 R17, R16 ;  /* 0x0000001000117310 */ /* 0x000e240000301000 */
[----:B0-----:R2:W-:Y:S02]  /*1970*/  STG.E desc[UR14][R14.64], R17 ;  /* 0x000000110e007986 */ /* 0x0015e4000c10190e */
.L_x_644:
[----:B------:R-:W-:-:S04]  /*1980*/  ULOP3.LUT UR5, UR12, 0x1, URZ, 0xc0, !UPT ;  /* 0x000000010c057892 */ /* 0x000fc8000f8ec0ff */
[----:B------:R-:W-:-:S06]  /*1990*/  UISETP.NE.U32.AND UP0, UPT, UR5, 0x1, UPT ;  /* 0x000000010500788c */ /* 0x000fcc000bf05070 */
[----:B------:R-:W-:-:S13]  /*19a0*/  PLOP3.LUT P0, PT, PT, PT, UP0, 0x80, 0x8 ;  /* 0x000000000008781c */ /* 0x000fda0003f0f008 */
[----:B------:R-:W-:Y:S05]  /*19b0*/  @P0 EXIT ;  /* 0x000000000000094d */ /* 0x000fea0003800000 */
[----:B------:R-:W4:Y:S01]  /*19c0*/  LDCU.128 UR8, c[0x0][0x3a0] ;  /* 0x00007400ff0877ac */ /* 0x000f220008000c00 */
[----:B------:R-:W5:Y:S04]  /*19d0*/  LDG.E R10, desc[UR14][R10.64] ;  /* 0x0000000e0a0a7981 */ /* 0x000f68000c1e1900 */
[----:B------:R-:W5:Y:S01]  /*19e0*/  LDG.E R12, desc[UR14][R12.64] ;  /* 0x0000000e0c0c7981 */ /* 0x000f62000c1e1900 */
[----:B----4-:R-:W-:Y:S02]  /*19f0*/  UIMAD.WIDE.U32 UR8, UR4, 0x4, UR8 ;  /* 0x00000004040878a5 */ /* 0x010fe4000f8e0008 */
[----:B------:R-:W-:-:S04]  /*1a00*/  UIMAD.WIDE.U32 UR6, UR4, 0x4, UR10 ;  /* 0x00000004040678a5 */ /* 0x000fc8000f8e000a */
[----:B012---:R-:W-:Y:S01]  /*1a10*/  IMAD.U32 R17, RZ, RZ, UR9 ;  /* 0x00000009ff117e24 */ /* 0x007fe2000f8e00ff */
[----:B------:R-:W-:Y:S02]  /*1a20*/  MOV R16, UR8 ;  /* 0x0000000800107c02 */ /* 0x000fe40008000f00 */
[----:B------:R-:W-:Y:S02]  /*1a30*/  MOV R14, UR6 ;  /* 0x00000006000e7c02 */ /* 0x000fe40008000f00 */
[----:B------:R-:W-:Y:S01]  /*1a40*/  MOV R15, UR7 ;  /* 0x00000007000f7c02 */ /* 0x000fe20008000f00 */
        /* <DEDUP_REMOVED lines=9> */
[----:B------:R-:W-:-:S03]  /*1ae0*/  FFMA R3, R3, R14, -R4 ;  /* 0x0000000e03037223 */ /* 0x000fc60000000804 */
[----:B-----5:R-:W-:Y:S01]  /*1af0*/  FMUL R7, R10, R7 ;  /* 0x000000070a077220 */ /* 0x020fe20000400000 */
[----:B------:R-:W0:Y:S03]  /*1b00*/  F2F.F64.F32 R4, R12 ;  /* 0x0000000c00047310 */ /* 0x000e260000201800 */
[----:B------:R-:W-:-:S06]  /*1b10*/  FFMA R7, R2, R3, R7 ;  /* 0x0000000302077223 */ /* 0x000fcc0000000007 */
[----:B------:R-:W1:Y:S01]  /*1b20*/  F2F.F64.F32 R6, R7 ;  /* 0x0000000700067310 */ /* 0x000e620000201800 */
[----:B0-----:R-:W-:-:S08]  /*1b30*/  DMUL R2, R4, -0.25 ;  /* 0xbfd0000004027828 */ /* 0x001fd00000000000 */
[----:B-1----:R-:W-:Y:S02]  /*1b40*/  DSETP.MAX.AND P0, P1, R2, R6, PT ;  /* 0x000000060200722a */ /* 0x002fe4000390f000 */
[----:B------:R-:W-:Y:S01]  /*1b50*/  IMAD.MOV.U32 R8, RZ, RZ, R2 ;  /* 0x000000ffff087224 */ /* 0x000fe200078e0002 */
[----:B------:R-:W-:Y:S01]  /*1b60*/  MOV R10, R7 ;  /* 0x00000007000a7202 */ /* 0x000fe20000000f00 */
[----:B------:R-:W-:-:S03]  /*1b70*/  DMUL R4, R4, 0.25 ;  /* 0x3fd0000004047828 */ /* 0x000fc60000000000 */
[----:B------:R-:W-:Y:S02]  /*1b80*/  FSEL R3, R3, R10, P0 ;  /* 0x0000000a03037208 */ /* 0x000fe40000000000 */
[----:B------:R-:W-:Y:S02]  /*1b90*/  SEL R2, R8, R6, P0 ;  /* 0x0000000608027207 */ /* 0x000fe40000000000 */
[----:B------:R-:W0:Y:S03]  /*1ba0*/  LDC.64 R6, c[0x0][0x398] ;  /* 0x0000e600ff067b82 */ /* 0x000e260000000a00 */
[----:B------:R-:W-:-:S06]  /*1bb0*/  @P1 LOP3.LUT R3, R10, 0x80000, RZ, 0xfc, !PT ;  /* 0x000800000a031812 */ /* 0x000fcc00078efcff */
[----:B------:R-:W-:Y:S01]  /*1bc0*/  DSETP.MIN.AND P0, P1, R2, R4, PT ;  /* 0x000000040200722a */ /* 0x000fe20003900000 */
[----:B------:R-:W-:Y:S01]  /*1bd0*/  IMAD.MOV.U32 R8, RZ, RZ, R3 ;  /* 0x000000ffff087224 */ /* 0x000fe200078e0003 */
[----:B------:R-:W-:-:S04]  /*1be0*/  MOV R9, R5 ;  /* 0x0000000500097202 */ /* 0x000fc80000000f00 */
[----:B------:R-:W-:Y:S02]  /*1bf0*/  FSEL R11, R8, R9, P0 ;  /* 0x00000009080b7208 */ /* 0x000fe40000000000 */
[----:B------:R-:W-:-:S06]  /*1c00*/  SEL R2, R2, R4, P0 ;  /* 0x0000000402027207 */ /* 0x000fcc0000000000 */
[----:B------:R-:W-:-:S04]  /*1c10*/  @P1 LOP3.LUT R11, R9, 0x80000, RZ, 0xfc, !PT ;  /* 0x00080000090b1812 */ /* 0x000fc800078efcff */
[----:B------:R-:W-:Y:S02]  /*1c20*/  MOV R3, R11 ;  /* 0x0000000b00037202 */ /* 0x000fe40000000f00 */
[----:B------:R-:W-:-:S04]  /*1c30*/  MOV R5, UR13 ;  /* 0x0000000d00057c02 */ /* 0x000fc80008000f00 */
[----:B------:R-:W1:Y:S01]  /*1c40*/  F2F.F32.F64 R3, R2 ;  /* 0x0000000200037310 */ /* 0x000e620000301000 */
[----:B------:R-:W-:-:S04]  /*1c50*/  IMAD R5, R5, UR4, R0 ;  /* 0x0000000405057c24 */ /* 0x000fc8000f8e0200 */
[----:B0-----:R-:W-:-:S05]  /*1c60*/  IMAD.WIDE.U32 R4, R5, 0x4, R6 ;  /* 0x0000000405047825 */ /* 0x001fca00078e0006 */
[----:B-1----:R-:W-:Y:S01]  /*1c70*/  STG.E desc[UR14][R4.64], R3 ;  /* 0x0000000304007986 */ /* 0x002fe2000c10190e */
[----:B------:R-:W-:Y:S05]  /*1c80*/  EXIT ;  /* 0x000000000000794d */ /* 0x000fea0003800000 */
        .weak           $__internal_28_$__cuda_sm3x_div_rn_noftz_f32_slowpath
        .type           $__internal_28_$__cuda_sm3x_div_rn_noftz_f32_slowpath,@function
        .size           $__internal_28_$__cuda_sm3x_div_rn_noftz_f32_slowpath,(.L_x_800 - $__internal_28_$__cuda_sm3x_div_rn_noftz_f32_slowpath)
$__internal_28_$__cuda_sm3x_div_rn_noftz_f32_slowpath:
[----:B------:R-:W-:Y:S01]  /*1c90*/  SHF.R.U32.HI R6, RZ, 0x17, R7 ;  /* 0x00000017ff067819 */ /* 0x000fe20000011607 */
[----:B------:R-:W-:Y:S01]  /*1ca0*/  BSSY.RECONVERGENT B1, `(.L_x_645) ;  /* 0x0000064000017945 */ /* 0x000fe20003800200 */
[----:B------:R-:W-:Y:S02]  /*1cb0*/  SHF.R.U32.HI R3, RZ, 0x17, R2 ;  /* 0x00000017ff037819 */ /* 0x000fe40000011602 */
[----:B------:R-:W-:Y:S02]  /*1cc0*/  LOP3.LUT R6, R6, 0xff, RZ, 0xc0, !PT ;  /* 0x000000ff06067812 */ /* 0x000fe400078ec0ff */
[----:B------:R-:W-:Y:S02]  /*1cd0*/  LOP3.LUT R10, R3, 0xff, RZ, 0xc0, !PT ;  /* 0x000000ff030a7812 */ /* 0x000fe400078ec0ff */
[----:B------:R-:W-:Y:S01]  /*1ce0*/  MOV R11, R2 ;  /* 0x00000002000b7202 */ /* 0x000fe20000000f00 */
[----:B------:R-:W-:Y:S01]  /*1cf0*/  VIADD R16, R6, 0xffffffff ;  /* 0xffffffff06107836 */ /* 0x000fe20000000000 */
[----:B------:R-:W-:-:S04]  /*1d00*/  IADD3 R15, PT, PT, R10, -0x1, RZ ;  /* 0xffffffff0a0f7810 */ /* 0x000fc80007ffe0ff */
[----:B------:R-:W-:-:S04]  /*1d10*/  ISETP.GT.U32.AND P0, PT, R16, 0xfd, PT ;  /* 0x000000fd1000780c */ /* 0x000fc80003f04070 */
[----:B------:R-:W-:-:S13]  /*1d20*/  ISETP.GT.U32.OR P0, PT, R15, 0xfd, P0 ;  /* 0x000000fd0f00780c */ /* 0x000fda0000704470 */
[----:B------:R-:W-:Y:S01]  /*1d30*/  @!P0 IMAD.MOV.U32 R5, RZ, RZ, RZ ;  /* 0x000000ffff058224 */ /* 0x000fe200078e00ff */
        /* <DEDUP_REMOVED lines=25> */
.L_x_646:
        /* <DEDUP_REMOVED lines=51> */
.L_x_653:
[----:B------:R-:W-:-:S04]  /*2200*/  LOP3.LUT R2, R2, 0x80000000, RZ, 0xc0, !PT ;  /* 0x8000000002027812 */ /* 0x000fc800078ec0ff */
[----:B------:R-:W-:Y:S01]  /*2210*/  LOP3.LUT R2, R2, 0x7f800000, RZ, 0xfc, !PT ;  /* 0x7f80000002027812 */ /* 0x000fe200078efcff */
[----:B------:R-:W-:Y:S06]  /*2220*/  BRA `(.L_x_654) ;  /* 0x0000000000047947 */ /* 0x000fec0003800000 */
.L_x_652:
[----:B------:R-:W-:-:S07]  /*2230*/  LEA R2, R6, R2, 0x17 ;  /* 0x0000000206027211 */ /* 0x000fce00078eb8ff */
.L_x_654:
[----:B------:R-:W-:Y:S05]  /*2240*/  BSYNC.RECONVERGENT B2 ;  /* 0x0000000000027941 */ /* 0x000fea0003800200 */
.L_x_651:
[----:B------:R-:W-:Y:S05]  /*2250*/  BRA `(.L_x_655) ;  /* 0x0000000000207947 */ /* 0x000fea0003800000 */
.L_x_650:
[----:B------:R-:W-:-:S04]  /*2260*/  LOP3.LUT R2, R7, 0x80000000, R11, 0x48, !PT ;  /* 0x8000000007027812 */ /* 0x000fc800078e480b */
[----:B------:R-:W-:Y:S01]  /*2270*/  LOP3.LUT R2, R2, 0x7f800000, RZ, 0xfc, !PT ;  /* 0x7f80000002027812 */ /* 0x000fe200078efcff */
[----:B------:R-:W-:Y:S06]  /*2280*/  BRA `(.L_x_655) ;  /* 0x0000000000147947 */ /* 0x000fec0003800000 */
.L_x_649:
[----:B------:R-:W-:Y:S01]  /*2290*/  LOP3.LUT R2, R7, 0x80000000, R11, 0x48, !PT ;  /* 0x8000000007027812 */ /* 0x000fe200078e480b */
[----:B------:R-:W-:Y:S06]  /*22a0*/  BRA `(.L_x_655) ;  /* 0x00000000000c7947 */ /* 0x000fec0003800000 */
.L_x_648:
[----:B------:R-:W0:Y:S01]  /*22b0*/  MUFU.RSQ R2, -QNAN ;  /* 0xffc0000000027908 */ /* 0x000e220000001400 */
[----:B------:R-:W-:Y:S05]  /*22c0*/  BRA `(.L_x_655) ;  /* 0x0000000000047947 */ /* 0x000fea0003800000 */
.L_x_647:
[----:B------:R-:W-:-:S07]  /*22d0*/  FADD.FTZ R2, R2, R3 ;  /* 0x0000000302027221 */ /* 0x000fce0000010000 */
.L_x_655:
[----:B------:R-:W-:Y:S05]  /*22e0*/  BSYNC.RECONVERGENT B1 ;  /* 0x0000000000017941 */ /* 0x000fea0003800200 */
.L_x_645:
[----:B------:R-:W-:-:S04]  /*22f0*/  HFMA2 R5, -RZ, RZ, 0, 0 ;  /* 0x00000000ff057431 */ /* 0x000fc800000001ff */
[----:B0-----:R-:W-:Y:S05]  /*2300*/  RET.REL.NODEC R4 `(_Z11propagthetaiiiPfS_S_S_S_S_S_S_S_S_S_S_) ;  /* 0xffffffdc043c7950 */ /* 0x001fea0003c3ffff */
.L_x_656:
        /* <DEDUP_REMOVED lines=15> */
.L_x_800:


//--------------------- .text._Z6slopesiifPfS_S_S_S_S_S_S_S_ --------------------------
	.section	.text._Z6slopesiifPfS_S_S_S_S_S_S_S_,"ax",@progbits
	.align	128
        .global         _Z6slopesiifPfS_S_S_S_S_S_S_S_
        .type           _Z6slopesiifPfS_S_S_S_S_S_S_S_,@function
        .size           _Z6slopesiifPfS_S_S_S_S_S_S_S_,(.L_x_801 - _Z6slopesiifPfS_S_S_S_S_S_S_S_)
        .other          _Z6slopesiifPfS_S_S_S_S_S_S_S_,@"STO_CUDA_ENTRY STV_DEFAULT"
_Z6slopesiifPfS_S_S_S_S_S_S_S_:
.text._Z6slopesiifPfS_S_S_S_S_S_S_S_:
[----:B------:R-:W-:Y:S01]  /*0000*/  LDC R1, c[0x0][0x37c] ;  /* 0x0000df00ff017b82 */ /* 0x000fe20000000800 */
[----:B------:R-:W0:Y:S07]  /*0010*/  S2R R0, SR_TID.X ;  /* 0x0000000000007919 */ /* 0x000e2e0000002100 */
[----:B------:R-:W0:Y:S01]  /*0020*/  S2UR UR4, SR_CTAID.X ;  /* 0x00000000000479c3 */ /* 0x000e220000002500 */
[----:B------:R-:W1:Y:S07]  /*0030*/  S2R R3, SR_TID.Y ;  /* 0x0000000000037919 */ /* 0x000e6e0000002200 */
[----:B------:R-:W0:Y:S08]  /*0040*/  LDC R5, c[0x0][0x360] ;  /* 0x0000d800ff057b82 */ /* 0x000e300000000800 */
[----:B------:R-:W2:Y:S08]  /*0050*/  LDC R15, c[0x0][0x380] ;  /* 0x0000e000ff0f7b82 */ /* 0x000eb00000000800 */
[----:B------:R-:W1:Y:S08]  /*0060*/  S2UR UR6, SR_CTAID.Y ;  /* 0x00000000000679c3 */ /* 0x000e700000002600 */
[----:B------:R-:W1:Y:S01]  /*0070*/  LDC R4, c[0x0][0x364] ;  /* 0x0000d900ff047b82 */ /* 0x000e620000000800 */
[----:B0-----:R-:W-:Y:S01]  /*0080*/  IMAD R5, R5, UR4, R0 ;  /* 0x0000000405057c24 */ /* 0x001fe2000f8e0200 */
[----:B------:R-:W0:Y:S04]  /*0090*/  LDCU.64 UR4, c[0x0][0x358] ;  /* 0x00006b00ff0477ac */ /* 0x000e280008000a00 */
[----:B------:R-:W-:-:S02]  /*00a0*/  VIMNMX.U32 R0, PT, PT, R5, 0x1, !PT ;  /* 0x0000000105007848 */ /* 0x000fc40007fe0000 */
[----:B--2---:R-:W-:Y:S01]  /*00b0*/  IADD3 R2, PT, PT, R15, -0x1, RZ ;  /* 0xffffffff0f027810 */ /* 0x004fe20007ffe0ff */
[----:B------:R-:W2:Y:S03]  /*00c0*/  LDC.64 R10, c[0x0][0x390] ;  /* 0x0000e400ff0a7b82 */ /* 0x000ea60000000a00 */
[----:B------:R-:W-:Y:S01]  /*00d0*/  ISETP.NE.AND P0, PT, R5, R2, PT ;  /* 0x000000020500720c */ /* 0x000fe20003f05270 */
[----:B-1----:R-:W-:-:S12]  /*00e0*/  IMAD R4, R4, UR6, R3 ;  /* 0x0000000604047c24 */ /* 0x002fd8000f8e0203 */
[----:B------:R-:W-:Y:S01]  /*00f0*/  @P0 IADD3 R2, PT, PT, R5, 0x1, RZ ;  /* 0x0000000105020810 */ /* 0x000fe20007ffe0ff */
[----:B------:R-:W1:Y:S01]  /*0100*/  LDCU UR6, c[0x0][0x388] ;  /* 0x00007100ff0677ac */ /* 0x000e620008000800 */
[----:B------:R-:W-:-:S03]  /*0110*/  IADD3 R3, PT, PT, R0, -0x1, RZ ;  /* 0xffffffff00037810 */ /* 0x000fc60007ffe0ff */
[CC--:B------:R-:W-:Y:S02]  /*0120*/  IMAD R7, R4.reuse, R15.reuse, R2 ;  /* 0x0000000f04077224 */ /* 0x0c0fe400078e0202 */
[----:B------:R-:W-:Y:S02]  /*0130*/  IMAD R6, R4, R15, R3 ;  /* 0x0000000f04067224 */ /* 0x000fe400078e0203 */
[----:B--2---:R-:W-:-:S04]  /*0140*/  IMAD.WIDE.U32 R8, R7, 0x4, R10 ;  /* 0x0000000407087825 */ /* 0x004fc800078e000a */
[----:B------:R-:W-:Y:S01]  /*0150*/  IMAD.WIDE.U32 R10, R6, 0x4, R10 ;  /* 0x00000004060a7825 */ /* 0x000fe200078e000a */
[----:B0-----:R-:W2:Y:S05]  /*0160*/  LDG.E R0, desc[UR4][R8.64] ;  /* 0x0000000408007981 */ /* 0x001eaa000c1e1900 */
[----:B------:R-:W2:Y:S01]  /*0170*/  LDG.E R11, desc[UR4][R10.64] ;  /* 0x000000040a0b7981 */ /* 0x000ea2000c1e1900 */
[----:B------:R-:W-:Y:S01]  /*0180*/  IMAD.IADD R2, R2, 0x1, -R3 ;  /* 0x0000000102027824 */ /* 0x000fe200078e0a03 */
[----:B------:R-:W-:Y:S04]  /*0190*/  BSSY.RECONVERGENT B0, `(.L_x_657) ;  /* 0x0000010000007945 */ /* 0x000fe80003800200 */
[----:B------:R-:W-:-:S05]  /*01a0*/  I2FP.F32.U32 R2, R2 ;  /* 0x0000000200027245 */ /* 0x000fca0000201000 */
[----:B-1----:R-:W-:-:S04]  /*01b0*/  FMUL R3, R2, UR6 ;  /* 0x0000000602037c20 */ /* 0x002fc80008400000 */
[----:B------:R-:W0:Y:S02]  /*01c0*/  MUFU.RCP R2, R3 ;  /* 0x0000000300027308 */ /* 0x000e240000001000 */
[----:B0-----:R-:W-:-:S04]  /*01d0*/  FFMA R13, -R3, R2, 1 ;  /* 0x3f800000030d7423 */ /* 0x001fc80000000102 */
[----:B------:R-:W-:Y:S01]  /*01e0*/  FFMA R13, R2, R13, R2 ;  /* 0x0000000d020d7223 */ /* 0x000fe20000000002 */
[----:B------:R-:W-:Y:S02]  /*01f0*/  IMAD R2, R4, R15, R5 ;  /* 0x0000000f04027224 */ /* 0x000fe400078e0205 */
[----:B--2---:R-:W-:-:S04]  /*0200*/  FADD R0, R0, -R11 ;  /* 0x8000000b00007221 */ /* 0x004fc80000000000 */
[----:B------:R-:W0:Y:S01]  /*0210*/  FCHK P0, R0, R3 ;  /* 0x0000000300007302 */ /* 0x000e220000000000 */
[----:B------:R-:W-:-:S04]  /*0220*/  FFMA R8, R0, R13, RZ ;  /* 0x0000000d00087223 */ /* 0x000fc800000000ff */
[----:B------:R-:W-:-:S04]  /*0230*/  FFMA R9, -R3, R8, R0 ;  /* 0x0000000803097223 */ /* 0x000fc80000000100 */
[----:B------:R-:W-:Y:S01]  /*0240*/  FFMA R15, R13, R9, R8 ;  /* 0x000000090d0f7223 */ /* 0x000fe20000000008 */
[----:B0-----:R-:W-:Y:S06]  /*0250*/  @!P0 BRA `(.L_x_658) ;  /* 0x00000000000c8947 */ /* 0x001fec0003800000 */
[----:B------:R-:W-:-:S07]  /*0260*/  MOV R8, 0x280 ;  /* 0x0000028000087802 */ /* 0x000fce0000000f00 */
[----:B------:R-:W-:Y:S05]  /*0270*/  CALL.REL.NOINC `($__internal_29_$__cuda_sm3x_div_rn_noftz_f32_slowpath) ;  /* 0x0000000800087944 */ /* 0x000fea0003c00000 */
[----:B------:R-:W-:-:S07]  /*0280*/  MOV R15, R13 ;  /* 0x0000000d000f7202 */ /* 0x000fce0000000f00 */
.L_x_658:
[----:B------:R-:W-:Y:S05]  /*0290*/  BSYNC.RECONVERGENT B0 ;  /* 0x0000000000007941 */ /* 0x000fea0003800200 */
.L_x_657:
[----:B------:R-:W0:Y:S08]  /*02a0*/  LDC.64 R12, c[0x0][0x398] ;  /* 0x0000e600ff0c7b82 */ /* 0x000e300000000a00 */
[----:B------:R-:W1:Y:S01]  /*02b0*/  LDC.64 R8, c[0x0][0x3a8] ;  /* 0x0000ea00ff087b82 */ /* 0x000e620000000a00 */
[----:B0-----:R-:W-:-:S04]  /*02c0*/  IMAD.WIDE.U32 R10, R7, 0x4, R12 ;  /* 0x00000004070a7825 */ /* 0x001fc800078e000c */
[----:B------:R-:W-:-:S04]  /*02d0*/  IMAD.WIDE.U32 R12, R6, 0x4, R12 ;  /* 0x00000004060c7825 */ /* 0x000fc800078e000c */
[----:B-1----:R-:W-:-:S05]  /*02e0*/  IMAD.WIDE.U32 R8, R2, 0x4, R8 ;  /* 0x0000000402087825 */ /* 0x002fca00078e0008 */
[----:B------:R0:W-:Y:S04]  /*02f0*/  STG.E desc[UR4][R8.64], R15 ;  /* 0x0000000f08007986 */ /* 0x0001e8000c101904 */
[----:B------:R-:W2:Y:S04]  /*0300*/  LDG.E R10, desc[UR4][R10.64] ;  /* 0x000000040a0a7981 */ /* 0x000ea8000c1e1900 */
[----:B------:R-:W2:Y:S01]  /*0310*/  LDG.E R13, desc[UR4][R12.64] ;  /* 0x000000040c0d7981 */ /* 0x000ea2000c1e1900 */
[----:B------:R-:W1:Y:S01]  /*0320*/  MUFU.RCP R0, R3 ;  /* 0x0000000300007308 */ /* 0x000e620000001000 */
[----:B------:R-:W-:Y:S01]  /*0330*/  BSSY.RECONVERGENT B0, `(.L_x_659) ;  /* 0x000000d000007945 */ /* 0x000fe20003800200 */
[----:B-1----:R-:W-:-:S04]  /*0340*/  FFMA R17, -R3, R0, 1 ;  /* 0x3f80000003117423 */ /* 0x002fc80000000100 */
[----:B------:R-:W-:Y:S01]  /*0350*/  FFMA R0, R0, R17, R0 ;  /* 0x0000001100007223 */ /* 0x000fe20000000000 */
[----:B--2---:R-:W-:-:S04]  /*0360*/  FADD R14, R10, -R13 ;  /* 0x8000000d0a0e7221 */ /* 0x004fc80000000000 */
[----:B------:R-:W1:Y:S01]  /*0370*/  FCHK P0, R14, R3 ;  /* 0x000000030e007302 */ /* 0x000e620000000000 */
[----:B------:R-:W-:-:S04]  /*0380*/  FFMA R17, R0, R14, RZ ;  /* 0x0000000e00117223 */ /* 0x000fc800000000ff */
[----:B------:R-:W-:-:S04]  /*0390*/  FFMA R16, -R3, R17, R14 ;  /* 0x0000001103107223 */ /* 0x000fc8000000010e */
[----:B------:R-:W-:Y:S01]  /*03a0*/  FFMA R17, R0, R16, R17 ;  /* 0x0000001000117223 */ /* 0x000fe20000000011 */
[----:B01----:R-:W-:Y:S06]  /*03b0*/  @!P0 BRA `(.L_x_660) ;  /* 0x0000000000108947 */ /* 0x003fec0003800000 */
[----:B------:R-:W-:Y:S02]  /*03c0*/  MOV R0, R14 ;  /* 0x0000000e00007202 */ /* 0x000fe40000000f00 */
[----:B------:R-:W-:-:S07]  /*03d0*/  MOV R8, 0x3f0 ;  /* 0x000003f000087802 */ /* 0x000fce0000000f00 */
[----:B------:R-:W-:Y:S05]  /*03e0*/  CALL.REL.NOINC `($__internal_29_$__cuda_sm3x_div_rn_noftz_f32_slowpath) ;  /* 0x0000000400ac7944 */ /* 0x000fea0003c00000 */
[----:B------:R-:W-:-:S07]  /*03f0*/  IMAD.MOV.U32 R17, RZ, RZ, R13 ;  /* 0x000000ffff117224 */ /* 0x000fce00078e000d */
.L_x_660:
[----:B------:R-:W-:Y:S05]  /*0400*/  BSYNC.RECONVERGENT B0 ;  /* 0x0000000000007941 */ /* 0x000fea0003800200 */
.L_x_659:
        /* <DEDUP_REMOVED lines=21> */
.L_x_662:
[----:B------:R-:W-:Y:S05]  /*0560*/  BSYNC.RECONVERGENT B0 ;  /* 0x0000000000007941 */ /* 0x000fea0003800200 */
.L_x_661:
[----:B------:R-:W0:Y:S01]  /*0570*/  LDC.64 R10, c[0x0][0x380] ;  /* 0x0000e000ff0a7b82 */ /* 0x000e220000000a00 */
[----:B------:R-:W-:Y:S01]  /*0580*/  VIMNMX.U32 R0, PT, PT, R4, 0x1, !PT ;  /* 0x0000000104007848 */ /* 0x000fe20007fe0000 */
[----:B------:R-:W1:Y:S03]  /*0590*/  LDCU UR6, c[0x0][0x388] ;  /* 0x00007100ff0677ac */ /* 0x000e660008000800 */
[----:B------:R-:W-:-:S03]  /*05a0*/  IADD3 R0, PT, PT, R0, -0x1, RZ ;  /* 0xffffffff00007810 */ /* 0x000fc60007ffe0ff */
[----:B------:R-:W2:Y:S08]  /*05b0*/  LDC.64 R8, c[0x0][0x390] ;  /* 0x0000e400ff087b82 */ /* 0x000eb00000000a00 */
[----:B------:R-:W3:Y:S01]  /*05c0*/  LDC.64 R6, c[0x0][0x3c8] ;  /* 0x0000f200ff067b82 */ /* 0x000ee20000000a00 */
[----:B0-----:R-:W-:-:S04]  /*05d0*/  IADD3 R3, PT, PT, R11, -0x1, RZ ;  /* 0xffffffff0b037810 */ /* 0x001fc80007ffe0ff */
[----:B------:R-:W-:Y:S01]  /*05e0*/  ISETP.NE.AND P0, PT, R4, R3, PT ;  /* 0x000000030400720c */ /* 0x000fe20003f05270 */
[----:B---3--:R-:W-:-:S12]  /*05f0*/  IMAD.WIDE.U32 R6, R2, 0x4, R6 ;  /* 0x0000000402067825 */ /* 0x008fd800078e0006 */
[----:B------:R-:W-:Y:S01]  /*0600*/  @P0 VIADD R3, R4, 0x1 ;  /* 0x0000000104030836 */ /* 0x000fe20000000000 */
[----:B------:R0:W-:Y:S01]  /*0610*/  STG.E desc[UR4][R6.64], R13 ;  /* 0x0000000d06007986 */ /* 0x0001e2000c101904 */
[-CC-:B------:R-:W-:Y:S02]  /*0620*/  IMAD R4, R0, R10.reuse, R5.reuse ;  /* 0x0000000a00047224 */ /* 0x180fe400078e0205 */
[----:B------:R-:W-:Y:S02]  /*0630*/  IMAD R5, R3, R10, R5 ;  /* 0x0000000a03057224 */ /* 0x000fe400078e0205 */
[----:B--2---:R-:W-:-:S04]  /*0640*/  IMAD.WIDE.U32 R10, R4, 0x4, R8 ;  /* 0x00000004040a7825 */ /* 0x004fc800078e0008 */
[----:B------:R-:W-:Y:S02]  /*0650*/  IMAD.WIDE.U32 R8, R5, 0x4, R8 ;  /* 0x0000000405087825 */ /* 0x000fe400078e0008 */
[----:B------:R-:W2:Y:S04]  /*0660*/  LDG.E R11, desc[UR4][R10.64] ;  /* 0x000000040a0b7981 */ /* 0x000ea8000c1e1900 */
[----:B------:R-:W2:Y:S01]  /*0670*/  LDG.E R8, desc[UR4][R8.64] ;  /* 0x0000000408087981 */ /* 0x000ea2000c1e1900 */
[----:B------:R-:W-:Y:S01]  /*0680*/  IADD3 R0, PT, PT, -R0, R3, RZ ;  /* 0x0000000300007210 */ /* 0x000fe20007ffe1ff */
[----:B------:R-:W-:Y:S03]  /*0690*/  BSSY.RECONVERGENT B0, `(.L_x_663) ;  /* 0x000000f000007945 */ /* 0x000fe60003800200 */
[----:B------:R-:W-:-:S05]  /*06a0*/  I2FP.F32.U32 R0, R0 ;  /* 0x0000000000007245 */ /* 0x000fca0000201000 */
[----:B-1----:R-:W-:-:S04]  /*06b0*/  FMUL R3, R0, UR6 ;  /* 0x0000000600037c20 */ /* 0x002fc80008400000 */
[----:B------:R-:W1:Y:S02]  /*06c0*/  MUFU.RCP R12, R3 ;  /* 0x00000003000c7308 */ /* 0x000e640000001000 */
[----:B-1----:R-:W-:-:S04]  /*06d0*/  FFMA R15, -R3, R12, 1 ;  /* 0x3f800000030f7423 */ /* 0x002fc8000000010c */
[----:B------:R-:W-:Y:S01]  /*06e0*/  FFMA R15, R12, R15, R12 ;  /* 0x0000000f0c0f7223 */ /* 0x000fe2000000000c */
[----:B--2---:R-:W-:-:S04]  /*06f0*/  FADD R0, R8, -R11 ;  /* 0x8000000b08007221 */ /* 0x004fc80000000000 */
[----:B------:R-:W1:Y:S01]  /*0700*/  FCHK P0, R0, R3 ;  /* 0x0000000300007302 */ /* 0x000e620000000000 */
[----:B0-----:R-:W-:-:S04]  /*0710*/  FFMA R6, R0, R15, RZ ;  /* 0x0000000f00067223 */ /* 0x001fc800000000ff */
[----:B------:R-:W-:-:S04]  /*0720*/  FFMA R7, -R3, R6, R0 ;  /* 0x0000000603077223 */ /* 0x000fc80000000100 */
[----:B------:R-:W-:Y:S01]  /*0730*/  FFMA R15, R15, R7, R6 ;  /* 0x000000070f0f7223 */ /* 0x000fe20000000006 */
[----:B-1----:R-:W-:Y:S06]  /*0740*/  @!P0 BRA `(.L_x_664) ;  /* 0x00000000000c8947 */ /* 0x002fec0003800000 */
[----:B------:R-:W-:-:S07]  /*0750*/  MOV R8, 0x770 ;  /* 0x0000077000087802 */ /* 0x000fce0000000f00 */
[----:B------:R-:W-:Y:S05]  /*0760*/  CALL.REL.NOINC `($__internal_29_$__cuda_sm3x_div_rn_noftz_f32_slowpath) ;  /* 0x0000000000cc7944 */ /* 0x000fea0003c00000 */
[----:B------:R-:W-:-:S07]  /*0770*/  MOV R15, R13 ;  /* 0x0000000d000f7202 */ /* 0x000fce0000000f00 */
.L_x_664:
[----:B------:R-:W-:Y:S05]  /*0780*/  BSYNC.RECONVERGENT B0 ;  /* 0x0000000000007941 */ /* 0x000fea0003800200 */
.L_x_663:
        /* <DEDUP_REMOVED lines=21> */
.L_x_666:
[----:B------:R-:W-:Y:S05]  /*08e0*/  BSYNC.RECONVERGENT B0 ;  /* 0x0000000000007941 */ /* 0x000fea0003800200 */
.L_x_665:
        /* <DEDUP_REMOVED lines=18> */
[----:B------:R-:W-:Y:S01]  /*0a10*/  IMAD.MOV.U32 R0, RZ, RZ, R10 ;  /* 0x000000ffff007224 */ /* 0x000fe200078e000a */
[----:B------:R-:W-:-:S07]  /*0a20*/  MOV R8, 0xa40 ;  /* 0x00000a4000087802 */ /* 0x000fce0000000f00 */
[----:B------:R-:W-:Y:S05]  /*0a30*/  CALL.REL.NOINC `($__internal_29_$__cuda_sm3x_div_rn_noftz_f32_slowpath) ;  /* 0x0000000000187944 */ /* 0x000fea0003c00000 */
[----:B------:R-:W-:-:S07]  /*0a40*/  MOV R11, R13 ;  /* 0x0000000d000b7202 */ /* 0x000fce0000000f00 */
.L_x_668:
[----:B------:R-:W-:Y:S05]  /*0a50*/  BSYNC.RECONVERGENT B0 ;  /* 0x0000000000007941 */ /* 0x000fea0003800200 */
.L_x_667:
[----:B------:R-:W0:Y:S02]  /*0a60*/  LDC.64 R4, c[0x0][0x3d0] ;  /* 0x0000f400ff047b82 */ /* 0x000e240000000a00 */
[----:B0-----:R-:W-:-:S05]  /*0a70*/  IMAD.WIDE.U32 R2, R2, 0x4, R4 ;  /* 0x0000000402027825 */ /* 0x001fca00078e0004 */
[----:B------:R-:W-:Y:S01]  /*0a80*/  STG.E desc[UR4][R2.64], R11 ;  /* 0x0000000b02007986 */ /* 0x000fe2000c101904 */
[----:B------:R-:W-:Y:S05]  /*0a90*/  EXIT ;  /* 0x000000000000794d */ /* 0x000fea0003800000 */
        .weak           $__internal_29_$__cuda_sm3x_div_rn_noftz_f32_slowpath
        .type           $__internal_29_$__cuda_sm3x_div_rn_noftz_f32_slowpath,@function
        .size           $__internal_29_$__cuda_sm3x_div_rn_noftz_f32_slowpath,(.L_x_801 - $__internal_29_$__cuda_sm3x_div_rn_noftz_f32_slowpath)
$__internal_29_$__cuda_sm3x_div_rn_noftz_f32_slowpath:
[--C-:B------:R-:W-:Y:S01]  /*0aa0*/  SHF.R.U32.HI R10, RZ, 0x17, R3.reuse ;  /* 0x00000017ff0a7819 */ /* 0x100fe20000011603 */
[----:B------:R-:W-:Y:S01]  /*0ab0*/  BSSY.RECONVERGENT B1, `(.L_x_669) ;  /* 0x0000063000017945 */ /* 0x000fe20003800200 */
[----:B------:R-:W-:Y:S01]  /*0ac0*/  SHF.R.U32.HI R9, RZ, 0x17, R0 ;  /* 0x00000017ff097819 */ /* 0x000fe20000011600 */
[----:B------:R-:W-:Y:S01]  /*0ad0*/  IMAD.MOV.U32 R11, RZ, RZ, R3 ;  /* 0x000000ffff0b7224 */ /* 0x000fe200078e0003 */
        /* <DEDUP_REMOVED lines=29> */
[----:B------:R-:W-:-:S04]  /*0cb0*/  @!P1 FFMA R11, R3, 1.84467440737095516160e+19, RZ ;  /* 0x5f800000030b9823 */ /* 0x000fc800000000ff */
[----:B------:R-:W-:-:S07]  /*0cc0*/  @!P1 VIADD R9, R9, 0x40 ;  /* 0x0000004009099836 */ /* 0x000fce0000000000 */
.L_x_670:
[----:B------:R-:W-:Y:S01]  /*0cd0*/  LEA R12, R10, 0xc0800000, 0x17 ;  /* 0xc08000000a0c7811 */ /* 0x000fe200078eb8ff */
[----:B------:R-:W-:Y:S01]  /*0ce0*/  BSSY.RECONVERGENT B2, `(.L_x_675) ;  /* 0x0000036000027945 */ /* 0x000fe20003800200 */
[----:B------:R-:W-:Y:S02]  /*0cf0*/  IADD3 R13, PT, PT, R13, -0x7f, RZ ;  /* 0xffffff810d0d7810 */ /* 0x000fe40007ffe0ff */
[----:B------:R-:W-:-:S03]  /*0d00*/  IADD3 R12, PT, PT, -R12, R11, RZ ;  /* 0x0000000b0c0c7210 */ /* 0x000fc60007ffe1ff */
[C---:B------:R-:W-:Y:S01]  /*0d10*/  IMAD R0, R13.reuse, -0x800000, R0 ;  /* 0xff8000000d007824 */ /* 0x040fe200078e0200 */
[----:B------:R0:W1:Y:S01]  /*0d20*/  MUFU.RCP R11, R12 ;  /* 0x0000000c000b7308 */ /* 0x0000620000001000 */
[----:B------:R-:W-:Y:S01]  /*0d30*/  FADD.FTZ R15, -R12, -RZ ;  /* 0x800000ff0c0f7221 */ /* 0x000fe20000010100 */
        /* <DEDUP_REMOVED lines=23> */
[-CC-:B------:R-:W-:Y:S01]  /*0eb0*/  FFMA.RM R10, R11, R15.reuse, R16.reuse ;  /* 0x0000000f0b0a7223 */ /* 0x180fe20000004010 */
[C---:B------:R-:W-:Y:S02]  /*0ec0*/  ISETP.NE.AND P2, PT, R13.reuse, RZ, PT ;  /* 0x000000ff0d00720c */ /* 0x040fe40003f45270 */
[----:B------:R-:W-:Y:S02]  /*0ed0*/  ISETP.NE.AND P1, PT, R13, RZ, PT ;  /* 0x000000ff0d00720c */ /* 0x000fe40003f25270 */
[----:B------:R-:W-:Y:S01]  /*0ee0*/  LOP3.LUT R12, R9, 0x7fffff, RZ, 0xc0, !PT ;  /* 0x007fffff090c7812 */ /* 0x000fe200078ec0ff */
[----:B------:R-:W-:Y:S01]  /*0ef0*/  FFMA.RP R9, R11, R15, R16 ;  /* 0x0000000f0b097223 */ /* 0x000fe20000008010 */
[----:B------:R-:W-:Y:S02]  /*0f00*/  IADD3 R11, PT, PT, R13, 0x20, RZ ;  /* 0x000000200d0b7810 */ /* 0x000fe40007ffe0ff */
        /* <DEDUP_REMOVED lines=15> */
.L_x_677:
[----:B------:R-:W-:-:S04]  /*1000*/  LOP3.LUT R0, R0, 0x80000000, RZ, 0xc0, !PT ;  /* 0x8000000000007812 */ /* 0x000fc800078ec0ff */
[----:B------:R-:W-:Y:S01]  /*1010*/  LOP3.LUT R0, R0, 0x7f800000, RZ, 0xfc, !PT ;  /* 0x7f80000000007812 */ /* 0x000fe200078efcff */
[----:B------:R-:W-:Y:S06]  /*1020*/  BRA `(.L_x_678) ;  /* 0x0000000000047947 */ /* 0x000fec0003800000 */
.L_x_676:
[----:B------:R-:W-:-:S07]  /*1030*/  LEA R0, R9, R0, 0x17 ;  /* 0x0000000009007211 */ /* 0x000fce00078eb8ff */
.L_x_678:
[----:B------:R-:W-:Y:S05]  /*1040*/  BSYNC.RECONVERGENT B2 ;  /* 0x0000000000027941 */ /* 0x000fea0003800200 */
.L_x_675:
[----:B------:R-:W-:Y:S05]  /*1050*/  BRA `(.L_x_679) ;  /* 0x0000000000207947 */ /* 0x000fea0003800000 */
.L_x_674:
[----:B------:R-:W-:-:S04]  /*1060*/  LOP3.LUT R0, R11, 0x80000000, R0, 0x48, !PT ;  /* 0x800000000b007812 */ /* 0x000fc800078e4800 */
[----:B------:R-:W-:Y:S01]  /*1070*/  LOP3.LUT R0, R0, 0x7f800000, RZ, 0xfc, !PT ;  /* 0x7f80000000007812 */ /* 0x000fe200078efcff */
[----:B------:R-:W-:Y:S06]  /*1080*/  BRA `(.L_x_679) ;  /* 0x0000000000147947 */ /* 0x000fec0003800000 */
.L_x_673:
[----:B------:R-:W-:Y:S01]  /*1090*/  LOP3.LUT R0, R11, 0x80000000, R0, 0x48, !PT ;  /* 0x800000000b007812 */ /* 0x000fe200078e4800 */
[----:B------:R-:W-:Y:S06]  /*10a0*/  BRA `(.L_x_679) ;  /* 0x00000000000c7947 */ /* 0x000fec0003800000 */
.L_x_672:
[----:B------:R-:W0:Y:S01]  /*10b0*/  MUFU.RSQ R0, -QNAN ;  /* 0xffc0000000007908 */ /* 0x000e220000001400 */
[----:B------:R-:W-:Y:S05]  /*10c0*/  BRA `(.L_x_679) ;  /* 0x0000000000047947 */ /* 0x000fea0003800000 */
.L_x_671:
[----:B------:R-:W-:-:S07]  /*10d0*/  FADD.FTZ R0, R0, R3 ;  /* 0x0000000300007221 */ /* 0x000fce0000010000 */
.L_x_679:
[----:B------:R-:W-:Y:S05]  /*10e0*/  BSYNC.RECONVERGENT B1 ;  /* 0x0000000000017941 */ /* 0x000fea0003800200 */
.L_x_669:
[----:B------:R-:W-:Y:S01]  /*10f0*/  HFMA2 R9, -RZ, RZ, 0, 0 ;  /* 0x00000000ff097431 */ /* 0x000fe200000001ff */
[----:B0-----:R-:W-:-:S03]  /*1100*/  MOV R13, R0 ;  /* 0x00000000000d7202 */ /* 0x001fc60000000f00 */
[----:B------:R-:W-:Y:S05]  /*1110*/  RET.REL.NODEC R8 `(_Z6slopesiifPfS_S_S_S_S_S_S_S_) ;  /* 0xffffffec08b87950 */ /* 0x000fea0003c3ffff */
.L_x_680:
        /* <DEDUP_REMOVED lines=14> */
.L_x_801:


//--------------------- .text._Z10dispersioniiffffPfS_S_S_S_S_S_ --------------------------
	.section	.text._Z10dispersioniiffffPfS_S_S_S_S_S_,"ax",@progbits
	.align	128
        .global         _Z10dispersioniiffffPfS_S_S_S_S_S_
        .type           _Z10dispersioniiffffPfS_S_S_S_S_S_,@function
        .size           _Z10dispersioniiffffPfS_S_S_S_S_S_,(.L_x_803 - _Z10dispersioniiffffPfS_S_S_S_S_S_)
        .other          _Z10dispersioniiffffPfS_S_S_S_S_S_,@"STO_CUDA_ENTRY STV_DEFAULT"
_Z10dispersioniiffffPfS_S_S_S_S_S_:
.text._Z10dispersioniiffffPfS_S_S_S_S_S_:
[----:B------:R-:W-:Y:S01]  /*0000*/  LDC R1, c[0x0][0x37c] ;  /* 0x0000df00ff017b82 */ /* 0x000fe20000000800 */
[----:B------:R-:W0:Y:S07]  /*0010*/  S2R R12, SR_TID.X ;  /* 0x00000000000c7919 */ /* 0x000e2e0000002100 */
[----:B------:R-:W0:Y:S01]  /*0020*/  LDC R3, c[0x0][0x360] ;  /* 0x0000d800ff037b82 */ /* 0x000e220000000800 */
[----:B------:R-:W1:Y:S01]  /*0030*/  LDCU UR6, c[0x0][0x380] ;  /* 0x00007000ff0677ac */ /* 0x000e620008000800 */
[----:B------:R-:W2:Y:S01]  /*0040*/  S2R R11, SR_TID.Y ;  /* 0x00000000000b7919 */ /* 0x000ea20000002200 */
[----:B------:R-:W3:Y:S05]  /*0050*/  LDCU.64 UR8, c[0x0][0x358] ;  /* 0x00006b00ff0877ac */ /* 0x000eea0008000a00 */
[----:B------:R-:W0:Y:S08]  /*0060*/  S2UR UR4, SR_CTAID.X ;  /* 0x00000000000479c3 */ /* 0x000e300000002500 */
[----:B------:R-:W2:Y:S08]  /*0070*/  S2UR UR5, SR_CTAID.Y ;  /* 0x00000000000579c3 */ /* 0x000eb00000002600 */
[----:B------:R-:W2:Y:S08]  /*0080*/  LDC R0, c[0x0][0x364] ;  /* 0x0000d900ff007b82 */ /* 0x000eb00000000800 */
[----:B------:R-:W4:Y:S01]  /*0090*/  LDC.64 R6, c[0x0][0x398] ;  /* 0x0000e600ff067b82 */ /* 0x000f220000000a00 */
[----:B0-----:R-:W-:-:S07]  /*00a0*/  IMAD R3, R3, UR4, R12 ;  /* 0x0000000403037c24 */ /* 0x001fce000f8e020c */
[----:B------:R-:W0:Y:S01]  /*00b0*/  LDC.64 R8, c[0x0][0x3a0] ;  /* 0x0000e800ff087b82 */ /* 0x000e220000000a00 */
[----:B--2---:R-:W-:-:S07]  /*00c0*/  IMAD R0, R0, UR5, R11 ;  /* 0x0000000500007c24 */ /* 0x004fce000f8e020b */
[----:B------:R-:W2:Y:S01]  /*00d0*/  LDC.64 R14, c[0x0][0x388] ;  /* 0x0000e200ff0e7b82 */ /* 0x000ea20000000a00 */
[----:B-1----:R-:W-:-:S04]  /*00e0*/  IMAD R3, R0, UR6, R3 ;  /* 0x0000000600037c24 */ /* 0x002fc8000f8e0203 */
[----:B----4-:R-:W-:-:S05]  /*00f0*/  IMAD.WIDE.U32 R6, R3, 0x4, R6 ;  /* 0x0000000403067825 */ /* 0x010fca00078e0006 */
[----:B---3--:R1:W3:Y:S01]  /*0100*/  LDG.E R0, desc[UR8][R6.64] ;  /* 0x0000000806007981 */ /* 0x0082e2000c1e1900 */
[----:B0-----:R-:W-:-:S05]  /*0110*/  IMAD.WIDE.U32 R8, R3, 0x4, R8 ;  /* 0x0000000403087825 */ /* 0x001fca00078e0008 */
[----:B------:R0:W4:Y:S01]  /*0120*/  LDG.E R4, desc[UR8][R8.64] ;  /* 0x0000000808047981 */ /* 0x000122000c1e1900 */
[----:B------:R-:W5:Y:S01]  /*0130*/  S2UR UR6, SR_CgaCtaId ;  /* 0x00000000000679c3 */ /* 0x000f620000008800 */
[----:B------:R-:W-:Y:S01]  /*0140*/  UMOV UR4, 0x400 ;  /* 0x0000040000047882 */ /* 0x000fe20000000000 */
[----:B------:R-:W-:Y:S01]  /*0150*/  BSSY.RECONVERGENT B0, `(.L_x_681) ;  /* 0x0000017000007945 */ /* 0x000fe20003800200 */
[----:B------:R-:W-:Y:S02]  /*0160*/  UIADD3 UR5, UPT, UPT, UR4, 0x400, URZ ;  /* 0x0000040004057890 */ /* 0x000fe4000fffe0ff */
[----:B-----5:R-:W-:Y:S02]  /*0170*/  ULEA UR4, UR6, UR4, 0x18 ;  /* 0x0000000406047291 */ /* 0x020fe4000f8ec0ff */
[----:B------:R-:W-:-:S04]  /*0180*/  ULEA UR5, UR6, UR5, 0x18 ;  /* 0x0000000506057291 */ /* 0x000fc8000f8ec0ff */
[C---:B------:R-:W-:Y:S02]  /*0190*/  LEA R2, R12.reuse, UR4, 0x6 ;  /* 0x000000040c027c11 */ /* 0x040fe4000f8e30ff */
[----:B-1----:R-:W-:Y:S02]  /*01a0*/  LEA R6, R12, UR5, 0x6 ;  /* 0x000000050c067c11 */ /* 0x002fe4000f8e30ff */
[C---:B------:R-:W-:Y:S01]  /*01b0*/  LEA R7, R11.reuse, R2, 0x2 ;  /* 0x000000020b077211 */ /* 0x040fe200078e10ff */
[----:B--2---:R-:W-:Y:S02]  /*01c0*/  FMUL R2, R14, R15 ;  /* 0x0000000f0e027220 */ /* 0x004fe40000400000 */
[----:B0-----:R-:W-:Y:S02]  /*01d0*/  IMAD R9, R11, 0x4, R6 ;  /* 0x000000040b097824 */ /* 0x001fe400078e0206 */
[----:B---3--:R-:W-:Y:S01]  /*01e0*/  FMUL R5, R0, R0 ;  /* 0x0000000000057220 */ /* 0x008fe20000400000 */
[----:B------:R0:W-:Y:S03]  /*01f0*/  STS [R7], R0 ;  /* 0x0000000007007388 */ /* 0x0001e60000000800 */
[----:B------:R-:W1:Y:S01]  /*0200*/  MUFU.RCP R10, R5 ;  /* 0x00000005000a7308 */ /* 0x000e620000001000 */
[----:B----4-:R0:W-:Y:S07]  /*0210*/  STS [R9], R4 ;  /* 0x0000000409007388 */ /* 0x0101ee0000000800 */
[----:B------:R-:W2:Y:S01]  /*0220*/  FCHK P0, R2, R5 ;  /* 0x0000000502007302 */ /* 0x000ea20000000000 */
[----:B-1----:R-:W-:-:S04]  /*0230*/  FFMA R11, -R5, R10, 1 ;  /* 0x3f800000050b7423 */ /* 0x002fc8000000010a */
[----:B------:R-:W-:-:S04]  /*0240*/  FFMA R11, R10, R11, R10 ;  /* 0x0000000b0a0b7223 */ /* 0x000fc8000000000a */
[----:B------:R-:W-:-:S04]  /*0250*/  FFMA R24, R2, R11, RZ ;  /* 0x0000000b02187223 */ /* 0x000fc800000000ff */
[----:B------:R-:W-:-:S04]  /*0260*/  FFMA R6, -R5, R24, R2 ;  /* 0x0000001805067223 */ /* 0x000fc80000000102 */
[----:B------:R-:W-:Y:S01]  /*0270*/  FFMA R24, R11, R6, R24 ;  /* 0x000000060b187223 */ /* 0x000fe20000000018 */
[----:B0-2---:R-:W-:Y:S06]  /*0280*/  @!P0 BRA `(.L_x_682) ;  /* 0x00000000000c8947 */ /* 0x005fec0003800000 */
[----:B------:R-:W-:-:S07]  /*0290*/  MOV R6, 0x2b0 ;  /* 0x000002b000067802 */ /* 0x000fce0000000f00 */
[----:B------:R-:W-:Y:S05]  /*02a0*/  CALL.REL.NOINC `($__internal_31_$__cuda_sm3x_div_rn_noftz_f32_slowpath) ;  /* 0x0000002800287944 */ /* 0x000fea0003c00000 */
[----:B------:R-:W-:-:S07]  /*02b0*/  MOV R24, R2 ;  /* 0x0000000200187202 */ /* 0x000fce0000000f00 */
.L_x_682:
[----:B------:R-:W-:Y:S05]  /*02c0*/  BSYNC.RECONVERGENT B0 ;  /* 0x0000000000007941 */ /* 0x000fea0003800200 */
.L_x_681:
[----:B------:R-:W0:Y:S01]  /*02d0*/  F2F.F64.F32 R8, R4 ;  /* 0x0000000400087310 */ /* 0x000e220000201800 */
[----:B------:R-:W-:Y:S01]  /*02e0*/  UMOV UR6, 0x53c8d4f1 ;  /* 0x53c8d4f100067882 */ /* 0x000fe20000000000 */
[----:B------:R-:W-:Y:S01]  /*02f0*/  UMOV UR7, 0x401921fb ;  /* 0x401921fb00077882 */ /* 0x000fe20000000000 */
[----:B------:R-:W-:Y:S01]  /*0300*/  BSSY.RECONVERGENT B0, `(.L_x_683) ;  /* 0x00001c3000007945 */ /* 0x000fe20003800200 */
[----:B------:R-:W-:Y:S01]  /*0310*/  IMAD.MOV.U32 R25, RZ, RZ, 0x1 ;  /* 0x00000001ff197424 */ /* 0x000fe200078e00ff */
[----:B------:R-:W-:Y:S01]  /*0320*/  MOV R26, R24 ;  /* 0x00000018001a7202 */ /* 0x000fe20000000f00 */
[----:B------:R-:W1:Y:S02]  /*0330*/  LDCU.64 UR4, c[0x0][0x390] ;  /* 0x00007200ff0477ac */ /* 0x000e640008000a00 */
[----:B------:R2:W3:Y:S01]  /*0340*/  F2F.F64.F32 R6, R24 ;  /* 0x0000001800067310 */ /* 0x0004e20000201800 */
[----:B0-----:R-:W-:-:S11]  /*0350*/  DMUL R8, R8, UR6 ;  /* 0x0000000608087c28 */ /* 0x001fd60008000000 */
.L_x_696:
[----:B------:R-:W0:Y:S01]  /*0360*/  F2F.F64.F32 R10, R26 ;  /* 0x0000001a000a7310 */ /* 0x000e220000201800 */
[----:B------:R-:W-:Y:S01]  /*0370*/  IMAD.MOV.U32 R12, RZ, RZ, 0x1 ;  /* 0x00000001ff0c7424 */ /* 0x000fe200078e00ff */
[----:B------:R-:W-:Y:S01]  /*0380*/  FSETP.GEU.AND P1, PT, |R9|, 6.5827683646048100446e-37, PT ;  /* 0x036000000900780b */ /* 0x000fe20003f2e200 */
[----:B------:R-:W-:Y:S05]  /*0390*/  BSSY.RECONVERGENT B1, `(.L_x_684) ;  /* 0x0000013000017945 */ /* 0x000fea0003800200 */
        /* <DEDUP_REMOVED lines=17> */
[----:B-123--:R-:W-:Y:S05]  /*04b0*/  CALL.REL.NOINC `($__internal_30_$__cuda_sm20_div_rn_f64_full) ;  /* 0x0000002000307944 */ /* 0x00efea0003c00000 */
.L_x_685:
[----:B-1----:R-:W-:Y:S05]  /*04c0*/  BSYNC.RECONVERGENT B1 ;  /* 0x0000000000017941 */ /* 0x002fea0003800200 */
.L_x_684:
[----:B------:R-:W-:Y:S01]  /*04d0*/  LOP3.LUT R11, R21, 0x7fffffff, RZ, 0xc0, !PT ;  /* 0x7fffffff150b7812 */ /* 0x000fe200078ec0ff */
[----:B------:R-:W-:Y:S01]  /*04e0*/  UMOV UR6, 0x24dd2f1a ;  /* 0x24dd2f1a00067882 */ /* 0x000fe20000000000 */
[----:B------:R-:W-:Y:S01]  /*04f0*/  MOV R10, R20 ;  /* 0x00000014000a7202 */ /* 0x000fe20000000f00 */
[----:B------:R-:W-:Y:S01]  /*0500*/  UMOV UR7, 0x3fe4f922 ;  /* 0x3fe4f92200077882 */ /* 0x000fe20000000000 */
[----:B------:R-:W-:Y:S04]  /*0510*/  BSSY.RECONVERGENT B1, `(.L_x_686) ;  /* 0x000005f000017945 */ /* 0x000fe80003800200 */
[----:B------:R-:W-:-:S14]  /*0520*/  DSETP.GE.AND P0, PT, R10, UR6, PT ;  /* 0x000000060a007e2a */ /* 0x000fdc000bf06000 */
[----:B------:R-:W-:Y:S05]  /*0530*/  @!P0 BRA `(.L_x_687) ;  /* 0x0000000000e48947 */ /* 0x000fea0003800000 */
[----:B------:R-:W-:Y:S01]  /*0540*/  DADD R14, R10, R10 ;  /* 0x000000000a0e7229 */ /* 0x000fe2000000000a */
[----:B------:R-:W-:Y:S01]  /*0550*/  UMOV UR6, 0xfefa39ef ;  /* 0xfefa39ef00067882 */ /* 0x000fe20000000000 */
[----:B------:R-:W-:Y:S01]  /*0560*/  UMOV UR7, 0x3fe62e42 ;  /* 0x3fe62e4200077882 */ /* 0x000fe20000000000 */
[----:B------:R-:W-:Y:S01]  /*0570*/  IMAD.MOV.U32 R16, RZ, RZ, -0x7649667 ;  /* 0xf89b6999ff107424 */ /* 0x000fe200078e00ff */
[----:B------:R-:W-:Y:S02]  /*0580*/  MOV R17, 0x3e928a27 ;  /* 0x3e928a2700117802 */ /* 0x000fe40000000f00 */
[----:B------:R-:W0:Y:S01]  /*0590*/  F2F.F32.F64 R2, R14 ;  /* 0x0000000e00027310 */ /* 0x000e220000301000 */
[----:B------:R-:W-:Y:S01]  /*05a0*/  ISETP.GT.U32.AND P0, PT, R11, 0x40330fc1, PT ;  /* 0x40330fc10b00780c */ /* 0x000fe20003f04070 */
[----:B0-----:R-:W-:-:S06]  /*05b0*/  FMUL R2, R2, 1.4426950216293334961 ;  /* 0x3fb8aa3b02027820 */ /* 0x001fcc0000400000 */
[----:B------:R-:W0:Y:S08]  /*05c0*/  FRND R2, R2 ;  /* 0x0000000200027307 */ /* 0x000e300000201000 */
[----:B0-----:R0:W1:Y:S08]  /*05d0*/  F2F.F64.F32 R12, R2 ;  /* 0x00000002000c7310 */ /* 0x0010700000201800 */
[----:B0-----:R-:W0:Y:S01]  /*05e0*/  MUFU.EX2 R2, R2 ;  /* 0x0000000200027308 */ /* 0x001e220000000800 */
[----:B-1----:R-:W-:Y:S01]  /*05f0*/  DFMA R12, R12, -UR6, R14 ;  /* 0x800000060c0c7c2b */ /* 0x002fe2000800000e */
[----:B------:R-:W-:Y:S01]  /*0600*/  UMOV UR6, 0xa4741b81 ;  /* 0xa4741b8100067882 */ /* 0x000fe20000000000 */
[----:B------:R-:W-:-:S06]  /*0610*/  UMOV UR7, 0x3e5ae904 ;  /* 0x3e5ae90400077882 */ /* 0x000fcc0000000000 */
[----:B------:R-:W-:Y:S01]  /*0620*/  DFMA R16, R12, UR6, R16 ;  /* 0x000000060c107c2b */ /* 0x000fe20008000010 */
[----:B------:R-:W-:Y:S01]  /*0630*/  UMOV UR6, 0x15ff7e07 ;  /* 0x15ff7e0700067882 */ /* 0x000fe20000000000 */
[----:B------:R-:W-:-:S06]  /*0640*/  UMOV UR7, 0x3ec71de7 ;  /* 0x3ec71de700077882 */ /* 0x000fcc0000000000 */
[----:B------:R-:W-:Y:S01]  /*0650*/  DFMA R16, R12, R16, UR6 ;  /* 0x000000060c107e2b */ /* 0x000fe20008000010 */
        /* <DEDUP_REMOVED lines=17> */
[C---:B------:R-:W-:Y:S01]  /*0770*/  DFMA R16, R12.reuse, R14, UR6 ;  /* 0x000000060c107e2b */ /* 0x040fe2000800000e */
[----:B------:R-:W-:Y:S01]  /*0780*/  UMOV UR6, 0x5 ;  /* 0x0000000500067882 */ /* 0x000fe20000000000 */
[----:B------:R-:W-:Y:S01]  /*0790*/  UMOV UR7, 0x3fe00000 ;  /* 0x3fe0000000077882 */ /* 0x000fe20000000000 */
[----:B0-----:R-:W0:Y:S05]  /*07a0*/  F2F.F64.F32 R14, R2 ;  /* 0x00000002000e7310 */ /* 0x001e2a0000201800 */
[----:B------:R-:W-:-:S08]  /*07b0*/  DFMA R16, R12, R16, UR6 ;  /* 0x000000060c107e2b */ /* 0x000fd00008000010 */
[----:B------:R-:W-:Y:S02]  /*07c0*/  DMUL R16, R12, R16 ;  /* 0x000000100c107228 */ /* 0x000fe40000000000 */
[----:B0-----:R-:W-:-:S06]  /*07d0*/  DADD R18, -R14, 1 ;  /* 0x3ff000000e127429 */ /* 0x001fcc0000000100 */
[----:B------:R-:W-:Y:S01]  /*07e0*/  DFMA R16, R12, R16, R12 ;  /* 0x000000100c10722b */ /* 0x000fe2000000000c */
[----:B------:R-:W-:-:S07]  /*07f0*/  IMAD.MOV.U32 R12, RZ, RZ, RZ ;  /* 0x000000ffff0c7224 */ /* 0x000fce00078e00ff */
[----:B------:R-:W-:-:S08]  /*0800*/  DFMA R16, -R16, R14, R18 ;  /* 0x0000000e1010722b */ /* 0x000fd00000000112 */
[----:B------:R-:W-:-:S06]  /*0810*/  DADD R16, -R16, 2 ;  /* 0x4000000010107429 */ /* 0x000fcc0000000100 */
[----:B------:R-:W0:Y:S02]  /*0820*/  MUFU.RCP64H R13, R17 ;  /* 0x00000011000d7308 */ /* 0x000e240000001800 */
[----:B0-----:R-:W-:-:S08]  /*0830*/  DFMA R14, -R16, R12, 1 ;  /* 0x3ff00000100e742b */ /* 0x001fd0000000010c */
[----:B------:R-:W-:-:S08]  /*0840*/  DFMA R14, R14, R14, R14 ;  /* 0x0000000e0e0e722b */ /* 0x000fd0000000000e */
[----:B------:R-:W-:Y:S01]  /*0850*/  DFMA R14, R12, R14, R12 ;  /* 0x0000000e0c0e722b */ /* 0x000fe2000000000c */
[----:B------:R-:W-:Y:S01]  /*0860*/  MOV R12, 0x0 ;  /* 0x00000000000c7802 */ /* 0x000fe20000000f00 */
[----:B------:R-:W-:-:S06]  /*0870*/  IMAD.MOV.U32 R13, RZ, RZ, 0x40000000 ;  /* 0x40000000ff0d7424 */ /* 0x000fcc00078e00ff */
[----:B------:R-:W-:-:S10]  /*0880*/  DFMA R14, R14, -R12, 1 ;  /* 0x3ff000000e0e742b */ /* 0x000fd4000000080c */
[----:B------:R-:W-:Y:S02]  /*0890*/  FSEL R11, R15, 1.875, !P0 ;  /* 0x3ff000000f0b7808 */ /* 0x000fe40004000000 */
[----:B------:R-:W-:Y:S02]  /*08a0*/  FSEL R14, R14, RZ, !P0 ;  /* 0x000000ff0e0e7208 */ /* 0x000fe40004000000 */
[----:B------:R-:W-:Y:S01]  /*08b0*/  LOP3.LUT R15, R11, 0x80000000, R21, 0xb8, !PT ;  /* 0x800000000b0f7812 */ /* 0x000fe200078eb815 */
[----:B------:R-:W-:Y:S06]  /*08c0*/  BRA `(.L_x_688) ;  /* 0x00000000008c7947 */ /* 0x000fec0003800000 */
.L_x_687:
[----:B------:R-:W-:Y:S01]  /*08d0*/  DMUL R10, R20, R20 ;  /* 0x00000014140a7228 */ /* 0x000fe20000000000 */
[----:B------:R-:W-:Y:S01]  /*08e0*/  MOV R12, 0x420afc3d ;  /* 0x420afc3d000c7802 */ /* 0x000fe20000000f00 */
[----:B------:R-:W-:Y:S01]  /*08f0*/  IMAD.MOV.U32 R13, RZ, RZ, 0x3f14359f ;  /* 0x3f14359fff0d7424 */ /* 0x000fe200078e00ff */
[----:B------:R-:W-:Y:S01]  /*0900*/  UMOV UR6, 0xe2f5e964 ;  /* 0xe2f5e96400067882 */ /* 0x000fe20000000000 */
[----:B------:R-:W-:-:S04]  /*0910*/  UMOV UR7, 0x3ef0bc46 ;  /* 0x3ef0bc4600077882 */ /* 0x000fc80000000000 */
[----:B------:R-:W-:Y:S01]  /*0920*/  DFMA R12, R10, -UR6, R12 ;  /* 0x800000060a0c7c2b */ /* 0x000fe2000800000c */
[----:B------:R-:W-:Y:S01]  /*0930*/  UMOV UR6, 0x728c5d84 ;  /* 0x728c5d8400067882 */ /* 0x000fe20000000000 */
[----:B------:R-:W-:-:S06]  /*0940*/  UMOV UR7, 0x3f2df9f0 ;  /* 0x3f2df9f000077882 */ /* 0x000fcc0000000000 */
[----:B------:R-:W-:Y:S01]  /*0950*/  DFMA R12, R10, R12, -UR6 ;  /* 0x800000060a0c7e2b */ /* 0x000fe2000800000c */
[----:B------:R-:W-:Y:S01]  /*0960*/  UMOV UR6, 0xcec4f033 ;  /* 0xcec4f03300067882 */ /* 0x000fe20000000000 */
[----:B------:R-:W-:-:S06]  /*0970*/  UMOV UR7, 0x3f4337d1 ;  /* 0x3f4337d100077882 */ /* 0x000fcc0000000000 */
[----:B------:R-:W-:Y:S01]  /*0980*/  DFMA R12, R10, R12, UR6 ;  /* 0x000000060a0c7e2b */ /* 0x000fe2000800000c */
        /* <DEDUP_REMOVED lines=20> */
[----:B------:R-:W-:-:S08]  /*0ad0*/  DFMA R12, R10, R12, -UR6 ;  /* 0x800000060a0c7e2b */ /* 0x000fd0000800000c */
[----:B------:R-:W-:-:S08]  /*0ae0*/  DFMA R12, R10, R12, RZ ;  /* 0x0000000c0a0c722b */ /* 0x000fd000000000ff */
[----:B------:R-:W-:-:S11]  /*0af0*/  DFMA R14, R12, R20, R20 ;  /* 0x000000140c0e722b */ /* 0x000fd60000000014 */
.L_x_688:
[----:B------:R-:W-:Y:S05]  /*0b00*/  BSYNC.RECONVERGENT B1 ;  /* 0x0000000000017941 */ /* 0x000fea0003800200 */
.L_x_686:
[----:B---3--:R-:W-:-:S10]  /*0b10*/  DMUL R14, R6, R14 ;  /* 0x0000000e060e7228 */ /* 0x008fd40000000000 */
[----:B------:R-:W0:Y:S02]  /*0b20*/  F2F.F32.F64 R15, R14 ;  /* 0x0000000e000f7310 */ /* 0x000e240000301000 */
[C---:B0-----:R-:W-:Y:S01]  /*0b30*/  FADD R2, R15.reuse, -R26 ;  /* 0x8000001a0f027221 */ /* 0x041fe20000000000 */
[----:B------:R-:W-:-:S04]  /*0b40*/  FMUL R11, R15, UR5 ;  /* 0x000000050f0b7c20 */ /* 0x000fc80008400000 */
[----:B------:R-:W-:Y:S01]  /*0b50*/  FSETP.GTU.AND P0, PT, |R2|, 9.9999997473787516356e-05, PT ;  /* 0x38d1b7170200780b */ /* 0x000fe20003f0c200 */
[----:B------:R-:W-:-:S12]  /*0b60*/  FFMA R26, R26, UR4, R11 ;  /* 0x000000041a1a7c23 */ /* 0x000fd8000800000b */
[----:B------:R-:W-:Y:S05]  /*0b70*/  @!P0 BRA `(.L_x_689) ;  /* 0x0000001000ec8947 */ /* 0x000fea0003800000 */
[----:B------:R-:W-:-:S13]  /*0b80*/  ISETP.NE.AND P0, PT, R25, 0xc7, PT ;  /* 0x000000c71900780c */ /* 0x000fda0003f05270 */
[----:B------:R-:W-:Y:S05]  /*0b90*/  @!P0 BRA `(.L_x_690) ;  /* 0x0000000800108947 */ /* 0x000fea0003800000 */
[----:B------:R-:W0:Y:S01]  /*0ba0*/  F2F.F64.F32 R10, R26 ;  /* 0x0000001a000a7310 */ /* 0x000e220000201800 */
[----:B------:R-:W-:Y:S01]  /*0bb0*/  MOV R12, 0x1 ;  /* 0x00000001000c7802 */ /* 0x000fe20000000f00 */
[----:B------:R-:W-:Y:S01]  /*0bc0*/  BSSY.RECONVERGENT B1, `(.L_x_691) ;  /* 0x0000014000017945 */ /* 0x000fe20003800200 */
[----:B------:R-:W-:-:S05]  /*0bd0*/  FSETP.GEU.AND P1, PT, |R9|, 6.5827683646048100446e-37, PT ;  /* 0x036000000900780b */ /* 0x000fca0003f2e200 */
        /* <DEDUP_REMOVED lines=12> */
[----:B------:R-:W-:Y:S01]  /*0ca0*/  IMAD.MOV.U32 R12, RZ, RZ, R10 ;  /* 0x000000ffff0c7224 */ /* 0x000fe200078e000a */
[----:B------:R-:W-:Y:S01]  /*0cb0*/  MOV R15, R11 ;  /* 0x0000000b000f7202 */ /* 0x000fe20000000f00 */
[----:B------:R-:W-:Y:S01]  /*0cc0*/  IMAD.MOV.U32 R10, RZ, RZ, R8 ;  /* 0x000000ffff0a7224 */ /* 0x000fe200078e0008 */
[----:B------:R-:W-:Y:S02]  /*0cd0*/  MOV R11, R9 ;  /* 0x00000009000b7202 */ /* 0x000fe40000000f00 */
[----:B------:R-:W-:-:S07]  /*0ce0*/  MOV R2, 0xd00 ;  /* 0x00000d0000027802 */ /* 0x000fce0000000f00 */
[----:B--2---:R-:W-:Y:S05]  /*0cf0*/  CALL.REL.NOINC `($__internal_30_$__cuda_sm20_div_rn_f64_full) ;  /* 0x0000001800207944 */ /* 0x004fea0003c00000 */
.L_x_692:
[----:B------:R-:W-:Y:S05]  /*0d00*/  BSYNC.RECONVERGENT B1 ;  /* 0x0000000000017941 */ /* 0x000fea0003800200 */
.L_x_691:
[----:B------:R-:W-:Y:S01]  /*0d10*/  LOP3.LUT R11, R21, 0x7fffffff, RZ, 0xc0, !PT ;  /* 0x7fffffff150b7812 */ /* 0x000fe200078ec0ff */
[----:B------:R-:W-:Y:S01]  /*0d20*/  IMAD.MOV.U32 R10, RZ, RZ, R20 ;  /* 0x000000ffff0a7224 */ /* 0x000fe200078e0014 */
[----:B------:R-:W-:Y:S01]  /*0d30*/  UMOV UR6, 0x24dd2f1a ;  /* 0x24dd2f1a00067882 */ /* 0x000fe20000000000 */
[----:B------:R-:W-:Y:S01]  /*0d40*/  UMOV UR7, 0x3fe4f922 ;  /* 0x3fe4f92200077882 */ /* 0x000fe20000000000 */
[----:B------:R-:W-:Y:S03]  /*0d50*/  BSSY.RECONVERGENT B1, `(.L_x_693) ;  /* 0x000005f000017945 */ /* 0x000fe60003800200 */
[----:B------:R-:W-:-:S14]  /*0d60*/  DSETP.GE.AND P0, PT, R10, UR6, PT ;  /* 0x000000060a007e2a */ /* 0x000fdc000bf06000 */
[----:B------:R-:W-:Y:S05]  /*0d70*/  @!P0 BRA `(.L_x_694) ;  /* 0x0000000000e48947 */ /* 0x000fea0003800000 */
[----:B------:R-:W-:Y:S01]  /*0d80*/  DADD R14, R10, R10 ;  /* 0x000000000a0e7229 */ /* 0x000fe2000000000a */
[----:B------:R-:W-:Y:S01]  /*0d90*/  UMOV UR6, 0xfefa39ef ;  /* 0xfefa39ef00067882 */ /* 0x000fe20000000000 */
[----:B------:R-:W-:Y:S01]  /*0da0*/  UMOV UR7, 0x3fe62e42 ;  /* 0x3fe62e4200077882 */ /* 0x000fe20000000000 */
[----:B------:R-:W-:Y:S01]  /*0db0*/  MOV R16, 0xf89b6999 ;  /* 0xf89b699900107802 */ /* 0x000fe20000000f00 */
[----:B------:R-:W-:Y:S01]  /*0dc0*/  IMAD.MOV.U32 R17, RZ, RZ, 0x3e928a27 ;  /* 0x3e928a27ff117424 */ /* 0x000fe200078e00ff */
[----:B------:R-:W-:Y:S01]  /*0dd0*/  ISETP.GT.U32.AND P0, PT, R11, 0x40330fc1, PT ;  /* 0x40330fc10b00780c */ /* 0x000fe20003f04070 */
[----:B------:R-:W0:Y:S02]  /*0de0*/  F2F.F32.F64 R2, R14 ;  /* 0x0000000e00027310 */ /* 0x000e240000301000 */
        /* <DEDUP_REMOVED lines=36> */
[----:B------:R-:W-:-:S07]  /*1030*/  MOV R12, RZ ;  /* 0x000000ff000c7202 */ /* 0x000fce0000000f00 */
[----:B------:R-:W-:-:S08]  /*1040*/  DFMA R16, -R16, R14, R18 ;  /* 0x0000000e1010722b */ /* 0x000fd00000000112 */
[----:B------:R-:W-:-:S06]  /*1050*/  DADD R16, -R16, 2 ;  /* 0x4000000010107429 */ /* 0x000fcc0000000100 */
[----:B------:R-:W0:Y:S02]  /*1060*/  MUFU.RCP64H R13, R17 ;  /* 0x00000011000d7308 */ /* 0x000e240000001800 */
[----:B0-----:R-:W-:-:S08]  /*1070*/  DFMA R14, -R16, R12, 1 ;  /* 0x3ff00000100e742b */ /* 0x001fd0000000010c */
[----:B------:R-:W-:-:S08]  /*1080*/  DFMA R14, R14, R14, R14 ;  /* 0x0000000e0e0e722b */ /* 0x000fd0000000000e */
[----:B------:R-:W-:Y:S01]  /*1090*/  DFMA R14, R12, R14, R12 ;  /* 0x0000000e0c0e722b */ /* 0x000fe2000000000c */
[----:B------:R-:W-:Y:S01]  /*10a0*/  IMAD.MOV.U32 R12, RZ, RZ, 0x0 ;  /* 0x00000000ff0c7424 */ /* 0x000fe200078e00ff */
[----:B------:R-:W-:-:S06]  /*10b0*/  MOV R13, 0x40000000 ;  /* 0x40000000000d7802 */ /* 0x000fcc0000000f00 */
[----:B------:R-:W-:-:S10]  /*10c0*/  DFMA R14, R14, -R12, 1 ;  /* 0x3ff000000e0e742b */ /* 0x000fd4000000080c */
[----:B------:R-:W-:Y:S02]  /*10d0*/  FSEL R11, R15, 1.875, !P0 ;  /* 0x3ff000000f0b7808 */ /* 0x000fe40004000000 */
[----:B------:R-:W-:Y:S02]  /*10e0*/  FSEL R14, R14, RZ, !P0 ;  /* 0x000000ff0e0e7208 */ /* 0x000fe40004000000 */
[----:B------:R-:W-:Y:S01]  /*10f0*/  LOP3.LUT R15, R11, 0x80000000, R21, 0xb8, !PT ;  /* 0x800000000b0f7812 */ /* 0x000fe200078eb815 */
[----:B------:R-:W-:Y:S06]  /*1100*/  BRA `(.L_x_695) ;  /* 0x00000000008c7947 */ /* 0x000fec0003800000 */
.L_x_694:
[----:B------:R-:W-:Y:S01]  /*1110*/  DMUL R10, R20, R20 ;  /* 0x00000014140a7228 */ /* 0x000fe20000000000 */
[----:B------:R-:W-:Y:S01]  /*1120*/  IMAD.MOV.U32 R12, RZ, RZ, 0x420afc3d ;  /* 0x420afc3dff0c7424 */ /* 0x000fe200078e00ff */
[----:B------:R-:W-:Y:S01]  /*1130*/  MOV R13, 0x3f14359f ;  /* 0x3f14359f000d7802 */ /* 0x000fe20000000f00 */
        /* <DEDUP_REMOVED lines=32> */
.L_x_695:
[----:B------:R-:W-:Y:S05]  /*1340*/  BSYNC.RECONVERGENT B1 ;  /* 0x0000000000017941 */ /* 0x000fea0003800200 */
.L_x_693:
[----:B------:R-:W-:-:S10]  /*1350*/  DMUL R14, R6, R14 ;  /* 0x0000000e060e7228 */ /* 0x000fd40000000000 */
[----:B------:R-:W0:Y:S02]  /*1360*/  F2F.F32.F64 R15, R14 ;  /* 0x0000000e000f7310 */ /* 0x000e240000301000 */
[----:B0-----:R-:W-:Y:S01]  /*1370*/  FADD R2, -R26, R15 ;  /* 0x0000000f1a027221 */ /* 0x001fe20000000100 */
[----:B------:R-:W-:-:S04]  /*1380*/  FMUL R11, R15, UR5 ;  /* 0x000000050f0b7c20 */ /* 0x000fc80008400000 */
[----:B------:R-:W-:Y:S01]  /*1390*/  FSETP.GTU.AND P0, PT, |R2|, 9.9999997473787516356e-05, PT ;  /* 0x38d1b7170200780b */ /* 0x000fe20003f0c200 */
[----:B------:R-:W-:-:S12]  /*13a0*/  FFMA R26, R26, UR4, R11 ;  /* 0x000000041a1a7c23 */ /* 0x000fd8000800000b */
[----:B------:R-:W-:Y:S05]  /*13b0*/  @!P0 BRA `(.L_x_689) ;  /* 0x0000000800dc8947 */ /* 0x000fea0003800000 */
[----:B------:R-:W-:Y:S01]  /*13c0*/  VIADD R25, R25, 0x2 ;  /* 0x0000000219197836 */ /* 0x000fe20000000000 */
[----:B------:R-:W-:Y:S06]  /*13d0*/  BRA `(.L_x_696) ;  /* 0xffffffec00e07947 */ /* 0x000fec000383ffff */
.L_x_690:
[----:B------:R-:W0:Y:S01]  /*13e0*/  LDC R8, c[0x0][0x38c] ;  /* 0x0000e300ff087b82 */ /* 0x000e220000000800 */
[----:B------:R-:W-:Y:S01]  /*13f0*/  FMUL R5, R4, R5 ;  /* 0x0000000504057220 */ /* 0x000fe20000400000 */
        /* <DEDUP_REMOVED lines=13> */
[----:B--2---:R-:W-:Y:S05]  /*14d0*/  CALL.REL.NOINC `($__internal_31_$__cuda_sm3x_div_rn_noftz_f32_slowpath) ;  /* 0x00000014009c7944 */ /* 0x004fea0003c00000 */
.L_x_698:
[----:B------:R-:W-:Y:S05]  /*14e0*/  BSYNC.RECONVERGENT B1 ;  /* 0x0000000000017941 */ /* 0x000fea0003800200 */
.L_x_697:
[----:B------:R-:W-:Y:S01]  /*14f0*/  FSETP.NEU.AND P0, PT, R2, 1, PT ;  /* 0x3f8000000200780b */ /* 0x000fe20003f0d000 */
[----:B------:R-:W-:Y:S01]  /*1500*/  BSSY.RECONVERGENT B1, `(.L_x_699) ;  /* 0x0000048000017945 */ /* 0x000fe20003800200 */
[----:B------:R-:W-:Y:S02]  /*1510*/  HFMA2 R5, -RZ, RZ, 1.875, 0 ;  /* 0x3f800000ff057431 */ /* 0x000fe400000001ff */
[----:B------:R-:W-:-:S09]  /*1520*/  IMAD.MOV.U32 R6, RZ, RZ, 0x3f800000 ;  /* 0x3f800000ff067424 */ /* 0x000fd200078e00ff */
[----:B------:R-:W-:Y:S05]  /*1530*/  @!P0 BRA `(.L_x_700) ;  /* 0x0000000400108947 */ /* 0x000fea0003800000 */
[----:B------:R-:W-:-:S13]  /*1540*/  FSETP.NAN.AND P0, PT, |R2|, |R2|, PT ;  /* 0x400000020200720b */ /* 0x000fda0003f08200 */
[----:B------:R-:W-:Y:S01]  /*1550*/  @P0 FADD R6, R2, 0.75 ;  /* 0x3f40000002060421 */ /* 0x000fe20000000000 */
[----:B------:R-:W-:Y:S06]  /*1560*/  @P0 BRA `(.L_x_700) ;  /* 0x0000000400040947 */ /* 0x000fec0003800000 */
[----:B------:R-:W-:-:S04]  /*1570*/  FSETP.NEU.AND P0, PT, |R2|, +INF , PT ;  /* 0x7f8000000200780b */ /* 0x000fc80003f0d200 */
[----:B------:R-:W-:-:S13]  /*1580*/  FSETP.NEU.AND P0, PT, R2, RZ, P0 ;  /* 0x000000ff0200720b */ /* 0x000fda000070d000 */
[----:B------:R-:W-:-:S05]  /*1590*/  @!P0 FADD R6, R2, R2 ;  /* 0x0000000202068221 */ /* 0x000fca0000000000 */
[----:B------:R-:W-:Y:S01]  /*15a0*/  @!P0 LOP3.LUT R6, R6, 0x7fffffff, RZ, 0xc0, !PT ;  /* 0x7fffffff06068812 */ /* 0x000fe200078ec0ff */
[----:B------:R-:W-:Y:S06]  /*15b0*/  @!P0 BRA `(.L_x_700) ;  /* 0x0000000000f08947 */ /* 0x000fec0003800000 */
[C---:B------:R-:W-:Y:S01]  /*15c0*/  FMUL R7, |R2|.reuse, 16777216 ;  /* 0x4b80000002077820 */ /* 0x040fe20000400200 */
[C---:B------:R-:W-:Y:S02]  /*15d0*/  FSETP.GEU.AND P0, PT, |R2|.reuse, 1.175494350822287508e-38, PT ;  /* 0x008000000200780b */ /* 0x040fe40003f0e200 */
[----:B------:R-:W-:Y:S02]  /*15e0*/  MOV R14, 0x3a2c32e4 ;  /* 0x3a2c32e4000e7802 */ /* 0x000fe40000000f00 */
[----:B------:R-:W-:Y:S02]  /*15f0*/  FSEL R7, R7, |R2|, !P0 ;  /* 0x4000000207077208 */ /* 0x000fe40004000000 */
[----:B------:R-:W-:Y:S02]  /*1600*/  FSETP.GEU.AND P2, PT, R2, RZ, PT ;  /* 0x000000ff0200720b */ /* 0x000fe40003f4e000 */
[----:B------:R-:W-:-:S04]  /*1610*/  IADD3 R6, PT, PT, R7, -0x3f3504f3, RZ ;  /* 0xc0cafb0d07067810 */ /* 0x000fc80007ffe0ff */
[----:B------:R-:W-:-:S05]  /*1620*/  LOP3.LUT R6, R6, 0xff800000, RZ, 0xc0, !PT ;  /* 0xff80000006067812 */ /* 0x000fca00078ec0ff */
[----:B------:R-:W-:Y:S01]  /*1630*/  IMAD.IADD R7, R7, 0x1, -R6 ;  /* 0x0000000107077824 */ /* 0x000fe200078e0a06 */
[----:B------:R-:W-:-:S03]  /*1640*/  I2FP.F32.S32 R6, R6 ;  /* 0x0000000600067245 */ /* 0x000fc60000201400 */
[C---:B------:R-:W-:Y:S01]  /*1650*/  FADD R9, R7.reuse, 1 ;  /* 0x3f80000007097421 */ /* 0x040fe20000000000 */
[----:B------:R-:W-:Y:S01]  /*1660*/  FADD R8, R7, -1 ;  /* 0xbf80000007087421 */ /* 0x000fe20000000000 */
[----:B------:R-:W-:-:S03]  /*1670*/  FSEL R7, RZ, -24, P0 ;  /* 0xc1c00000ff077808 */ /* 0x000fc60000000000 */
[----:B------:R-:W-:Y:S01]  /*1680*/  FADD R10, R8, R8 ;  /* 0x00000008080a7221 */ /* 0x000fe20000000000 */
[----:B------:R-:W0:Y:S01]  /*1690*/  MUFU.RCP R9, R9 ;  /* 0x0000000900097308 */ /* 0x000e220000001000 */
[----:B------:R-:W-:Y:S02]  /*16a0*/  FFMA R7, R6, 1.1920928955078125e-07, R7 ;  /* 0x3400000006077823 */ /* 0x000fe40000000007 */
[----:B0-----:R-:W-:-:S04]  /*16b0*/  FMUL R10, R9, R10 ;  /* 0x0000000a090a7220 */ /* 0x001fc80000400000 */
[----:B------:R-:W-:Y:S01]  /*16c0*/  FADD R12, R8, -R10 ;  /* 0x8000000a080c7221 */ /* 0x000fe20000000000 */
[C---:B------:R-:W-:Y:S01]  /*16d0*/  FMUL R11, R10.reuse, R10 ;  /* 0x0000000a0a0b7220 */ /* 0x040fe20000400000 */
[----:B------:R-:W-:Y:S02]  /*16e0*/  FFMA R6, R10, 1.4426950216293334961, R7 ;  /* 0x3fb8aa3b0a067823 */ /* 0x000fe40000000007 */
[----:B------:R-:W-:Y:S01]  /*16f0*/  FADD R13, R12, R12 ;  /* 0x0000000c0c0d7221 */ /* 0x000fe20000000000 */
[----:B------:R-:W-:Y:S01]  /*1700*/  FFMA R12, R11, R14, 0.0032181653659790754318 ;  /* 0x3b52e7db0b0c7423 */ /* 0x000fe2000000000e */
        /* <DEDUP_REMOVED lines=10> */
[----:B------:R-:W-:-:S04]  /*17b0*/  FFMA R8, R8, R7, R9 ;  /* 0x0000000708087223 */ /* 0x000fc80000000009 */
[----:B------:R-:W-:-:S04]  /*17c0*/  FFMA R11, R10, R11, R8 ;  /* 0x0000000b0a0b7223 */ /* 0x000fc80000000008 */
[----:B------:R-:W-:-:S04]  /*17d0*/  FADD R7, R6, R11 ;  /* 0x0000000b06077221 */ /* 0x000fc80000000000 */
[----:B------:R-:W-:Y:S01]  /*17e0*/  FMUL R8, R7, 0.75 ;  /* 0x3f40000007087820 */ /* 0x000fe20000400000 */
[----:B------:R-:W-:-:S03]  /*17f0*/  FADD R6, -R6, R7 ;  /* 0x0000000706067221 */ /* 0x000fc60000000100 */
[----:B------:R-:W0:Y:S01]  /*1800*/  FRND R9, R8 ;  /* 0x0000000800097307 */ /* 0x000e220000201000 */
[----:B------:R-:W-:Y:S01]  /*1810*/  FADD R6, R11, -R6 ;  /* 0x800000060b067221 */ /* 0x000fe20000000000 */
[----:B------:R-:W-:Y:S01]  /*1820*/  FFMA R7, R7, 0.75, -R8 ;  /* 0x3f40000007077823 */ /* 0x000fe20000000808 */
[----:B------:R-:W-:Y:S01]  /*1830*/  IMAD.MOV.U32 R11, RZ, RZ, 0x391fcb8e ;  /* 0x391fcb8eff0b7424 */ /* 0x000fe200078e00ff */
[----:B------:R-:W-:Y:S02]  /*1840*/  FSETP.GT.AND P1, PT, |R8|, 152, PT ;  /* 0x431800000800780b */ /* 0x000fe40003f24200 */
[----:B------:R-:W-:Y:S02]  /*1850*/  FFMA R7, R6, 0.75, R7 ;  /* 0x3f40000006077823 */ /* 0x000fe40000000007 */
[----:B------:R-:W1:Y:S01]  /*1860*/  F2I.NTZ R10, R8 ;  /* 0x00000008000a7305 */ /* 0x000e620000203100 */
[----:B0-----:R-:W-:Y:S01]  /*1870*/  FADD R6, R8, -R9 ;  /* 0x8000000908067221 */ /* 0x001fe20000000000 */
[----:B------:R-:W-:-:S03]  /*1880*/  FSETP.GT.AND P0, PT, R9, RZ, PT ;  /* 0x000000ff0900720b */ /* 0x000fc60003f04000 */
[----:B------:R-:W-:-:S04]  /*1890*/  FADD R6, R6, R7 ;  /* 0x0000000706067221 */ /* 0x000fc80000000000 */
[----:B------:R-:W-:-:S04]  /*18a0*/  FFMA R7, R6, R11, 0.0013391353422775864601 ;  /* 0x3aaf85ed06077423 */ /* 0x000fc8000000000b */
[----:B------:R-:W-:-:S04]  /*18b0*/  FFMA R7, R6, R7, 0.0096188392490148544312 ;  /* 0x3c1d985606077423 */ /* 0x000fc80000000007 */
[----:B------:R-:W-:-:S04]  /*18c0*/  FFMA R7, R6, R7, 0.055503588169813156128 ;  /* 0x3d6357bb06077423 */ /* 0x000fc80000000007 */
[----:B------:R-:W-:Y:S01]  /*18d0*/  FFMA R9, R6, R7, 0.24022644758224487305 ;  /* 0x3e75fdec06097423 */ /* 0x000fe20000000007 */
[----:B------:R-:W-:Y:S02]  /*18e0*/  SEL R7, RZ, 0x83000000, P0 ;  /* 0x83000000ff077807 */ /* 0x000fe40000000000 */
[----:B------:R-:W-:Y:S01]  /*18f0*/  FSETP.GEU.AND P0, PT, R8, RZ, PT ;  /* 0x000000ff0800720b */ /* 0x000fe20003f0e000 */
[----:B------:R-:W-:Y:S01]  /*1900*/  FFMA R9, R6, R9, 0.69314718246459960938 ;  /* 0x3f31721806097423 */ /* 0x000fe20000000009 */
[----:B------:R-:W-:Y:S01]  /*1910*/  IADD3 R2, PT, PT, R7, 0x7f000000, RZ ;  /* 0x7f00000007027810 */ /* 0x000fe20007ffe0ff */
[----:B-1----:R-:W-:Y:S02]  /*1920*/  IMAD R10, R10, 0x800000, -R7 ;  /* 0x008000000a0a7824 */ /* 0x002fe400078e0a07 */
[----:B------:R-:W-:Y:S01]  /*1930*/  FFMA R9, R6, R9, 1 ;  /* 0x3f80000006097423 */ /* 0x000fe20000000009 */
[----:B------:R-:W-:-:S03]  /*1940*/  FSEL R6, RZ, +INF , !P0 ;  /* 0x7f800000ff067808 */ /* 0x000fc60004000000 */
[----:B------:R-:W-:-:S04]  /*1950*/  FMUL R9, R2, R9 ;  /* 0x0000000902097220 */ /* 0x000fc80000400000 */
[----:B------:R-:W-:Y:S01]  /*1960*/  @!P1 FMUL R6, R10, R9 ;  /* 0x000000090a069220 */ /* 0x000fe20000400000 */
[----:B------:R-:W-:-:S07]  /*1970*/  @!P2 MOV R6, 0x7fffffff ;  /* 0x7fffffff0006a802 */ /* 0x000fce0000000f00 */
.L_x_700:
[----:B------:R-:W-:Y:S05]  /*1980*/  BSYNC.RECONVERGENT B1 ;  /* 0x0000000000017941 */ /* 0x000fea0003800200 */
.L_x_699:
[C---:B------:R-:W-:Y:S01]  /*1990*/  FMUL R2, |R6|.reuse, 2.8853900432586669922 ;  /* 0x4038aa3b06027820 */ /* 0x040fe20000400200 */
[----:B------:R-:W-:Y:S02]  /*19a0*/  IMAD.MOV.U32 R10, RZ, RZ, 0x3c80f082 ;  /* 0x3c80f082ff0a7424 */ /* 0x000fe400078e00ff */
[C---:B------:R-:W-:Y:S01]  /*19b0*/  FMUL R9, R6.reuse, R6 ;  /* 0x0000000606097220 */ /* 0x040fe20000400000 */
[C---:B------:R-:W-:Y:S01]  /*19c0*/  FSETP.GE.AND P1, PT, |R6|.reuse, 0.60000002384185791016, PT ;  /* 0x3f19999a0600780b */ /* 0x040fe20003f26200 */
[----:B------:R-:W-:Y:S01]  /*19d0*/  BSSY.RECONVERGENT B1, `(.L_x_701) ;  /* 0x0000054000017945 */ /* 0x000fe20003800200 */
[----:B------:R-:W-:Y:S01]  /*19e0*/  FSETP.GE.AND P0, PT, |R6|, 9.010913848876953125, PT ;  /* 0x41102cb40600780b */ /* 0x000fe20003f06200 */
[----:B------:R-:W0:Y:S01]  /*19f0*/  MUFU.EX2 R2, R2 ;  /* 0x0000000200027308 */ /* 0x000e220000000800 */
[----:B------:R-:W-:-:S04]  /*1a00*/  FFMA R10, R9, R10, -0.052303962409496307373 ;  /* 0xbd563cae090a7423 */ /* 0x000fc8000000000a */
[----:B------:R-:W-:Y:S01]  /*1a10*/  FFMA R10, R9, R10, 0.1331529766321182251 ;  /* 0x3e085941090a7423 */ /* 0x000fe2000000000a */
[----:B0-----:R-:W-:-:S03]  /*1a20*/  FADD R7, R2, 1 ;  /* 0x3f80000002077421 */ /* 0x001fc60000000000 */
[C---:B------:R-:W-:Y:S01]  /*1a30*/  FFMA R2, R9.reuse, R10, -0.33332768082618713379 ;  /* 0xbeaaa9ed09027423 */ /* 0x040fe2000000000a */
[----:B------:R0:W1:Y:S03]  /*1a40*/  MUFU.RCP R8, R7 ;  /* 0x0000000700087308 */ /* 0x0000660000001000 */
[----:B------:R-:W-:Y:S01]  /*1a50*/  FFMA R9, R9, R2, RZ ;  /* 0x0000000209097223 */ /* 0x000fe200000000ff */
[----:B0-----:R-:W-:Y:S02]  /*1a60*/  HFMA2 R7, -RZ, RZ, 1.875, 0 ;  /* 0x3f800000ff077431 */ /* 0x001fe400000001ff */
[----:B-1----:R-:W-:-:S05]  /*1a70*/  FFMA R5, R8, -2, R5 ;  /* 0xc000000008057823 */ /* 0x002fca0000000005 */
[----:B------:R-:W-:-:S04]  /*1a80*/  FSEL R5, R5, 1, !P0 ;  /* 0x3f80000005057808 */ /* 0x000fc80004000000 */
[--C-:B------:R-:W-:Y:S01]  /*1a90*/  LOP3.LUT R5, R5, 0x80000000, R6.reuse, 0xb8, !PT ;  /* 0x8000000005057812 */ /* 0x100fe200078eb806 */
[----:B------:R-:W-:-:S05]  /*1aa0*/  @!P1 FFMA R5, R9, R6, R6 ;  /* 0x0000000609059223 */ /* 0x000fca0000000006 */
[----:B------:R-:W-:-:S13]  /*1ab0*/  FSETP.NEU.AND P0, PT, R5, 1, PT ;  /* 0x3f8000000500780b */ /* 0x000fda0003f0d000 */
[----:B------:R-:W-:Y:S05]  /*1ac0*/  @!P0 BRA `(.L_x_702) ;  /* 0x0000000400108947 */ /* 0x000fea0003800000 */
[----:B------:R-:W-:-:S13]  /*1ad0*/  FSETP.NAN.AND P0, PT, |R5|, |R5|, PT ;  /* 0x400000050500720b */ /* 0x000fda0003f08200 */
[----:B------:R-:W-:Y:S01]  /*1ae0*/  @P0 FADD R7, R5, 0.6666666865348815918 ;  /* 0x3f2aaaab05070421 */ /* 0x000fe20000000000 */
[----:B------:R-:W-:Y:S06]  /*1af0*/  @P0 BRA `(.L_x_702) ;  /* 0x0000000400040947 */ /* 0x000fec0003800000 */
[----:B------:R-:W-:-:S04]  /*1b00*/  FSETP.NEU.AND P0, PT, |R5|, +INF , PT ;  /* 0x7f8000000500780b */ /* 0x000fc80003f0d200 */
[----:B------:R-:W-:-:S13]  /*1b10*/  FSETP.NEU.AND P0, PT, R5, RZ, P0 ;  /* 0x000000ff0500720b */ /* 0x000fda000070d000 */
[----:B------:R-:W-:-:S05]  /*1b20*/  @!P0 FADD R7, R5, R5 ;  /* 0x0000000505078221 */ /* 0x000fca0000000000 */
[----:B------:R-:W-:Y:S01]  /*1b30*/  @!P0 LOP3.LUT R7, R7, 0x7fffffff, RZ, 0xc0, !PT ;  /* 0x7fffffff07078812 */ /* 0x000fe200078ec0ff */
[----:B------:R-:W-:Y:S06]  /*1b40*/  @!P0 BRA `(.L_x_702) ;  /* 0x0000000000f08947 */ /* 0x000fec0003800000 */
[C---:B------:R-:W-:Y:S01]  /*1b50*/  FMUL R2, |R5|.reuse, 16777216 ;  /* 0x4b80000005027820 */ /* 0x040fe20000400200 */
[C---:B------:R-:W-:Y:S01]  /*1b60*/  FSETP.GEU.AND P0, PT, |R5|.reuse, 1.175494350822287508e-38, PT ;  /* 0x008000000500780b */ /* 0x040fe20003f0e200 */
[----:B------:R-:W-:Y:S01]  /*1b70*/  IMAD.MOV.U32 R12, RZ, RZ, 0x3a2c32e4 ;  /* 0x3a2c32e4ff0c7424 */ /* 0x000fe200078e00ff */
[----:B------:R-:W-:Y:S02]  /*1b80*/  FSETP.GEU.AND P2, PT, R5, RZ, PT ;  /* 0x000000ff0500720b */ /* 0x000fe40003f4e000 */
[----:B------:R-:W-:-:S05]  /*1b90*/  FSEL R2, R2, |R5|, !P0 ;  /* 0x4000000502027208 */ /* 0x000fca0004000000 */
[----:B------:R-:W-:-:S05]  /*1ba0*/  VIADD R6, R2, 0xc0cafb0d ;  /* 0xc0cafb0d02067836 */ /* 0x000fca0000000000 */
[----:B------:R-:W-:-:S04]  /*1bb0*/  LOP3.LUT R7, R6, 0xff800000, RZ, 0xc0, !PT ;  /* 0xff80000006077812 */ /* 0x000fc800078ec0ff */
[-C--:B------:R-:W-:Y:S02]  /*1bc0*/  IADD3 R2, PT, PT, R2, -R7.reuse, RZ ;  /* 0x8000000702027210 */ /* 0x080fe40007ffe0ff */
        /* <DEDUP_REMOVED lines=26> */
[----:B------:R-:W-:Y:S01]  /*1d70*/  FMUL R6, R7, 0.6666666865348815918 ;  /* 0x3f2aaaab07067820 */ /* 0x000fe20000400000 */
[----:B------:R-:W-:-:S03]  /*1d80*/  FADD R2, -R2, R7 ;  /* 0x0000000702027221 */ /* 0x000fc60000000100 */
[----:B------:R-:W0:Y:S01]  /*1d90*/  FRND R11, R6 ;  /* 0x00000006000b7307 */ /* 0x000e220000201000 */
[----:B------:R-:W-:Y:S01]  /*1da0*/  FADD R2, R9, -R2 ;  /* 0x8000000209027221 */ /* 0x000fe20000000000 */
[----:B------:R-:W-:Y:S01]  /*1db0*/  FFMA R7, R7, 0.6666666865348815918, -R6 ;  /* 0x3f2aaaab07077823 */ /* 0x000fe20000000806 */
[----:B------:R-:W-:Y:S02]  /*1dc0*/  MOV R9, 0x391fcb8e ;  /* 0x391fcb8e00097802 */ /* 0x000fe40000000f00 */
[----:B------:R-:W-:Y:S01]  /*1dd0*/  FSETP.GT.AND P1, PT, |R6|, 152, PT ;  /* 0x431800000600780b */ /* 0x000fe20003f24200 */
[----:B------:R-:W-:Y:S02]  /*1de0*/  FFMA R7, R2, 0.6666666865348815918, R7 ;  /* 0x3f2aaaab02077823 */ /* 0x000fe40000000007 */
        /* <DEDUP_REMOVED lines=11> */
[----:B-1----:R-:W-:Y:S01]  /*1ea0*/  LEA R8, R8, -R7, 0x17 ;  /* 0x8000000708087211 */ /* 0x002fe200078eb8ff */
[----:B------:R-:W-:Y:S01]  /*1eb0*/  VIADD R5, R7, 0x7f000000 ;  /* 0x7f00000007057836 */ /* 0x000fe20000000000 */
[----:B------:R-:W-:Y:S01]  /*1ec0*/  FSEL R7, RZ, +INF , !P0 ;  /* 0x7f800000ff077808 */ /* 0x000fe20004000000 */
[----:B------:R-:W-:-:S04]  /*1ed0*/  FFMA R2, R2, R9, 1 ;  /* 0x3f80000002027423 */ /* 0x000fc80000000009 */
[----:B------:R-:W-:-:S04]  /*1ee0*/  FMUL R5, R5, R2 ;  /* 0x0000000205057220 */ /* 0x000fc80000400000 */
[----:B------:R-:W-:Y:S01]  /*1ef0*/  @!P1 FMUL R7, R8, R5 ;  /* 0x0000000508079220 */ /* 0x000fe20000400000 */
[----:B------:R-:W-:-:S07]  /*1f00*/  @!P2 IMAD.MOV.U32 R7, RZ, RZ, 0x7fffffff ;  /* 0x7fffffffff07a424 */ /* 0x000fce00078e00ff */
.L_x_702:
[----:B------:R-:W-:Y:S05]  /*1f10*/  BSYNC.RECONVERGENT B1 ;  /* 0x0000000000017941 */ /* 0x000fea0003800200 */
.L_x_701:
[----:B------:R-:W-:-:S07]  /*1f20*/  FMUL R26, R7, R24 ;  /* 0x00000018071a7220 */ /* 0x000fce0000400000 */
.L_x_689:
[----:B------:R-:W-:Y:S05]  /*1f30*/  BSYNC.RECONVERGENT B0 ;  /* 0x0000000000007941 */ /* 0x000fea0003800200 */
.L_x_683:
[----:B------:R-:W0:Y:S01]  /*1f40*/  F2F.F64.F32 R12, R26 ;  /* 0x0000001a000c7310 */ /* 0x000e220000201800 */
[----:B------:R-:W-:Y:S01]  /*1f50*/  HFMA2 R6, -RZ, RZ, 0, 5.9604644775390625e-08 ;  /* 0x00000001ff067431 */ /* 0x000fe200000001ff */
[----:B------:R-:W-:Y:S01]  /*1f60*/  UMOV UR4, 0x53c8d4f1 ;  /* 0x53c8d4f100047882 */ /* 0x000fe20000000000 */
[----:B------:R-:W-:Y:S01]  /*1f70*/  UMOV UR5, 0x401921fb ;  /* 0x401921fb00057882 */ /* 0x000fe20000000000 */
[----:B------:R-:W-:Y:S04]  /*1f80*/  BSSY.RECONVERGENT B0, `(.L_x_703) ;  /* 0x0000014000007945 */ /* 0x000fe80003800200 */
[----:B0-----:R-:W0:Y:S02]  /*1f90*/  MUFU.RCP64H R7, R13 ;  /* 0x0000000d00077308 */ /* 0x001e240000001800 */
[----:B0-----:R-:W-:-:S08]  /*1fa0*/  DFMA R8, -R12, R6, 1 ;  /* 0x3ff000000c08742b */ /* 0x001fd00000000106 */
[----:B------:R-:W-:-:S08]  /*1fb0*/  DFMA R8, R8, R8, R8 ;  /* 0x000000080808722b */ /* 0x000fd00000000008 */
[----:B------:R-:W-:-:S08]  /*1fc0*/  DFMA R8, R6, R8, R6 ;  /* 0x000000080608722b */ /* 0x000fd00000000006 */
[----:B------:R-:W-:-:S08]  /*1fd0*/  DFMA R6, -R12, R8, 1 ;  /* 0x3ff000000c06742b */ /* 0x000fd00000000108 */
[----:B------:R-:W-:-:S08]  /*1fe0*/  DFMA R6, R8, R6, R8 ;  /* 0x000000060806722b */ /* 0x000fd00000000008 */
[----:B------:R-:W-:-:S08]  /*1ff0*/  DMUL R8, R6, UR4 ;  /* 0x0000000406087c28 */ /* 0x000fd00008000000 */
[----:B------:R-:W-:-:S08]  /*2000*/  DFMA R10, -R12, R8, UR4 ;  /* 0x000000040c0a7e2b */ /* 0x000fd00008000108 */
[----:B------:R-:W-:-:S10]  /*2010*/  DFMA R6, R6, R10, R8 ;  /* 0x0000000a0606722b */ /* 0x000fd40000000008 */
[----:B------:R-:W-:-:S05]  /*2020*/  FFMA R2, RZ, R13, R7 ;  /* 0x0000000dff027223 */ /* 0x000fca0000000007 */
[----:B------:R-:W-:-:S13]  /*2030*/  FSETP.GT.AND P0, PT, |R2|, 1.469367938527859385e-39, PT ;  /* 0x001000000200780b */ /* 0x000fda0003f04200 */
[----:B------:R-:W-:Y:S05]  /*2040*/  @P0 BRA `(.L_x_704) ;  /* 0x00000000001c0947 */ /* 0x000fea0003800000 */
[----:B------:R-:W-:Y:S01]  /*2050*/  IMAD.MOV.U32 R15, RZ, RZ, R13 ;  /* 0x000000ffff0f7224 */ /* 0x000fe200078e000d */
[----:B------:R-:W-:Y:S01]  /*2060*/  MOV R10, 0x53c8d4f1 ;  /* 0x53c8d4f1000a7802 */ /* 0x000fe20000000f00 */
[----:B------:R-:W-:Y:S01]  /*2070*/  IMAD.MOV.U32 R11, RZ, RZ, 0x401921fb ;  /* 0x401921fbff0b7424 */ /* 0x000fe200078e00ff */
[----:B------:R-:W-:-:S07]  /*2080*/  MOV R2, 0x20a0 ;  /* 0x000020a000027802 */ /* 0x000fce0000000f00 */
[----:B--2---:R-:W-:Y:S05]  /*2090*/  CALL.REL.NOINC `($__internal_30_$__cuda_sm20_div_rn_f64_full) ;  /* 0x0000000400387944 */ /* 0x004fea0003c00000 */
[----:B------:R-:W-:Y:S01]  /*20a0*/  MOV R6, R20 ;  /* 0x0000001400067202 */ /* 0x000fe20000000f00 */
[----:B------:R-:W-:-:S07]  /*20b0*/  IMAD.MOV.U32 R7, RZ, RZ, R21 ;  /* 0x000000ffff077224 */ /* 0x000fce00078e0015 */
.L_x_704:
[----:B------:R-:W-:Y:S05]  /*20c0*/  BSYNC.RECONVERGENT B0 ;  /* 0x0000000000007941 */ /* 0x000fea0003800200 */
.L_x_703:
[----:B------:R-:W0:Y:S01]  /*20d0*/  LDC.64 R10, c[0x0][0x3a8] ;  /* 0x0000ea00ff0a7b82 */ /* 0x000e220000000a00 */
[----:B------:R-:W1:Y:S01]  /*20e0*/  F2F.F32.F64 R5, R6 ;  /* 0x0000000600057310 */ /* 0x000e620000301000 */
[----:B------:R-:W-:Y:S07]  /*20f0*/  BSSY.RECONVERGENT B0, `(.L_x_705) ;  /* 0x000000f000007945 */ /* 0x000fee0003800200 */
[----:B-1----:R-:W1:Y:S01]  /*2100*/  MUFU.RCP R2, R5 ;  /* 0x0000000500027308 */ /* 0x002e620000001000 */
[----:B0-----:R-:W-:-:S07]  /*2110*/  IMAD.WIDE.U32 R10, R3, 0x4, R10 ;  /* 0x00000004030a7825 */ /* 0x001fce00078e000a */
[----:B------:R-:W0:Y:S01]  /*2120*/  FCHK P0, R0, R5 ;  /* 0x0000000500007302 */ /* 0x000e220000000000 */
[----:B------:R3:W-:Y:S01]  /*2130*/  STG.E desc[UR8][R10.64], R5 ;  /* 0x000000050a007986 */ /* 0x0007e2000c101908 */
[----:B-1----:R-:W-:-:S04]  /*2140*/  FFMA R9, -R5, R2, 1 ;  /* 0x3f80000005097423 */ /* 0x002fc80000000102 */
[----:B------:R-:W-:-:S04]  /*2150*/  FFMA R9, R2, R9, R2 ;  /* 0x0000000902097223 */ /* 0x000fc80000000002 */
[----:B------:R-:W-:-:S04]  /*2160*/  FFMA R8, R0, R9, RZ ;  /* 0x0000000900087223 */ /* 0x000fc800000000ff */
[----:B------:R-:W-:-:S04]  /*2170*/  FFMA R2, -R5, R8, R0 ;  /* 0x0000000805027223 */ /* 0x000fc80000000100 */
[----:B------:R-:W-:Y:S01]  /*2180*/  FFMA R8, R9, R2, R8 ;  /* 0x0000000209087223 */ /* 0x000fe20000000008 */
[----:B0--3--:R-:W-:Y:S06]  /*2190*/  @!P0 BRA `(.L_x_706) ;  /* 0x0000000000108947 */ /* 0x009fec0003800000 */
[----:B------:R-:W-:Y:S02]  /*21a0*/  MOV R2, R0 ;  /* 0x0000000000027202 */ /* 0x000fe40000000f00 */
[----:B------:R-:W-:-:S07]  /*21b0*/  MOV R6, 0x21d0 ;  /* 0x000021d000067802 */ /* 0x000fce0000000f00 */
[----:B--2---:R-:W-:Y:S05]  /*21c0*/  CALL.REL.NOINC `($__internal_31_$__cuda_sm3x_div_rn_noftz_f32_slowpath) ;  /* 0x0000000800607944 */ /* 0x004fea0003c00000 */
[----:B------:R-:W-:-:S07]  /*21d0*/  IMAD.MOV.U32 R8, RZ, RZ, R2 ;  /* 0x000000ffff087224 */ /* 0x000fce00078e0002 */
.L_x_706:
[----:B------:R-:W-:Y:S05]  /*21e0*/  BSYNC.RECONVERGENT B0 ;  /* 0x0000000000007941 */ /* 0x000fea0003800200 */
.L_x_705:
[----:B------:R-:W-:Y:S01]  /*21f0*/  FMUL R0, R4, R5 ;  /* 0x0000000504007220 */ /* 0x000fe20000400000 */
[----:B------:R-:W-:Y:S01]  /*2200*/  HFMA2 R5, -RZ, RZ, 3.4921875, 0 ;  /* 0x42fc0000ff057431 */ /* 0x000fe200000001ff */
[----:B------:R-:W0:Y:S01]  /*2210*/  LDC.64 R10, c[0x0][0x3b0] ;  /* 0x0000ec00ff0a7b82 */ /* 0x000e220000000a00 */
[----:B------:R-:W-:Y:S02]  /*2220*/  BSSY.RECONVERGENT B0, `(.L_x_707) ;  /* 0x000002f000007945 */ /* 0x000fe40003800200 */
[----:B------:R-:W-:-:S05]  /*2230*/  FMNMX R0, R0, 10, PT ;  /* 0x4120000000007809 */ /* 0x000fca0003800000 */
[----:B------:R-:W-:-:S04]  /*2240*/  FADD R2, R0, R0 ;  /* 0x0000000000027221 */ /* 0x000fc80000000000 */
[C---:B------:R-:W-:Y:S01]  /*2250*/  FMUL R4, |R2|.reuse, 1.4426950216293334961 ;  /* 0x3fb8aa3b02047820 */ /* 0x040fe20000400200 */
[----:B------:R-:W-:-:S05]  /*2260*/  FMUL R12, R2, R2 ;  /* 0x00000002020c7220 */ /* 0x000fca0000400000 */
[----:B------:R-:W1:Y:S01]  /*2270*/  FRND.TRUNC R4, R4 ;  /* 0x0000000400047307 */ /* 0x000e62000020d000 */
[----:B0-----:R-:W-:-:S05]  /*2280*/  IMAD.WIDE.U32 R10, R3, 0x4, R10 ;  /* 0x00000004030a7825 */ /* 0x001fca00078e000a */
[----:B------:R0:W-:Y:S01]  /*2290*/  STG.E desc[UR8][R10.64], R8 ;  /* 0x000000080a007986 */ /* 0x0001e2000c101908 */
[----:B-1----:R-:W-:Y:S02]  /*22a0*/  FSETP.GT.AND P0, PT, |R4|, 126, PT ;  /* 0x42fc00000400780b */ /* 0x002fe40003f04200 */
        /* <DEDUP_REMOVED lines=8> */
[----:B------:R-:W1:Y:S02]  /*2330*/  MUFU.EX2 R6, R6 ;  /* 0x0000000600067308 */ /* 0x000e640000000800 */
[----:B-1----:R-:W-:Y:S01]  /*2340*/  FMUL R9, R5, R6 ;  /* 0x0000000605097220 */ /* 0x002fe20000400000 */
[----:B------:R-:W-:Y:S01]  /*2350*/  MOV R5, 0x363d0ada ;  /* 0x363d0ada00057802 */ /* 0x000fe20000000f00 */
[----:B------:R-:W1:Y:S04]  /*2360*/  LDC.64 R6, c[0x0][0x3b8] ;  /* 0x0000ee00ff067b82 */ /* 0x000e680000000a00 */
[----:B------:R-:W3:Y:S01]  /*2370*/  MUFU.RCP R4, R9 ;  /* 0x0000000900047308 */ /* 0x000ee20000001000 */
[----:B------:R-:W-:-:S04]  /*2380*/  FFMA R5, R12, R5, 0.00019836159481201320887 ;  /* 0x394fff490c057423 */ /* 0x000fc80000000005 */
[----:B------:R-:W-:-:S04]  /*2390*/  FFMA R15, R12, R5, 0.0083333496004343032837 ;  /* 0x3c08889a0c0f7423 */ /* 0x000fc80000000005 */
[----:B------:R-:W-:-:S04]  /*23a0*/  FFMA R15, R12, R15, 0.16666667163372039795 ;  /* 0x3e2aaaab0c0f7423 */ /* 0x000fc8000000000f */
[----:B------:R-:W-:Y:S01]  /*23b0*/  FMUL R15, R12, R15 ;  /* 0x0000000f0c0f7220 */ /* 0x000fe20000400000 */
[----:B---3--:R-:W-:-:S04]  /*23c0*/  FMUL.FTZ R4, R4, -0.125 ;  /* 0xbe00000004047820 */ /* 0x008fc80000410000 */
[----:B------:R-:W-:Y:S01]  /*23d0*/  FFMA R13, R9, 2, R4 ;  /* 0x40000000090d7823 */ /* 0x000fe20000000004 */
[----:B-1----:R-:W-:Y:S01]  /*23e0*/  IMAD.WIDE.U32 R6, R3, 0x4, R6 ;  /* 0x0000000403067825 */ /* 0x002fe200078e0006 */
[----:B------:R-:W1:Y:S03]  /*23f0*/  LDC.64 R4, c[0x0][0x3c0] ;  /* 0x0000f000ff047b82 */ /* 0x000e660000000a00 */
[--C-:B------:R-:W-:Y:S01]  /*2400*/  LOP3.LUT R13, R13, 0x80000000, R2.reuse, 0xb8, !PT ;  /* 0x800000000d0d7812 */ /* 0x100fe200078eb802 */
[----:B------:R-:W-:Y:S01]  /*2410*/  @!P0 FFMA R13, R2, R15, R2 ;  /* 0x0000000f020d8223 */ /* 0x000fe20000000002 */
[----:B------:R0:W-:Y:S03]  /*2420*/  STG.E desc[UR8][R6.64], R0 ;  /* 0x0000000006007986 */ /* 0x0001e6000c101908 */
[----:B------:R-:W3:Y:S08]  /*2430*/  MUFU.RCP R2, R13 ;  /* 0x0000000d00027308 */ /* 0x000ef00000001000 */
[----:B------:R-:W4:Y:S01]  /*2440*/  FCHK P0, R0, R13 ;  /* 0x0000000d00007302 */ /* 0x000f220000000000 */
[----:B-1----:R-:W-:-:S04]  /*2450*/  IMAD.WIDE.U32 R4, R3, 0x4, R4 ;  /* 0x0000000403047825 */ /* 0x002fc800078e0004 */
[----:B---3--:R-:W-:Y:S01]  /*2460*/  FFMA R9, -R13, R2, 1 ;  /* 0x3f8000000d097423 */ /* 0x008fe20000000102 */
[----:B------:R0:W-:Y:S03]  /*2470*/  STG.E desc[UR8][R4.64], R13 ;  /* 0x0000000d04007986 */ /* 0x0001e6000c101908 */
[----:B------:R-:W-:-:S04]  /*2480*/  FFMA R9, R2, R9, R2 ;  /* 0x0000000902097223 */ /* 0x000fc80000000002 */
[----:B------:R-:W-:-:S04]  /*2490*/  FFMA R2, R0, R9, RZ ;  /* 0x0000000900027223 */ /* 0x000fc800000000ff */
[----:B------:R-:W-:-:S04]  /*24a0*/  FFMA R12, -R13, R2, R0 ;  /* 0x000000020d0c7223 */ /* 0x000fc80000000100 */
[----:B------:R-:W-:Y:S01]  /*24b0*/  FFMA R2, R9, R12, R2 ;  /* 0x0000000c09027223 */ /* 0x000fe20000000002 */
[----:B0---4-:R-:W-:Y:S06]  /*24c0*/  @!P0 BRA `(.L_x_708) ;  /* 0x0000000000108947 */ /* 0x011fec0003800000 */
[----:B------:R-:W-:Y:S01]  /*24d0*/  IMAD.MOV.U32 R2, RZ, RZ, R0 ;  /* 0x000000ffff027224 */ /* 0x000fe200078e0000 */
[----:B------:R-:W-:Y:S02]  /*24e0*/  MOV R5, R13 ;  /* 0x0000000d00057202 */ /* 0x000fe40000000f00 */
[----:B------:R-:W-:-:S07]  /*24f0*/  MOV R6, 0x2510 ;  /* 0x0000251000067802 */ /* 0x000fce0000000f00 */
[----:B--2---:R-:W-:Y:S05]  /*2500*/  CALL.REL.NOINC `($__internal_31_$__cuda_sm3x_div_rn_noftz_f32_slowpath) ;  /* 0x0000000400907944 */ /* 0x004fea0003c00000 */
.L_x_708:
[----:B------:R-:W-:Y:S05]  /*2510*/  BSYNC.RECONVERGENT B0 ;  /* 0x0000000000007941 */ /* 0x000fea0003800200 */
.L_x_707:
[----:B------:R-:W0:Y:S01]  /*2520*/  LDC.64 R4, c[0x0][0x3c8] ;  /* 0x0000f200ff047b82 */ /* 0x000e220000000a00 */
[----:B------:R-:W-:-:S04]  /*2530*/  FADD R7, R2, 0.5 ;  /* 0x3f00000002077421 */ /* 0x000fc80000000000 */
[----:B------:R-:W-:Y:S01]  /*2540*/  FMUL R7, R7, R8 ;  /* 0x0000000807077220 */ /* 0x000fe20000400000 */
[----:B0-----:R-:W-:-:S05]  /*2550*/  IMAD.WIDE.U32 R2, R3, 0x4, R4 ;  /* 0x0000000403027825 */ /* 0x001fca00078e0004 */
[----:B------:R-:W-:Y:S01]  /*2560*/  STG.E desc[UR8][R2.64], R7 ;  /* 0x0000000702007986 */ /* 0x000fe2000c101908 */
[----:B------:R-:W-:Y:S05]  /*2570*/  EXIT ;  /* 0x000000000000794d */ /* 0x000fea0003800000 */
        .weak           $__internal_30_$__cuda_sm20_div_rn_f64_full
        .type           $__internal_30_$__cuda_sm20_div_rn_f64_full,@function
        .size           $__internal_30_$__cuda_sm20_div_rn_f64_full,($__internal_31_$__cuda_sm3x_div_rn_noftz_f32_slowpath - $__internal_30_$__cuda_sm20_div_rn_f64_full)
$__internal_30_$__cuda_sm20_div_rn_f64_full:
[----:B------:R-:W-:Y:S01]  /*2580*/  FSETP.GEU.AND P2, PT, |R11|, 1.469367938527859385e-39, PT ;  /* 0x001000000b00780b */ /* 0x000fe20003f4e200 */
[----:B------:R-:W-:Y:S01]  /*2590*/  IMAD.MOV.U32 R14, RZ, RZ, R12 ;  /* 0x000000ffff0e7224 */ /* 0x000fe200078e000c */
[C---:B------:R-:W-:Y:S01]  /*25a0*/  FSETP.GEU.AND P0, PT, |R15|.reuse, 1.469367938527859385e-39, PT ;  /* 0x001000000f00780b */ /* 0x040fe20003f0e200 */
[----:B------:R-:W-:Y:S01]  /*25b0*/  IMAD.MOV.U32 R18, RZ, RZ, 0x1 ;  /* 0x00000001ff127424 */ /* 0x000fe200078e00ff */
[----:B------:R-:W-:Y:S01]  /*25c0*/  LOP3.LUT R13, R15, 0x800fffff, RZ, 0xc0, !PT ;  /* 0x800fffff0f0d7812 */ /* 0x000fe200078ec0ff */
[----:B------:R-:W-:Y:S01]  /*25d0*/  BSSY.RECONVERGENT B2, `(.L_x_709) ;  /* 0x0000052000027945 */ /* 0x000fe20003800200 */
[----:B------:R-:W-:Y:S02]  /*25e0*/  LOP3.LUT R27, R11, 0x7ff00000, RZ, 0xc0, !PT ;  /* 0x7ff000000b1b7812 */ /* 0x000fe400078ec0ff */
[----:B------:R-:W-:Y:S02]  /*25f0*/  LOP3.LUT R13, R13, 0x3ff00000, RZ, 0xfc, !PT ;  /* 0x3ff000000d0d7812 */ /* 0x000fe400078efcff */
[----:B------:R-:W-:-:S02]  /*2600*/  LOP3.LUT R29, R15, 0x7ff00000, RZ, 0xc0, !PT ;  /* 0x7ff000000f1d7812 */ /* 0x000fc400078ec0ff */
[----:B------:R-:W-:Y:S02]  /*2610*/  MOV R28, 0x1ca00000 ;  /* 0x1ca00000001c7802 */ /* 0x000fe40000000f00 */
[----:B------:R-:W-:Y:S01]  /*2620*/  @!P2 LOP3.LUT R16, R15, 0x7ff00000, RZ, 0xc0, !PT ;  /* 0x7ff000000f10a812 */ /* 0x000fe200078ec0ff */
[----:B------:R-:W-:Y:S01]  /*2630*/  @!P0 DMUL R12, R14, 8.98846567431157953865e+307 ;  /* 0x7fe000000e0c8828 */ /* 0x000fe20000000000 */
[C---:B------:R-:W-:Y:S02]  /*2640*/  ISETP.GE.U32.AND P1, PT, R27.reuse, R29, PT ;  /* 0x0000001d1b00720c */ /* 0x040fe40003f26070 */
[----:B------:R-:W-:Y:S01]  /*2650*/  @!P2 ISETP.GE.U32.AND P3, PT, R27, R16, PT ;  /* 0x000000101b00a20c */ /* 0x000fe20003f66070 */
[----:B------:R-:W-:Y:S01]  /*2660*/  IMAD.MOV.U32 R16, RZ, RZ, R10 ;  /* 0x000000ffff107224 */ /* 0x000fe200078e000a */
[C---:B------:R-:W-:Y:S01]  /*2670*/  SEL R17, R28.reuse, 0x63400000, !P1 ;  /* 0x634000001c117807 */ /* 0x040fe20004800000 */
[----:B------:R-:W0:Y:S01]  /*2680*/  MUFU.RCP64H R19, R13 ;  /* 0x0000000d00137308 */ /* 0x000e220000001800 */
[----:B------:R-:W-:-:S02]  /*2690*/  @!P2 SEL R21, R28, 0x63400000, !P3 ;  /* 0x634000001c15a807 */ /* 0x000fc40005800000 */
[--C-:B------:R-:W-:Y:S02]  /*26a0*/  LOP3.LUT R17, R17, 0x800fffff, R11.reuse, 0xf8, !PT ;  /* 0x800fffff11117812 */ /* 0x100fe400078ef80b */
[----:B------:R-:W-:Y:S02]  /*26b0*/  @!P2 LOP3.LUT R21, R21, 0x80000000, R11, 0xf8, !PT ;  /* 0x800000001515a812 */ /* 0x000fe400078ef80b */
[----:B------:R-:W-:Y:S02]  /*26c0*/  @!P2 MOV R20, RZ ;  /* 0x000000ff0014a202 */ /* 0x000fe40000000f00 */
[----:B------:R-:W-:Y:S02]  /*26d0*/  @!P2 LOP3.LUT R21, R21, 0x100000, RZ, 0xfc, !PT ;  /* 0x001000001515a812 */ /* 0x000fe400078efcff */
[----:B------:R-:W-:-:S04]  /*26e0*/  @!P0 LOP3.LUT R29, R13, 0x7ff00000, RZ, 0xc0, !PT ;  /* 0x7ff000000d1d8812 */ /* 0x000fc800078ec0ff */
[----:B------:R-:W-:Y:S02]  /*26f0*/  @!P2 DFMA R16, R16, 2, -R20 ;  /* 0x400000001010a82b */ /* 0x000fe40000000814 */
[----:B0-----:R-:W-:-:S08]  /*2700*/  DFMA R20, R18, -R12, 1 ;  /* 0x3ff000001214742b */ /* 0x001fd0000000080c */
[----:B------:R-:W-:-:S08]  /*2710*/  DFMA R20, R20, R20, R20 ;  /* 0x000000141414722b */ /* 0x000fd00000000014 */
[----:B------:R-:W-:-:S08]  /*2720*/  DFMA R20, R18, R20, R18 ;  /* 0x000000141214722b */ /* 0x000fd00000000012 */
[----:B------:R-:W-:-:S08]  /*2730*/  DFMA R18, R20, -R12, 1 ;  /* 0x3ff000001412742b */ /* 0x000fd0000000080c */
[----:B------:R-:W-:-:S08]  /*2740*/  DFMA R18, R20, R18, R20 ;  /* 0x000000121412722b */ /* 0x000fd00000000014 */
[----:B------:R-:W-:-:S08]  /*2750*/  DMUL R20, R18, R16 ;  /* 0x0000001012147228 */ /* 0x000fd00000000000 */
[----:B------:R-:W-:-:S08]  /*2760*/  DFMA R22, R20, -R12, R16 ;  /* 0x8000000c1416722b */ /* 0x000fd00000000010 */
[----:B------:R-:W-:Y:S01]  /*2770*/  DFMA R22, R18, R22, R20 ;  /* 0x000000161216722b */ /* 0x000fe20000000014 */
[----:B------:R-:W-:Y:S02]  /*2780*/  MOV R20, R27 ;  /* 0x0000001b00147202 */ /* 0x000fe40000000f00 */
[----:B------:R-:W-:-:S05]  /*2790*/  @!P2 LOP3.LUT R20, R17, 0x7ff00000, RZ, 0xc0, !PT ;  /* 0x7ff000001114a812 */ /* 0x000fca00078ec0ff */
[----:B------:R-:W-:-:S05]  /*27a0*/  VIADD R18, R20, 0xffffffff ;  /* 0xffffffff14127836 */ /* 0x000fca0000000000 */
[----:B------:R-:W-:Y:S02]  /*27b0*/  ISETP.GT.U32.AND P0, PT, R18, 0x7feffffe, PT ;  /* 0x7feffffe1200780c */ /* 0x000fe40003f04070 */
[----:B------:R-:W-:-:S04]  /*27c0*/  IADD3 R18, PT, PT, R29, -0x1, RZ ;  /* 0xffffffff1d127810 */ /* 0x000fc80007ffe0ff */
[----:B------:R-:W-:-:S13]  /*27d0*/  ISETP.GT.U32.OR P0, PT, R18, 0x7feffffe, P0 ;  /* 0x7feffffe1200780c */ /* 0x000fda0000704470 */
        /* <DEDUP_REMOVED lines=12> */
[----:B------:R-:W-:-:S06]  /*28a0*/  DFMA R12, R22, -R12, R16 ;  /* 0x8000000c160c722b */ /* 0x000fcc0000000010 */
[----:B------:R-:W-:-:S04]  /*28b0*/  MOV R12, RZ ;  /* 0x000000ff000c7202 */ /* 0x000fc80000000f00 */
[C---:B------:R-:W-:Y:S02]  /*28c0*/  FSETP.NEU.AND P0, PT, R13.reuse, RZ, PT ;  /* 0x000000ff0d00720b */ /* 0x040fe40003f0d000 */
[----:B------:R-:W-:-:S04]  /*28d0*/  LOP3.LUT R15, R13, 0x80000000, R15, 0x48, !PT ;  /* 0x800000000d0f7812 */ /* 0x000fc800078e480f */
[----:B------:R-:W-:-:S07]  /*28e0*/  LOP3.LUT R13, R15, R11, RZ, 0xfc, !PT ;  /* 0x0000000b0f0d7212 */ /* 0x000fce00078efcff */
[----:B------:R-:W-:Y:S05]  /*28f0*/  @!P0 BRA `(.L_x_711) ;  /* 0x00000000007c8947 */ /* 0x000fea0003800000 */
[----:B------:R-:W-:Y:S01]  /*2900*/  IMAD.MOV R11, RZ, RZ, -R20 ;  /* 0x000000ffff0b7224 */ /* 0x000fe200078e0a14 */
[----:B------:R-:W-:Y:S01]  /*2910*/  MOV R10, RZ ;  /* 0x000000ff000a7202 */ /* 0x000fe20000000f00 */
        /* <DEDUP_REMOVED lines=8> */
.L_x_710:
        /* <DEDUP_REMOVED lines=12> */
[----:B------:R-:W-:Y:S02]  /*2a60*/  @!P0 MOV R18, RZ ;  /* 0x000000ff00128202 */ /* 0x000fe40000000f00 */
[----:B------:R-:W-:Y:S01]  /*2a70*/  @P0 MOV R18, RZ ;  /* 0x000000ff00120202 */ /* 0x000fe20000000f00 */
[----:B------:R-:W-:Y:S01]  /*2a80*/  @P0 IMAD.MOV.U32 R19, RZ, RZ, R10 ;  /* 0x000000ffff130224 */ /* 0x000fe200078e000a */
[----:B------:R-:W-:Y:S06]  /*2a90*/  BRA `(.L_x_711) ;  /* 0x0000000000147947 */ /* 0x000fec0003800000 */
.L_x_713:
[----:B------:R-:W-:Y:S02]  /*2aa0*/  LOP3.LUT R19, R15, 0x80000, RZ, 0xfc, !PT ;  /* 0x000800000f137812 */ /* 0x000fe400078efcff */
[----:B------:R-:W-:Y:S01]  /*2ab0*/  MOV R18, R14 ;  /* 0x0000000e00127202 */ /* 0x000fe20000000f00 */
[----:B------:R-:W-:Y:S06]  /*2ac0*/  BRA `(.L_x_711) ;  /* 0x0000000000087947 */ /* 0x000fec0003800000 */
.L_x_712:
[----:B------:R-:W-:Y:S02]  /*2ad0*/  LOP3.LUT R19, R11, 0x80000, RZ, 0xfc, !PT ;  /* 0x000800000b137812 */ /* 0x000fe400078efcff */
[----:B------:R-:W-:-:S07]  /*2ae0*/  MOV R18, R10 ;  /* 0x0000000a00127202 */ /* 0x000fce0000000f00 */
.L_x_711:
[----:B------:R-:W-:Y:S05]  /*2af0*/  BSYNC.RECONVERGENT B2 ;  /* 0x0000000000027941 */ /* 0x000fea0003800200 */
.L_x_709:
[----:B------:R-:W-:Y:S01]  /*2b00*/  MOV R10, R2 ;  /* 0x00000002000a7202 */ /* 0x000fe20000000f00 */
[----:B------:R-:W-:Y:S01]  /*2b10*/  IMAD.MOV.U32 R11, RZ, RZ, 0x0 ;  /* 0x00000000ff0b7424 */ /* 0x000fe200078e00ff */
[----:B------:R-:W-:Y:S01]  /*2b20*/  MOV R21, R19 ;  /* 0x0000001300157202 */ /* 0x000fe20000000f00 */
[----:B------:R-:W-:Y:S02]  /*2b30*/  IMAD.MOV.U32 R20, RZ, RZ, R18 ;  /* 0x000000ffff147224 */ /* 0x000fe400078e0012 */
[----:B------:R-:W-:Y:S05]  /*2b40*/  RET.REL.NODEC R10 `(_Z10dispersioniiffffPfS_S_S_S_S_S_) ;  /* 0xffffffd40a2c7950 */ /* 0x000fea0003c3ffff */
        .weak           $__internal_31_$__cuda_sm3x_div_rn_noftz_f32_slowpath
        .type           $__internal_31_$__cuda_sm3x_div_rn_noftz_f32_slowpath,@function
        .size           $__internal_31_$__cuda_sm3x_div_rn_noftz_f32_slowpath,(.L_x_803 - $__internal_31_$__cuda_sm3x_div_rn_noftz_f32_slowpath)
$__internal_31_$__cuda_sm3x_div_rn_noftz_f32_slowpath:
        /* <DEDUP_REMOVED lines=35> */
.L_x_715:
[----:B------:R-:W-:Y:S01]  /*2d80*/  LEA R10, R9, 0xc0800000, 0x17 ;  /* 0xc0800000090a7811 */ /* 0x000fe200078eb8ff */
[----:B------:R-:W-:Y:S03]  /*2d90*/  BSSY.RECONVERGENT B3, `(.L_x_720) ;  /* 0x0000036000037945 */ /* 0x000fe60003800200 */
[----:B------:R-:W-:Y:S01]  /*2da0*/  IADD3 R11, PT, PT, -R10, R11, RZ ;  /* 0x0000000b0a0b7210 */ /* 0x000fe20007ffe1ff */
[----:B------:R-:W-:-:S03]  /*2db0*/  VIADD R10, R14, 0xffffff81 ;  /* 0xffffff810e0a7836 */ /* 0x000fc60000000000 */
[----:B------:R-:W0:Y:S01]  /*2dc0*/  MUFU.RCP R12, R11 ;  /* 0x0000000b000c7308 */ /* 0x000e220000001000 */
[----:B------:R-:W-:Y:S01]  /*2dd0*/  FADD.FTZ R13, -R11, -RZ ;  /* 0x800000ff0b0d7221 */ /* 0x000fe20000010100 */
[C---:B------:R-:W-:Y:S01]  /*2de0*/  IMAD R2, R10.reuse, -0x800000, R2 ;  /* 0xff8000000a027824 */ /* 0x040fe200078e0202 */
        /* <DEDUP_REMOVED lines=44> */
.L_x_722:
[----:B------:R-:W-:-:S04]  /*30b0*/  LOP3.LUT R2, R2, 0x80000000, RZ, 0xc0, !PT ;  /* 0x8000000002027812 */ /* 0x000fc800078ec0ff */
[----:B------:R-:W-:Y:S01]  /*30c0*/  LOP3.LUT R2, R2, 0x7f800000, RZ, 0xfc, !PT ;  /* 0x7f80000002027812 */ /* 0x000fe200078efcff */
[----:B------:R-:W-:Y:S06]  /*30d0*/  BRA `(.L_x_723) ;  /* 0x0000000000047947 */ /* 0x000fec0003800000 */
.L_x_721:
[----:B------:R-:W-:-:S07]  /*30e0*/  LEA R2, R10, R2, 0x17 ;  /* 0x000000020a027211 */ /* 0x000fce00078eb8ff */
.L_x_723:
[----:B------:R-:W-:Y:S05]  /*30f0*/  BSYNC.RECONVERGENT B3 ;  /* 0x0000000000037941 */ /* 0x000fea0003800200 */
.L_x_720:
[----:B------:R-:W-:Y:S05]  /*3100*/  BRA `(.L_x_724) ;  /* 0x0000000000207947 */ /* 0x000fea0003800000 */
.L_x_719:
[----:B------:R-:W-:-:S04]  /*3110*/  LOP3.LUT R2, R11, 0x80000000, R2, 0x48, !PT ;  /* 0x800000000b027812 */ /* 0x000fc800078e4802 */
[----:B------:R-:W-:Y:S01]  /*3120*/  LOP3.LUT R2, R2, 0x7f800000, RZ, 0xfc, !PT ;  /* 0x7f80000002027812 */ /* 0x000fe200078efcff */
[----:B------:R-:W-:Y:S06]  /*3130*/  BRA `(.L_x_724) ;  /* 0x0000000000147947 */ /* 0x000fec0003800000 */
.L_x_718:
[----:B------:R-:W-:Y:S01]  /*3140*/  LOP3.LUT R2, R11, 0x80000000, R2, 0x48, !PT ;  /* 0x800000000b027812 */ /* 0x000fe200078e4802 */
[----:B------:R-:W-:Y:S06]  /*3150*/  BRA `(.L_x_724) ;  /* 0x00000000000c7947 */ /* 0x000fec0003800000 */
.L_x_717:
[----:B------:R-:W0:Y:S01]  /*3160*/  MUFU.RSQ R2, -QNAN ;  /* 0xffc0000000027908 */ /* 0x000e220000001400 */
[----:B------:R-:W-:Y:S05]  /*3170*/  BRA `(.L_x_724) ;  /* 0x0000000000047947 */ /* 0x000fea0003800000 */
.L_x_716:
[----:B------:R-:W-:-:S07]  /*3180*/  FADD.FTZ R2, R2, R5 ;  /* 0x0000000502027221 */ /* 0x000fce0000010000 */
.L_x_724:
[----:B------:R-:W-:Y:S05]  /*3190*/  BSYNC.RECONVERGENT B2 ;  /* 0x0000000000027941 */ /* 0x000fea0003800200 */
.L_x_714:
[----:B------:R-:W-:-:S04]  /*31a0*/  HFMA2 R7, -RZ, RZ, 0, 0 ;  /* 0x00000000ff077431 */ /* 0x000fc800000001ff */
[----:B0-----:R-:W-:Y:S05]  /*31b0*/  RET.REL.NODEC R6 `(_Z10dispersioniiffffPfS_S_S_S_S_S_) ;  /* 0xffffffcc06907950 */ /* 0x001fea0003c3ffff */
.L_x_725:
        /* <DEDUP_REMOVED lines=12> */
.L_x_803:


//--------------------- .text._Z6sanityiifPfS_iS_ --------------------------
	.section	.text._Z6sanityiifPfS_iS_,"ax",@progbits
	.align	128
        .global         _Z6sanityiifPfS_iS_
        .type           _Z6sanityiifPfS_iS_,@function
        .size           _Z6sanityiifPfS_iS_,(.L_x_834 - _Z6sanityiifPfS_iS_)
        .other          _Z6sanityiifPfS_iS_,@"STO_CUDA_ENTRY STV_DEFAULT"
_Z6sanityiifPfS_iS_:
.text._Z6sanityiifPfS_iS_:
[----:B------:R-:W-:Y:S08]  /*0000*/  LDC R1, c[0x0][0x37c] ;  /* 0x0000df00ff017b82 */ /* 0x000ff00000000800 */
[----:B------:R-:W0:Y:S08]  /*0010*/  LDC R6, c[0x0][0x3a0] ;  /* 0x0000e800ff067b82 */ /* 0x000e300000000800 */
[----:B------:R-:W1:Y:S01]  /*0020*/  S2UR UR4, SR_CTAID.Y ;  /* 0x00000000000479c3 */ /* 0x000e620000002600 */
[----:B0-----:R-:W-:-:S13]  /*0030*/  ISETP.GE.AND P0, PT, R6, 0x1, PT ;  /* 0x000000010600780c */ /* 0x001fda0003f06270 */
[----:B-1----:R-:W-:Y:S05]  /*0040*/  @!P0 EXIT ;  /* 0x000000000000894d */ /* 0x002fea0003800000 */
[----:B------:R-:W0:Y:S01]  /*0050*/  S2R R5, SR_TID.X ;  /* 0x0000000000057919 */ /* 0x000e220000002100 */
[----:B------:R-:W1:Y:S01]  /*0060*/  LDCU UR5, c[0x0][0x364] ;  /* 0x00006c80ff0577ac */ /* 0x000e620008000800 */
[C---:B------:R-:W-:Y:S01]  /*0070*/  ISETP.GE.U32.AND P1, PT, R6.reuse, 0x10, PT ;  /* 0x000000100600780c */ /* 0x040fe20003f26070 */
[----:B------:R-:W-:Y:S01]  /*0080*/  HFMA2 R3, -RZ, RZ, 0, 0 ;  /* 0x00000000ff037431 */ /* 0x000fe200000001ff */
[----:B------:R-:W0:Y:S01]  /*0090*/  S2R R0, SR_CTAID.X ;  /* 0x0000000000007919 */ /* 0x000e220000002500 */
[----:B------:R-:W0:Y:S01]  /*00a0*/  LDCU UR6, c[0x0][0x360] ;  /* 0x00006c00ff0677ac */ /* 0x000e220008000800 */
[----:B------:R-:W-:Y:S01]  /*00b0*/  LOP3.LUT R4, R6, 0xf, RZ, 0xc0, !PT ;  /* 0x0000000f06047812 */ /* 0x000fe200078ec0ff */
[----:B------:R-:W2:Y:S03]  /*00c0*/  S2R R16, SR_TID.Y ;  /* 0x0000000000107919 */ /* 0x000ea60000002200 */
[----:B------:R-:W-:Y:S01]  /*00d0*/  ISETP.NE.AND P0, PT, R4, RZ, PT ;  /* 0x000000ff0400720c */ /* 0x000fe20003f05270 */
[----:B-1----:R-:W-:Y:S01]  /*00e0*/  UIMAD UR4, UR4, UR5, URZ ;  /* 0x00000005040472a4 */ /* 0x002fe2000f8e02ff */
[----:B0-----:R-:W-:Y:S01]  /*00f0*/  IMAD R5, R0, UR6, R5 ;  /* 0x0000000600057c24 */ /* 0x001fe2000f8e0205 */
[----:B------:R-:W0:Y:S04]  /*0100*/  LDCU.64 UR6, c[0x0][0x358] ;  /* 0x00006b00ff0677ac */ /* 0x000e280008000a00 */
[----:B--2---:R-:W-:Y:S01]  /*0110*/  IADD3 R2, PT, PT, R16, UR4, RZ ;  /* 0x0000000410027c10 */ /* 0x004fe2000fffe0ff */
[----:B------:R-:W-:Y:S06]  /*0120*/  @!P1 BRA `(.L_x_726) ;  /* 0x0000000400dc9947 */ /* 0x000fec0003800000 */
[----:B------:R-:W1:Y:S01]  /*0130*/  LDC.64 R8, c[0x0][0x380] ;  /* 0x0000e000ff087b82 */ /* 0x000e620000000a00 */
[----:B------:R-:W-:Y:S02]  /*0140*/  LOP3.LUT R3, R6, 0x7ffffff0, RZ, 0xc0, !PT ;  /* 0x7ffffff006037812 */ /* 0x000fe400078ec0ff */
[C---:B-1----:R-:W-:Y:S01]  /*0150*/  IADD3 R16, PT, PT, R9.reuse, UR4, R16 ;  /* 0x0000000409107c10 */ /* 0x042fe2000fffe010 */
[C-C-:B------:R-:W-:Y:S01]  /*0160*/  IMAD R7, R9.reuse, 0xe, R2.reuse ;  /* 0x0000000e09077824 */ /* 0x140fe200078e0202 */
[CC--:B------:R-:W-:Y:S01]  /*0170*/  LEA R14, R9.reuse, R2.reuse, 0x1 ;  /* 0x00000002090e7211 */ /* 0x0c0fe200078e08ff */
[C-C-:B------:R-:W-:Y:S01]  /*0180*/  IMAD R12, R9.reuse, 0x3, R2.reuse ;  /* 0x00000003090c7824 */ /* 0x140fe200078e0202 */
[CC--:B------:R-:W-:Y:S01]  /*0190*/  LEA R10, R9.reuse, R2.reuse, 0x2 ;  /* 0x00000002090a7211 */ /* 0x0c0fe200078e10ff */
[C-C-:B------:R-:W-:Y:S01]  /*01a0*/  IMAD R37, R9.reuse, 0x5, R2.reuse ;  /* 0x0000000509257824 */ /* 0x140fe200078e0202 */
[C---:B------:R-:W-:Y:S01]  /*01b0*/  LEA R21, R9.reuse, R2, 0x3 ;  /* 0x0000000209157211 */ /* 0x040fe200078e18ff */
[----:B------:R-:W-:-:S02]  /*01c0*/  IMAD R35, R9, 0x6, R2 ;  /* 0x0000000609237824 */ /* 0x000fc400078e0202 */
[C-C-:B------:R-:W-:Y:S02]  /*01d0*/  IMAD R23, R9.reuse, 0x7, R2.reuse ;  /* 0x0000000709177824 */ /* 0x140fe400078e0202 */
[C-C-:B------:R-:W-:Y:S02]  /*01e0*/  IMAD R19, R9.reuse, 0x9, R2.reuse ;  /* 0x0000000909137824 */ /* 0x140fe400078e0202 */
[C-C-:B------:R-:W-:Y:S02]  /*01f0*/  IMAD R17, R9.reuse, 0xa, R2.reuse ;  /* 0x0000000a09117824 */ /* 0x140fe400078e0202 */
[C-C-:B------:R-:W-:Y:S02]  /*0200*/  IMAD R15, R9.reuse, 0xb, R2.reuse ;  /* 0x0000000b090f7824 */ /* 0x140fe400078e0202 */
[C-C-:B------:R-:W-:Y:S02]  /*0210*/  IMAD R13, R9.reuse, 0xc, R2.reuse ;  /* 0x0000000c090d7824 */ /* 0x140fe400078e0202 */
[----:B------:R-:W-:-:S02]  /*0220*/  IMAD R11, R9, 0xd, R2 ;  /* 0x0000000d090b7824 */ /* 0x000fc400078e0202 */
[C---:B------:R-:W-:Y:S02]  /*0230*/  IMAD R18, R9.reuse, 0xf, R2 ;  /* 0x0000000f09127824 */ /* 0x040fe400078e0202 */
[-C--:B------:R-:W-:Y:S02]  /*0240*/  IMAD R0, R9, R8.reuse, RZ ;  /* 0x0000000809007224 */ /* 0x080fe400078e02ff */
        /* <DEDUP_REMOVED lines=14> */
[-CC-:B------:R-:W-:Y:S01]  /*0330*/  IMAD R7, R18, R8.reuse, R5.reuse ;  /* 0x0000000812077224 */ /* 0x180fe200078e0205 */
[----:B------:R-:W-:Y:S01]  /*0340*/  IADD3 R18, PT, PT, -R3, RZ, RZ ;  /* 0x000000ff03127210 */ /* 0x000fe20007ffe1ff */
[----:B------:R-:W-:-:S07]  /*0350*/  IMAD R8, R2, R8, R5 ;  /* 0x0000000802087224 */ /* 0x000fce00078e0205 */
.L_x_727:
[----:B---3--:R-:W1:Y:S02]  /*0360*/  LDC.64 R24, c[0x0][0x3a8] ;  /* 0x0000ea00ff187b82 */ /* 0x008e640000000a00 */
[----:B-1----:R-:W-:-:S05]  /*0370*/  IMAD.WIDE.U32 R28, R8, 0x4, R24 ;  /* 0x00000004081c7825 */ /* 0x002fca00078e0018 */
[----:B0-----:R-:W2:Y:S01]  /*0380*/  LDG.E R20, desc[UR6][R28.64] ;  /* 0x000000061c147981 */ /* 0x001ea2000c1e1900 */
[----:B------:R-:W-:Y:S01]  /*0390*/  IMAD.WIDE.U32 R32, R16, 0x4, R24 ;  /* 0x0000000410207825 */ /* 0x000fe200078e0018 */
[----:B--2---:R-:W-:-:S05]  /*03a0*/  FMNMX R20, RZ, R20, !PT ;  /* 0x00000014ff147209 */ /* 0x004fca0007800000 */
[----:B------:R0:W-:Y:S04]  /*03b0*/  STG.E desc[UR6][R28.64], R20 ;  /* 0x000000141c007986 */ /* 0x0001e8000c101906 */
[----:B------:R-:W2:Y:S01]  /*03c0*/  LDG.E R22, desc[UR6][R32.64] ;  /* 0x0000000620167981 */ /* 0x000ea2000c1e1900 */
[----:B------:R-:W-:Y:S01]  /*03d0*/  IMAD.WIDE.U32 R30, R14, 0x4, R24 ;  /* 0x000000040e1e7825 */ /* 0x000fe200078e0018 */
[----:B--2---:R-:W-:-:S05]  /*03e0*/  FMNMX R22, RZ, R22, !PT ;  /* 0x00000016ff167209 */ /* 0x004fca0007800000 */
[----:B------:R1:W-:Y:S04]  /*03f0*/  STG.E desc[UR6][R32.64], R22 ;  /* 0x0000001620007986 */ /* 0x0003e8000c101906 */
[----:B------:R-:W2:Y:S02]  /*0400*/  LDG.E R26, desc[UR6][R30.64] ;  /* 0x000000061e1a7981 */ /* 0x000ea4000c1e1900 */
[----:B--2---:R-:W-:Y:S01]  /*0410*/  FMNMX R34, RZ, R26, !PT ;  /* 0x0000001aff227209 */ /* 0x004fe20007800000 */
[----:B------:R-:W-:-:S04]  /*0420*/  IMAD.WIDE.U32 R26, R12, 0x4, R24 ;  /* 0x000000040c1a7825 */ /* 0x000fc800078e0018 */
[----:B------:R2:W-:Y:S04]  /*0430*/  STG.E desc[UR6][R30.64], R34 ;  /* 0x000000221e007986 */ /* 0x0005e8000c101906 */
[----:B------:R-:W3:Y:S01]  /*0440*/  LDG.E R36, desc[UR6][R26.64] ;  /* 0x000000061a247981 */ /* 0x000ee2000c1e1900 */
[----:B0-----:R-:W-:Y:S01]  /*0450*/  IMAD.WIDE.U32 R28, R10, 0x4, R24 ;  /* 0x000000040a1c7825 */ /* 0x001fe200078e0018 */
[----:B---3--:R-:W-:-:S05]  /*0460*/  FMNMX R36, RZ, R36, !PT ;  /* 0x00000024ff247209 */ /* 0x008fca0007800000 */
[----:B------:R0:W-:Y:S04]  /*0470*/  STG.E desc[UR6][R26.64], R36 ;  /* 0x000000241a007986 */ /* 0x0001e8000c101906 */
[----:B------:R-:W3:Y:S01]  /*0480*/  LDG.E R20, desc[UR6][R28.64] ;  /* 0x000000061c147981 */ /* 0x000ee2000c1e1900 */
[----:B-1----:R-:W-:Y:S01]  /*0490*/  IMAD.WIDE.U32 R32, R37, 0x4, R24 ;  /* 0x0000000425207825 */ /* 0x002fe200078e0018 */
[----:B---3--:R-:W-:-:S05]  /*04a0*/  FMNMX R20, RZ, R20, !PT ;  /* 0x00000014ff147209 */ /* 0x008fca0007800000 */
[----:B------:R1:W-:Y:S04]  /*04b0*/  STG.E desc[UR6][R28.64], R20 ;  /* 0x000000141c007986 */ /* 0x0003e8000c101906 */
[----:B------:R-:W3:Y:S01]  /*04c0*/  LDG.E R22, desc[UR6][R32.64] ;  /* 0x0000000620167981 */ /* 0x000ee2000c1e1900 */
[----:B--2---:R-:W-:Y:S01]  /*04d0*/  IMAD.WIDE.U32 R30, R35, 0x4, R24 ;  /* 0x00000004231e7825 */ /* 0x004fe200078e0018 */
[----:B---3--:R-:W-:-:S05]  /*04e0*/  FMNMX R22, RZ, R22, !PT ;  /* 0x00000016ff167209 */ /* 0x008fca0007800000 */
        /* <DEDUP_REMOVED lines=29> */
[----:B------:R-:W4:Y:S01]  /*06c0*/  LDG.E R22, desc[UR6][R32.64] ;  /* 0x0000000620167981 */ /* 0x000f22000c1e1900 */
[----:B-1----:R-:W-:Y:S01]  /*06d0*/  IMAD.WIDE.U32 R30, R9, 0x4, R24 ;  /* 0x00000004091e7825 */ /* 0x002fe200078e0018 */
[----:B----4-:R-:W-:-:S05]  /*06e0*/  FMNMX R22, RZ, R22, !PT ;  /* 0x00000016ff167209 */ /* 0x010fca0007800000 */
[----:B------:R3:W-:Y:S04]  /*06f0*/  STG.E desc[UR6][R32.64], R22 ;  /* 0x0000001620007986 */ /* 0x0007e8000c101906 */
[----:B------:R-:W4:Y:S01]  /*0700*/  LDG.E R34, desc[UR6][R30.64] ;  /* 0x000000061e227981 */ /* 0x000f22000c1e1900 */
[----:B------:R-:W-:Y:S01]  /*0710*/  IMAD.WIDE.U32 R24, R7, 0x4, R24 ;  /* 0x0000000407187825 */ /* 0x000fe200078e0018 */
[----:B------:R-:W-:Y:S02]  /*0720*/  IADD3 R18, PT, PT, R18, 0x10, RZ ;  /* 0x0000001012127810 */ /* 0x000fe40007ffe0ff */
[----:B----4-:R-:W-:-:S05]  /*0730*/  FMNMX R34, RZ, R34, !PT ;  /* 0x00000022ff227209 */ /* 0x010fca0007800000 */
[----:B------:R3:W-:Y:S04]  /*0740*/  STG.E desc[UR6][R30.64], R34 ;  /* 0x000000221e007986 */ /* 0x0007e8000c101906 */
[----:B--2---:R-:W2:Y:S01]  /*0750*/  LDG.E R26, desc[UR6][R24.64] ;  /* 0x00000006181a7981 */ /* 0x004ea2000c1e1900 */
[----:B------:R-:W-:Y:S01]  /*0760*/  ISETP.NE.AND P1, PT, R18, RZ, PT ;  /* 0x000000ff1200720c */ /* 0x000fe20003f25270 */
[C---:B------:R-:W-:Y:S01]  /*0770*/  IMAD R17, R0.reuse, 0x10, R17 ;  /* 0x0000001000117824 */ /* 0x040fe200078e0211 */
        /* <DEDUP_REMOVED lines=15> */
[----:B--2---:R-:W-:-:S05]  /*0870*/  FMNMX R27, RZ, R26, !PT ;  /* 0x0000001aff1b7209 */ /* 0x004fca0007800000 */
[----:B------:R3:W-:Y:S01]  /*0880*/  STG.E desc[UR6][R24.64], R27 ;  /* 0x0000001b18007986 */ /* 0x0007e2000c101906 */
[----:B------:R-:W-:Y:S05]  /*0890*/  @P1 BRA `(.L_x_727) ;  /* 0xfffffff800b01947 */ /* 0x000fea000383ffff */
.L_x_726:
[----:B0-----:R-:W-:Y:S05]  /*08a0*/  @!P0 EXIT ;  /* 0x000000000000894d */ /* 0x001fea0003800000 */
[----:B------:R-:W-:Y:S02]  /*08b0*/  ISETP.GE.U32.AND P0, PT, R4, 0x8, PT ;  /* 0x000000080400780c */ /* 0x000fe40003f06070 */
[----:B------:R-:W-:-:S04]  /*08c0*/  LOP3.LUT R16, R6, 0x7, RZ, 0xc0, !PT ;  /* 0x0000000706107812 */ /* 0x000fc800078ec0ff */
[----:B------:R-:W-:-:S07]  /*08d0*/  ISETP.NE.AND P1, PT, R16, RZ, PT ;  /* 0x000000ff1000720c */ /* 0x000fce0003f25270 */
[----:B------:R-:W-:Y:S06]  /*08e0*/  @!P0 BRA `(.L_x_728) ;  /* 0x0000000000cc8947 */ /* 0x000fec0003800000 */
[----:B------:R-:W0:Y:S01]  /*08f0*/  LDCU.64 UR4, c[0x0][0x380] ;  /* 0x00007000ff0477ac */ /* 0x000e220008000a00 */
[----:B------:R-:W1:Y:S01]  /*0900*/  LDC.64 R8, c[0x0][0x3a8] ;  /* 0x0000ea00ff087b82 */ /* 0x000e620000000a00 */
[----:B0-----:R-:W-:-:S04]  /*0910*/  IMAD R0, R3, UR5, R2 ;  /* 0x0000000503007c24 */ /* 0x001fc8000f8e0202 */
[----:B------:R-:W-:-:S04]  /*0920*/  IMAD R11, R0, UR4, R5 ;  /* 0x00000004000b7c24 */ /* 0x000fc8000f8e0205 */
[----:B-1----:R-:W-:-:S05]  /*0930*/  IMAD.WIDE.U32 R10, R11, 0x4, R8 ;  /* 0x000000040b0a7825 */ /* 0x002fca00078e0008 */
[----:B------:R-:W2:Y:S01]  /*0940*/  LDG.E R4, desc[UR6][R10.64] ;  /* 0x000000060a047981 */ /* 0x000ea2000c1e1900 */
[----:B------:R-:W-:-:S05]  /*0950*/  IADD3 R0, PT, PT, R0, UR5, RZ ;  /* 0x0000000500007c10 */ /* 0x000fca000fffe0ff */
[----:B------:R-:W-:-:S04]  /*0960*/  IMAD R13, R0, UR4, R5 ;  /* 0x00000004000d7c24 */ /* 0x000fc8000f8e0205 */
[----:B------:R-:W-:Y:S01]  /*0970*/  IMAD.WIDE.U32 R12, R13, 0x4, R8 ;  /* 0x000000040d0c7825 */ /* 0x000fe200078e0008 */
[----:B--2---:R-:W-:-:S05]  /*0980*/  FMNMX R7, RZ, R4, !PT ;  /* 0x00000004ff077209 */ /* 0x004fca0007800000 */
[----:B------:R0:W-:Y:S04]  /*0990*/  STG.E desc[UR6][R10.64], R7 ;  /* 0x000000070a007986 */ /* 0x0001e8000c101906 */
        /* <DEDUP_REMOVED lines=9> */
[----:B0-----:R-:W-:Y:S01]  /*0a30*/  IMAD.WIDE.U32 R10, R21, 0x4, R8 ;  /* 0x00000004150a7825 */ /* 0x001fe200078e0008 */
[----:B--2---:R-:W-:-:S05]  /*0a40*/  FMNMX R19, RZ, R4, !PT ;  /* 0x00000004ff137209 */ /* 0x004fca0007800000 */
[----:B------:R0:W-:Y:S04]  /*0a50*/  STG.E desc[UR6][R14.64], R19 ;  /* 0x000000130e007986 */ /* 0x0001e8000c101906 */
[----:B------:R-:W2:Y:S01]  /*0a60*/  LDG.E R4, desc[UR6][R10.64] ;  /* 0x000000060a047981 */ /* 0x000ea2000c1e1900 */
[----:B------:R-:W-:-:S05]  /*0a70*/  IADD3 R0, PT, PT, R0, UR5, RZ ;  /* 0x0000000500007c10 */ /* 0x000fca000fffe0ff */
[----:B------:R-:W-:-:S04]  /*0a80*/  IMAD R21, R0, UR4, R5 ;  /* 0x0000000400157c24 */ /* 0x000fc8000f8e0205 */
[----:B-1----:R-:W-:Y:S01]  /*0a90*/  IMAD.WIDE.U32 R12, R21, 0x4, R8 ;  /* 0x00000004150c7825 */ /* 0x002fe200078e0008 */
[----:B--2---:R-:W-:-:S05]  /*0aa0*/  FMNMX R7, RZ, R4, !PT ;  /* 0x00000004ff077209 */ /* 0x004fca0007800000 */
[----:B------:R1:W-:Y:S04]  /*0ab0*/  STG.E desc[UR6][R10.64], R7 ;  /* 0x000000070a007986 */ /* 0x0003e8000c101906 */
[----:B------:R-:W2:Y:S01]  /*0ac0*/  LDG.E R4, desc[UR6][R12.64] ;  /* 0x000000060c047981 */ /* 0x000ea2000c1e1900 */
[----:B------:R-:W-:-:S04]  /*0ad0*/  VIADD R0, R0, UR5 ;  /* 0x0000000500007c36 */ /* 0x000fc80008000000 */
        /* <DEDUP_REMOVED lines=16> */
[----:B------:R-:W0:Y:S01]  /*0be0*/  LDG.E R0, desc[UR6][R8.64] ;  /* 0x0000000608007981 */ /* 0x000e22000c1e1900 */
[----:B------:R-:W-:Y:S02]  /*0bf0*/  IADD3 R3, PT, PT, R3, 0x8, RZ ;  /* 0x0000000803037810 */ /* 0x000fe40007ffe0ff */
[----:B0-----:R-:W-:-:S05]  /*0c00*/  FMNMX R13, RZ, R0, !PT ;  /* 0x00000000ff0d7209 */ /* 0x001fca0007800000 */
[----:B------:R1:W-:Y:S02]  /*0c10*/  STG.E desc[UR6][R8.64], R13 ;  /* 0x0000000d08007986 */ /* 0x0003e4000c101906 */
.L_x_728:
[----:B------:R-:W-:Y:S05]  /*0c20*/  @!P1 EXIT ;  /* 0x000000000000994d */ /* 0x000fea0003800000 */
[----:B------:R-:W-:Y:S02]  /*0c30*/  ISETP.GE.U32.AND P0, PT, R16, 0x4, PT ;  /* 0x000000041000780c */ /* 0x000fe40003f06070 */
[----:B------:R-:W-:-:S04]  /*0c40*/  LOP3.LUT R0, R6, 0x3, RZ, 0xc0, !PT ;  /* 0x0000000306007812 */ /* 0x000fc800078ec0ff */
[----:B------:R-:W-:-:S07]  /*0c50*/  ISETP.NE.AND P1, PT, R0, RZ, PT ;  /* 0x000000ff0000720c */ /* 0x000fce0003f25270 */
[----:B------:R-:W-:Y:S06]  /*0c60*/  @!P0 BRA `(.L_x_729) ;  /* 0x00000000006c8947 */ /* 0x000fec0003800000 */
[----:B------:R-:W0:Y:S01]  /*0c70*/  LDCU.64 UR4, c[0x0][0x380] ;  /* 0x00007000ff0477ac */ /* 0x000e220008000a00 */
[----:B-1----:R-:W1:Y:S01]  /*0c80*/  LDC.64 R6, c[0x0][0x3a8] ;  /* 0x0000ea00ff067b82 */ /* 0x002e620000000a00 */
        /* <DEDUP_REMOVED lines=15> */
[----:B------:R-:W4:Y:S01]  /*0d80*/  LDG.E R4, desc[UR6][R12.64] ;  /* 0x000000060c047981 */ /* 0x000f22000c1e1900 */
[----:B------:R-:W-:-:S05]  /*0d90*/  IADD3 R14, PT, PT, R14, UR5, RZ ;  /* 0x000000050e0e7c10 */ /* 0x000fca000fffe0ff */
[----:B------:R-:W-:-:S04]  /*0da0*/  IMAD R21, R14, UR4, R5 ;  /* 0x000000040e157c24 */ /* 0x000fc8000f8e0205 */
[----:B------:R-:W-:Y:S01]  /*0db0*/  IMAD.WIDE.U32 R6, R21, 0x4, R6 ;  /* 0x0000000415067825 */ /* 0x000fe200078e0006 */
[----:B----4-:R-:W-:-:S05]  /*0dc0*/  FMNMX R19, RZ, R4, !PT ;  /* 0x00000004ff137209 */ /* 0x010fca0007800000 */
[----:B------:R2:W-:Y:S04]  /*0dd0*/  STG.E desc[UR6][R12.64], R19 ;  /* 0x000000130c007986 */ /* 0x0005e8000c101906 */
[----:B------:R-:W0:Y:S01]  /*0de0*/  LDG.E R4, desc[UR6][R6.64] ;  /* 0x0000000606047981 */ /* 0x000e22000c1e1900 */
[----:B------:R-:W-:Y:S02]  /*0df0*/  IADD3 R3, PT, PT, R3, 0x4, RZ ;  /* 0x0000000403037810 */ /* 0x000fe40007ffe0ff */
[----:B0-----:R-:W-:-:S05]  /*0e00*/  FMNMX R9, RZ, R4, !PT ;  /* 0x00000004ff097209 */ /* 0x001fca0007800000 */
[----:B------:R2:W-:Y:S02]  /*0e10*/  STG.E desc[UR6][R6.64], R9 ;  /* 0x0000000906007986 */ /* 0x0005e4000c101906 */
.L_x_729:
[----:B------:R-:W-:Y:S05]  /*0e20*/  @!P1 EXIT ;  /* 0x000000000000994d */ /* 0x000fea0003800000 */
[----:B-12---:R-:W0:Y:S01]  /*0e30*/  LDC.64 R10, c[0x0][0x380] ;  /* 0x0000e000ff0a7b82 */ /* 0x006e220000000a00 */
[----:B------:R-:W-:-:S07]  /*0e40*/  IADD3 R0, PT, PT, -R0, RZ, RZ ;  /* 0x000000ff00007210 */ /* 0x000fce0007ffe1ff */
[----:B------:R-:W1:Y:S01]  /*0e50*/  LDC.64 R6, c[0x0][0x3a8] ;  /* 0x0000ea00ff067b82 */ /* 0x000e620000000a00 */
[----:B0-----:R-:W-:-:S04]  /*0e60*/  IMAD R2, R3, R11, R2 ;  /* 0x0000000b03027224 */ /* 0x001fc800078e0202 */
[----:B------:R-:W-:-:S07]  /*0e70*/  IMAD R5, R2, R10, R5 ;  /* 0x0000000a02057224 */ /* 0x000fce00078e0205 */
.L_x_730:
[----:B01----:R-:W-:-:S05]  /*0e80*/  IMAD.WIDE.U32 R2, R5, 0x4, R6 ;  /* 0x0000000405027825 */ /* 0x003fca00078e0006 */
[----:B------:R-:W2:Y:S01]  /*0e90*/  LDG.E R4, desc[UR6][R2.64] ;  /* 0x0000000602047981 */ /* 0x000ea2000c1e1900 */
[----:B------:R-:W-:Y:S01]  /*0ea0*/  IADD3 R0, PT, PT, R0, 0x1, RZ ;  /* 0x0000000100007810 */ /* 0x000fe20007ffe0ff */
[----:B------:R-:W-:-:S03]  /*0eb0*/  IMAD R5, R11, R10, R5 ;  /* 0x0000000a0b057224 */ /* 0x000fc600078e0205 */
[----:B------:R-:W-:Y:S02]  /*0ec0*/  ISETP.NE.AND P0, PT, R0, RZ, PT ;  /* 0x000000ff0000720c */ /* 0x000fe40003f05270 */
[----:B--2---:R-:W-:-:S05]  /*0ed0*/  FMNMX R9, RZ, R4, !PT ;  /* 0x00000004ff097209 */ /* 0x004fca0007800000 */
[----:B------:R0:W-:Y:S06]  /*0ee0*/  STG.E desc[UR6][R2.64], R9 ;  /* 0x0000000902007986 */ /* 0x0001ec000c101906 */
[----:B------:R-:W-:Y:S05]  /*0ef0*/  @P0 BRA `(.L_x_730) ;  /* 0xfffffffc00e00947 */ /* 0x000fea000383ffff */
[----:B------:R-:W-:Y:S05]  /*0f00*/  EXIT ;  /* 0x000000000000794d */ /* 0x000fea0003800000 */
.L_x_731:
        /* <DEDUP_REMOVED lines=15> */
.L_x_834:


//--------------------- .text._Z6inituviiPfS_     --------------------------
	.section	.text._Z6inituviiPfS_,"ax",@progbits
	.align	128
        .global         _Z6inituviiPfS_
        .type           _Z6inituviiPfS_,@function
        .size           _Z6inituviiPfS_,(.L_x_835 - _Z6inituviiPfS_)
        .other          _Z6inituviiPfS_,@"STO_CUDA_ENTRY STV_DEFAULT"
_Z6inituviiPfS_:
.text._Z6inituviiPfS_:
[----:B------:R-:W-:Y:S01]  /*0000*/  LDC R1, c[0x0][0x37c] ;  /* 0x0000df00ff017b82 */ /* 0x000fe20000000800 */
[----:B------:R-:W0:Y:S07]  /*0010*/  S2R R4, SR_TID.Y ;  /* 0x0000000000047919 */ /* 0x000e2e0000002200 */
[----:B------:R-:W1:Y:S01]  /*0020*/  LDC R0, c[0x0][0x360] ;  /* 0x0000d800ff007b82 */ /* 0x000e620000000800 */
[----:B------:R-:W2:Y:S01]  /*0030*/  LDCU UR7, c[0x0][0x380] ;  /* 0x00007000ff0777ac */ /* 0x000ea20008000800 */
[----:B------:R-:W1:Y:S06]  /*0040*/  S2R R9, SR_TID.X ;  /* 0x0000000000097919 */ /* 0x000e6c0000002100 */
[----:B------:R-:W0:Y:S08]  /*0050*/  S2UR UR4, SR_CTAID.Y ;  /* 0x00000000000479c3 */ /* 0x000e300000002600 */
[----:B------:R-:W0:Y:S08]  /*0060*/  LDC R5, c[0x0][0x364] ;  /* 0x0000d900ff057b82 */ /* 0x000e300000000800 */
[----:B------:R-:W1:Y:S08]  /*0070*/  S2UR UR6, SR_CTAID.X ;  /* 0x00000000000679c3 */ /* 0x000e700000002500 */
[----:B------:R-:W3:Y:S08]  /*0080*/  LDC.64 R2, c[0x0][0x388] ;  /* 0x0000e200ff027b82 */ /* 0x000ef00000000a00 */
[----:B------:R-:W4:Y:S01]  /*0090*/  LDC.64 R6, c[0x0][0x390] ;  /* 0x0000e400ff067b82 */ /* 0x000f220000000a00 */
[----:B0-----:R-:W-:Y:S01]  /*00a0*/  IMAD R5, R5, UR4, R4 ;  /* 0x0000000405057c24 */ /* 0x001fe2000f8e0204 */
[----:B------:R-:W0:Y:S04]  /*00b0*/  LDCU.64 UR4, c[0x0][0x358] ;  /* 0x00006b00ff0477ac */ /* 0x000e280008000a00 */
[----:B------:R-:W-:Y:S01]  /*00c0*/  VIMNMX.U32 R4, PT, PT, R5, 0x1, !PT ;  /* 0x0000000105047848 */ /* 0x000fe20007fe0000 */
[----:B-1----:R-:W-:-:S03]  /*00d0*/  IMAD R0, R0, UR6, R9 ;  /* 0x0000000600007c24 */ /* 0x002fc6000f8e0209 */
[----:B------:R-:W-:Y:S01]  /*00e0*/  IADD3 R9, PT, PT, R4, -0x1, RZ ;  /* 0xffffffff04097810 */ /* 0x000fe20007ffe0ff */
[----:B--2---:R-:W-:-:S04]  /*00f0*/  IMAD R5, R5, UR7, R0 ;  /* 0x0000000705057c24 */ /* 0x004fc8000f8e0200 */
[----:B------:R-:W-:Y:S02]  /*0100*/  IMAD R9, R9, UR7, R0 ;  /* 0x0000000709097c24 */ /* 0x000fe4000f8e0200 */
[----:B---3--:R-:W-:-:S05]  /*0110*/  IMAD.WIDE.U32 R2, R5, 0x4, R2 ;  /* 0x0000000405027825 */ /* 0x008fca00078e0002 */
[----:B0-----:R-:W-:Y:S01]  /*0120*/  STG.E desc[UR4][R2.64], RZ ;  /* 0x000000ff02007986 */ /* 0x001fe2000c101904 */
[----:B----4-:R-:W-:-:S04]  /*0130*/  IMAD.WIDE.U32 R4, R5, 0x4, R6 ;  /* 0x0000000405047825 */ /* 0x010fc800078e0006 */
[----:B------:R-:W-:Y:S01]  /*0140*/  IMAD.WIDE.U32 R6, R9, 0x4, R6 ;  /* 0x0000000409067825 */ /* 0x000fe200078e0006 */
[----:B------:R-:W-:Y:S05]  /*0150*/  STG.E desc[UR4][R4.64], RZ ;  /* 0x000000ff04007986 */ /* 0x000fea000c101904 */
[----:B------:R-:W2:Y:S04]  /*0160*/  LDG.E R7, desc[UR4][R6.64] ;  /* 0x0000000406077981 */ /* 0x000ea8000c1e1900 */
[----:B--2---:R-:W-:Y:S01]  /*0170*/  STG.E desc[UR4][R4.64], R7 ;  /* 0x0000000704007986 */ /* 0x004fe2000c101904 */
[----:B------:R-:W-:Y:S05]  /*0180*/  EXIT ;  /* 0x000000000000794d */ /* 0x000fea0003800000 */
.L_x_732:
        /* <DEDUP_REMOVED lines=15> */
.L_x_835:


//--------------------- .text._Z7set_bndiifiPfS_  --------------------------
	.section	.text._Z7set_bndiifiPfS_,"ax",@progbits
	.align	128
        .global         _Z7set_bndiifiPfS_
        .type           _Z7set_bndiifiPfS_,@function
        .size           _Z7set_bndiifiPfS_,(.L_x_804 - _Z7set_bndiifiPfS_)
        .other          _Z7set_bndiifiPfS_,@"STO_CUDA_ENTRY STV_DEFAULT"
_Z7set_bndiifiPfS_:
.text._Z7set_bndiifiPfS_:
[----:B------:R-:W-:Y:S01]  /*0000*/  LDC R1, c[0x0][0x37c] ;  /* 0x0000df00ff017b82 */ /* 0x000fe20000000800 */
[----:B------:R-:W0:Y:S01]  /*0010*/  LDCU UR4, c[0x0][0x388] ;  /* 0x00007100ff0477ac */ /* 0x000e220008000800 */
[----:B------:R-:W-:Y:S01]  /*0020*/  IMAD.MOV.U32 R2, RZ, RZ, 0x1 ;  /* 0x00000001ff027424 */ /* 0x000fe200078e00ff */
[----:B------:R-:W1:Y:S05]  /*0030*/  S2R R11, SR_TID.X ;  /* 0x00000000000b7919 */ /* 0x000e6a0000002100 */
[----:B------:R-:W1:Y:S01]  /*0040*/  LDC R0, c[0x0][0x360] ;  /* 0x0000d800ff007b82 */ /* 0x000e620000000800 */
[----:B------:R-:W-:Y:S01]  /*0050*/  UMOV UR5, 0x401921fb ;  /* 0x401921fb00057882 */ /* 0x000fe20000000000 */
[----:B------:R-:W2:Y:S01]  /*0060*/  LDCU UR8, c[0x0][0x380] ;  /* 0x00007000ff0877ac */ /* 0x000ea20008000800 */
[----:B------:R-:W3:Y:S05]  /*0070*/  S2R R13, SR_TID.Y ;  /* 0x00000000000d7919 */ /* 0x000eea0000002200 */
[----:B------:R-:W1:Y:S01]  /*0080*/  S2UR UR6, SR_CTAID.X ;  /* 0x00000000000679c3 */ /* 0x000e620000002500 */
[----:B0-----:R-:W0:Y:S01]  /*0090*/  F2F.F64.F32 R4, UR4 ;  /* 0x0000000400047d10 */ /* 0x001e220008201800 */
[----:B------:R-:W-:-:S06]  /*00a0*/  UMOV UR4, 0x53c8d4f1 ;  /* 0x53c8d4f100047882 */ /* 0x000fcc0000000000 */
[----:B------:R-:W3:Y:S08]  /*00b0*/  S2UR UR7, SR_CTAID.Y ;  /* 0x00000000000779c3 */ /* 0x000ef00000002600 */
[----:B------:R-:W3:Y:S01]  /*00c0*/  LDC R10, c[0x0][0x364] ;  /* 0x0000d900ff0a7b82 */ /* 0x000ee20000000800 */
[----:B0-----:R-:W0:Y:S01]  /*00d0*/  MUFU.RCP64H R3, R5 ;  /* 0x0000000500037308 */ /* 0x001e220000001800 */
[----:B-1----:R-:W-:Y:S01]  /*00e0*/  IMAD R0, R0, UR6, R11 ;  /* 0x0000000600007c24 */ /* 0x002fe2000f8e020b */
[----:B0-----:R-:W-:-:S08]  /*00f0*/  DFMA R6, -R4, R2, 1 ;  /* 0x3ff000000406742b */ /* 0x001fd00000000102 */
[----:B------:R-:W-:-:S08]  /*0100*/  DFMA R6, R6, R6, R6 ;  /* 0x000000060606722b */ /* 0x000fd00000000006 */
[----:B------:R-:W-:-:S08]  /*0110*/  DFMA R6, R2, R6, R2 ;  /* 0x000000060206722b */ /* 0x000fd00000000002 */
[----:B------:R-:W-:-:S08]  /*0120*/  DFMA R2, -R4, R6, 1 ;  /* 0x3ff000000402742b */ /* 0x000fd00000000106 */
[----:B------:R-:W-:-:S08]  /*0130*/  DFMA R2, R6, R2, R6 ;  /* 0x000000020602722b */ /* 0x000fd00000000006 */
[----:B------:R-:W-:-:S08]  /*0140*/  DMUL R6, R2, UR4 ;  /* 0x0000000402067c28 */ /* 0x000fd00008000000 */
[----:B------:R-:W-:Y:S01]  /*0150*/  DFMA R8, -R4, R6, UR4 ;  /* 0x0000000404087e2b */ /* 0x000fe20008000106 */
[----:B------:R-:W0:Y:S07]  /*0160*/  LDCU.64 UR4, c[0x0][0x358] ;  /* 0x00006b00ff0477ac */ /* 0x000e2e0008000a00 */
[----:B------:R-:W-:Y:S01]  /*0170*/  DFMA R2, R2, R8, R6 ;  /* 0x000000080202722b */ /* 0x000fe20000000006 */
[----:B---3--:R-:W-:-:S04]  /*0180*/  IMAD R7, R10, UR7, R13 ;  /* 0x000000070a077c24 */ /* 0x008fc8000f8e020d */
[----:B--2---:R-:W-:-:S05]  /*0190*/  IMAD R0, R7, UR8, R0 ;  /* 0x0000000807007c24 */ /* 0x004fca000f8e0200 */
[----:B------:R-:W-:-:S05]  /*01a0*/  FFMA R6, RZ, R5, R3 ;  /* 0x00000005ff067223 */ /* 0x000fca0000000003 */
[----:B------:R-:W-:-:S13]  /*01b0*/  FSETP.GT.AND P0, PT, |R6|, 1.469367938527859385e-39, PT ;  /* 0x001000000600780b */ /* 0x000fda0003f04200 */
[----:B0-----:R-:W-:Y:S05]  /*01c0*/  @P0 BRA `(.L_x_733) ;  /* 0x0000000000080947 */ /* 0x001fea0003800000 */
[----:B------:R-:W-:-:S07]  /*01d0*/  MOV R6, 0x1f0 ;  /* 0x000001f000067802 */ /* 0x000fce0000000f00 */
[----:B------:R-:W-:Y:S05]  /*01e0*/  CALL.REL.NOINC `($__internal_32_$__cuda_sm20_div_rn_f64_full) ;  /* 0x0000000000147944 */ /* 0x000fea0003c00000 */
.L_x_733:
[----:B------:R-:W0:Y:S01]  /*01f0*/  LDC.64 R4, c[0x0][0x398] ;  /* 0x0000e600ff047b82 */ /* 0x000e220000000a00 */
[----:B------:R-:W1:Y:S01]  /*0200*/  F2F.F32.F64 R3, R2 ;  /* 0x0000000200037310 */ /* 0x000e620000301000 */
[----:B0-----:R-:W-:-:S05]  /*0210*/  IMAD.WIDE.U32 R4, R0, 0x4, R4 ;  /* 0x0000000400047825 */ /* 0x001fca00078e0004 */
[----:B-1----:R-:W-:Y:S01]  /*0220*/  STG.E desc[UR4][R4.64], R3 ;  /* 0x0000000304007986 */ /* 0x002fe2000c101904 */
[----:B------:R-:W-:Y:S05]  /*0230*/  EXIT ;  /* 0x000000000000794d */ /* 0x000fea0003800000 */
        .weak           $__internal_32_$__cuda_sm20_div_rn_f64_full
        .type           $__internal_32_$__cuda_sm20_div_rn_f64_full,@function
        .size           $__internal_32_$__cuda_sm20_div_rn_f64_full,(.L_x_804 - $__internal_32_$__cuda_sm20_div_rn_f64_full)
$__internal_32_$__cuda_sm20_div_rn_f64_full:
[C---:B------:R-:W-:Y:S01]  /*0240*/  FSETP.GEU.AND P0, PT, |R5|.reuse, 1.469367938527859385e-39, PT ;  /* 0x001000000500780b */ /* 0x040fe20003f0e200 */
[----:B------:R-:W-:Y:S01]  /*0250*/  IMAD.MOV.U32 R8, RZ, RZ, 0x1 ;  /* 0x00000001ff087424 */ /* 0x000fe200078e00ff */
[C---:B------:R-:W-:Y:S01]  /*0260*/  LOP3.LUT R2, R5.reuse, 0x800fffff, RZ, 0xc0, !PT ;  /* 0x800fffff05027812 */ /* 0x040fe200078ec0ff */
[----:B------:R-:W-:Y:S01]  /*0270*/  IMAD.MOV.U32 R7, RZ, RZ, 0x1ca00000 ;  /* 0x1ca00000ff077424 */ /* 0x000fe200078e00ff */
[----:B------:R-:W-:Y:S01]  /*0280*/  LOP3.LUT R14, R5, 0x7ff00000, RZ, 0xc0, !PT ;  /* 0x7ff00000050e7812 */ /* 0x000fe200078ec0ff */
[----:B------:R-:W-:Y:S01]  /*0290*/  IMAD.MOV.U32 R17, RZ, RZ, 0x40100000 ;  /* 0x40100000ff117424 */ /* 0x000fe200078e00ff */
[----:B------:R-:W-:Y:S01]  /*02a0*/  LOP3.LUT R3, R2, 0x3ff00000, RZ, 0xfc, !PT ;  /* 0x3ff0000002037812 */ /* 0x000fe200078efcff */
[----:B------:R-:W-:Y:S01]  /*02b0*/  IMAD.MOV.U32 R2, RZ, RZ, R4 ;  /* 0x000000ffff027224 */ /* 0x000fe200078e0004 */
[----:B------:R-:W-:Y:S01]  /*02c0*/  ISETP.LE.U32.AND P1, PT, R14, 0x40100000, PT ;  /* 0x401000000e00780c */ /* 0x000fe20003f23070 */
[----:B------:R-:W-:Y:S02]  /*02d0*/  IMAD.MOV.U32 R16, RZ, RZ, R14 ;  /* 0x000000ffff107224 */ /* 0x000fe400078e000e */
[----:B------:R-:W-:Y:S01]  /*02e0*/  VIADD R18, R17, 0xffffffff ;  /* 0xffffffff11127836 */ /* 0x000fe20000000000 */
[----:B------:R-:W-:Y:S01]  /*02f0*/  SEL R12, R7, 0x63400000, !P1 ;  /* 0x63400000070c7807 */ /* 0x000fe20004800000 */
[----:B------:R-:W-:-:S06]  /*0300*/  @!P0 DMUL R2, R4, 8.98846567431157953865e+307 ;  /* 0x7fe0000004028828 */ /* 0x000fcc0000000000 */
[----:B------:R-:W0:Y:S04]  /*0310*/  MUFU.RCP64H R9, R3 ;  /* 0x0000000300097308 */ /* 0x000e280000001800 */
[----:B------:R-:W-:Y:S02]  /*0320*/  @!P0 LOP3.LUT R16, R3, 0x7ff00000, RZ, 0xc0, !PT ;  /* 0x7ff0000003108812 */ /* 0x000fe400078ec0ff */
[----:B------:R-:W-:-:S03]  /*0330*/  ISETP.GT.U32.AND P0, PT, R18, 0x7feffffe, PT ;  /* 0x7feffffe1200780c */ /* 0x000fc60003f04070 */
[----:B------:R-:W-:-:S05]  /*0340*/  VIADD R18, R16, 0xffffffff ;  /* 0xffffffff10127836 */ /* 0x000fca0000000000 */
[----:B------:R-:W-:Y:S01]  /*0350*/  ISETP.GT.U32.OR P0, PT, R18, 0x7feffffe, P0 ;  /* 0x7feffffe1200780c */ /* 0x000fe20000704470 */
[----:B0-----:R-:W-:-:S08]  /*0360*/  DFMA R10, R8, -R2, 1 ;  /* 0x3ff00000080a742b */ /* 0x001fd00000000802 */
[----:B------:R-:W-:-:S08]  /*0370*/  DFMA R10, R10, R10, R10 ;  /* 0x0000000a0a0a722b */ /* 0x000fd0000000000a */
[----:B------:R-:W-:-:S08]  /*0380*/  DFMA R10, R8, R10, R8 ;  /* 0x0000000a080a722b */ /* 0x000fd00000000008 */
[----:B------:R-:W-:-:S08]  /*0390*/  DFMA R8, R10, -R2, 1 ;  /* 0x3ff000000a08742b */ /* 0x000fd00000000802 */
[----:B------:R-:W-:Y:S01]  /*03a0*/  DFMA R10, R10, R8, R10 ;  /* 0x000000080a0a722b */ /* 0x000fe2000000000a */
[----:B------:R-:W-:Y:S01]  /*03b0*/  LOP3.LUT R9, R12, 0x921fb, RZ, 0xfc, !PT ;  /* 0x000921fb0c097812 */ /* 0x000fe200078efcff */
[----:B------:R-:W-:-:S06]  /*03c0*/  IMAD.MOV.U32 R8, RZ, RZ, 0x53c8d4f1 ;  /* 0x53c8d4f1ff087424 */ /* 0x000fcc00078e00ff */
[----:B------:R-:W-:-:S08]  /*03d0*/  DMUL R12, R10, R8 ;  /* 0x000000080a0c7228 */ /* 0x000fd00000000000 */
[----:B------:R-:W-:-:S08]  /*03e0*/  DFMA R14, R12, -R2, R8 ;  /* 0x800000020c0e722b */ /* 0x000fd00000000008 */
[----:B------:R-:W-:Y:S01]  /*03f0*/  DFMA R10, R10, R14, R12 ;  /* 0x0000000e0a0a722b */ /* 0x000fe2000000000c */
[----:B------:R-:W-:Y:S10]  /*0400*/  @P0 BRA `(.L_x_734) ;  /* 0x0000000000740947 */ /* 0x000ff40003800000 */
[----:B------:R-:W-:Y:S01]  /*0410*/  LOP3.LUT R14, R5, 0x7ff00000, RZ, 0xc0, !PT ;  /* 0x7ff00000050e7812 */ /* 0x000fe200078ec0ff */
[----:B------:R-:W-:-:S03]  /*0420*/  IMAD.MOV.U32 R12, RZ, RZ, 0x40100000 ;  /* 0x40100000ff0c7424 */ /* 0x000fc600078e00ff */
[----:B------:R-:W-:Y:S01]  /*0430*/  ISETP.LE.U32.AND P0, PT, R14, 0x40100000, PT ;  /* 0x401000000e00780c */ /* 0x000fe20003f03070 */
[----:B------:R-:W-:Y:S02]  /*0440*/  IMAD.MOV R13, RZ, RZ, -R14 ;  /* 0x000000ffff0d7224 */ /* 0x000fe400078e0a0e */
[----:B------:R-:W-:Y:S01]  /*0450*/  IMAD.MOV.U32 R14, RZ, RZ, RZ ;  /* 0x000000ffff0e7224 */ /* 0x000fe200078e00ff */
[----:B------:R-:W-:Y:S02]  /*0460*/  SEL R7, R7, 0x63400000, !P0 ;  /* 0x6340000007077807 */ /* 0x000fe40004000000 */
[----:B------:R-:W-:-:S04]  /*0470*/  VIADDMNMX R12, R13, R12, 0xb9600000, !PT ;  /* 0xb96000000d0c7446 */ /* 0x000fc8000780010c */
[----:B------:R-:W-:-:S05]  /*0480*/  VIMNMX R12, PT, PT, R12, 0x46a00000, PT ;  /* 0x46a000000c0c7848 */ /* 0x000fca0003fe0100 */
[----:B------:R-:W-:-:S04]  /*0490*/  IMAD.IADD R7, R12, 0x1, -R7 ;  /* 0x000000010c077824 */ /* 0x000fc800078e0a07 */
        /* <DEDUP_REMOVED lines=10> */
[----:B------:R-:W-:Y:S01]  /*0540*/  IMAD.MOV R3, RZ, RZ, -R7 ;  /* 0x000000ffff037224 */ /* 0x000fe200078e0a07 */
[----:B------:R-:W-:Y:S01]  /*0550*/  IADD3 R7, PT, PT, -R7, -0x43300000, RZ ;  /* 0xbcd0000007077810 */ /* 0x000fe20007ffe1ff */
[----:B------:R-:W-:-:S06]  /*0560*/  IMAD.MOV.U32 R2, RZ, RZ, RZ ;  /* 0x000000ffff027224 */ /* 0x000fcc00078e00ff */
[----:B------:R-:W-:Y:S02]  /*0570*/  DFMA R2, R12, -R2, R10 ;  /* 0x800000020c02722b */ /* 0x000fe4000000000a */
[----:B------:R-:W-:-:S08]  /*0580*/  DMUL.RP R10, R10, R14 ;  /* 0x0000000e0a0a7228 */ /* 0x000fd00000008000 */
[----:B------:R-:W-:Y:S02]  /*0590*/  FSETP.NEU.AND P0, PT, |R3|, R7, PT ;  /* 0x000000070300720b */ /* 0x000fe40003f0d200 */
[----:B------:R-:W-:Y:S02]  /*05a0*/  LOP3.LUT R5, R11, R5, RZ, 0x3c, !PT ;  /* 0x000000050b057212 */ /* 0x000fe400078e3cff */
[----:B------:R-:W-:Y:S02]  /*05b0*/  FSEL R12, R10, R12, !P0 ;  /* 0x0000000c0a0c7208 */ /* 0x000fe40004000000 */
[----:B------:R-:W-:Y:S01]  /*05c0*/  FSEL R13, R5, R13, !P0 ;  /* 0x0000000d050d7208 */ /* 0x000fe20004000000 */
[----:B------:R-:W-:Y:S06]  /*05d0*/  BRA `(.L_x_735) ;  /* 0x0000000000447947 */ /* 0x000fec0003800000 */
.L_x_734:
[----:B------:R-:W-:-:S14]  /*05e0*/  DSETP.NAN.AND P0, PT, R4, R4, PT ;  /* 0x000000040400722a */ /* 0x000fdc0003f08000 */
[----:B------:R-:W-:Y:S05]  /*05f0*/  @P0 BRA `(.L_x_736) ;  /* 0x0000000000340947 */ /* 0x000fea0003800000 */
[----:B------:R-:W-:Y:S01]  /*0600*/  ISETP.NE.AND P0, PT, R17, R16, PT ;  /* 0x000000101100720c */ /* 0x000fe20003f05270 */
[----:B------:R-:W-:Y:S02]  /*0610*/  IMAD.MOV.U32 R12, RZ, RZ, 0x0 ;  /* 0x00000000ff0c7424 */ /* 0x000fe400078e00ff */
[----:B------:R-:W-:-:S10]  /*0620*/  IMAD.MOV.U32 R13, RZ, RZ, -0x80000 ;  /* 0xfff80000ff0d7424 */ /* 0x000fd400078e00ff */
[----:B------:R-:W-:Y:S05]  /*0630*/  @!P0 BRA `(.L_x_735) ;  /* 0x00000000002c8947 */ /* 0x000fea0003800000 */
[----:B------:R-:W-:Y:S02]  /*0640*/  ISETP.NE.AND P0, PT, R17, 0x7ff00000, PT ;  /* 0x7ff000001100780c */ /* 0x000fe40003f05270 */
[----:B------:R-:W-:Y:S02]  /*0650*/  LOP3.LUT R4, R5, 0x401921fb, RZ, 0x3c, !PT ;  /* 0x401921fb05047812 */ /* 0x000fe400078e3cff */
[----:B------:R-:W-:Y:S02]  /*0660*/  ISETP.EQ.OR P0, PT, R16, RZ, !P0 ;  /* 0x000000ff1000720c */ /* 0x000fe40004702670 */
[----:B------:R-:W-:-:S11]  /*0670*/  LOP3.LUT R13, R4, 0x80000000, RZ, 0xc0, !PT ;  /* 0x80000000040d7812 */ /* 0x000fd600078ec0ff */
[----:B------:R-:W-:Y:S01]  /*0680*/  @P0 LOP3.LUT R2, R13, 0x7ff00000, RZ, 0xfc, !PT ;  /* 0x7ff000000d020812 */ /* 0x000fe200078efcff */
[----:B------:R-:W-:Y:S02]  /*0690*/  @!P0 IMAD.MOV.U32 R12, RZ, RZ, RZ ;  /* 0x000000ffff0c8224 */ /* 0x000fe400078e00ff */
[----:B------:R-:W-:Y:S02]  /*06a0*/  @P0 IMAD.MOV.U32 R12, RZ, RZ, RZ ;  /* 0x000000ffff0c0224 */ /* 0x000fe400078e00ff */
[----:B------:R-:W-:Y:S01]  /*06b0*/  @P0 IMAD.MOV.U32 R13, RZ, RZ, R2 ;  /* 0x000000ffff0d0224 */ /* 0x000fe200078e0002 */
[----:B------:R-:W-:Y:S06]  /*06c0*/  BRA `(.L_x_735) ;  /* 0x0000000000087947 */ /* 0x000fec0003800000 */
.L_x_736:
[----:B------:R-:W-:Y:S01]  /*06d0*/  LOP3.LUT R13, R5, 0x80000, RZ, 0xfc, !PT ;  /* 0x00080000050d7812 */ /* 0x000fe200078efcff */
[----:B------:R-:W-:-:S07]  /*06e0*/  IMAD.MOV.U32 R12, RZ, RZ, R4 ;  /* 0x000000ffff0c7224 */ /* 0x000fce00078e0004 */
.L_x_735:
[----:B------:R-:W-:Y:S02]  /*06f0*/  IMAD.MOV.U32 R7, RZ, RZ, 0x0 ;  /* 0x00000000ff077424 */ /* 0x000fe400078e00ff */
[----:B------:R-:W-:Y:S02]  /*0700*/  IMAD.MOV.U32 R2, RZ, RZ, R12 ;  /* 0x000000ffff027224 */ /* 0x000fe400078e000c */
[----:B------:R-:W-:Y:S01]  /*0710*/  IMAD.MOV.U32 R3, RZ, RZ, R13 ;  /* 0x000000ffff037224 */ /* 0x000fe200078e000d */
[----:B------:R-:W-:Y:S06]  /*0720*/  RET.REL.NODEC R6 `(_Z7set_bndiifiPfS_) ;  /* 0xfffffff806347950 */ /* 0x000fec0003c3ffff */
.L_x_737:
        /* <DEDUP_REMOVED lines=13> */
.L_x_804:


//--------------------- .text._Z14offshorebndWaviiiffPfS_S_ --------------------------
	.section	.text._Z14offshorebndWaviiiffPfS_S_,"ax",@progbits
	.align	128
        .global         _Z14offshorebndWaviiiffPfS_S_
        .type           _Z14offshorebndWaviiiffPfS_S_,@function
        .size           _Z14offshorebndWaviiiffPfS_S_,(.L_x_806 - _Z14offshorebndWaviiiffPfS_S_)
        .other          _Z14offshorebndWaviiiffPfS_S_,@"STO_CUDA_ENTRY STV_DEFAULT"
_Z14offshorebndWaviiiffPfS_S_:
.text._Z14offshorebndWaviiiffPfS_S_:
[----:B------:R-:W-:Y:S01]  /*0000*/  LDC R1, c[0x0][0x37c] ;  /* 0x0000df00ff017b82 */ /* 0x000fe20000000800 */
[----:B------:R-:W0:Y:S07]  /*0010*/  S2R R8, SR_TID.Y ;  /* 0x0000000000087919 */ /* 0x000e2e0000002200 */
[----:B------:R-:W1:Y:S01]  /*0020*/  LDC R7, c[0x0][0x38c] ;  /* 0x0000e300ff077b82 */ /* 0x000e620000000800 */
[----:B------:R-:W-:Y:S01]  /*0030*/  HFMA2 R0, -RZ, RZ, 1.0341796875, -112.625 ;  /* 0x3c23d70aff007431 */ /* 0x000fe200000001ff */
[----:B------:R-:W2:Y:S01]  /*0040*/  LDCU UR7, c[0x0][0x380] ;  /* 0x00007000ff0777ac */ /* 0x000ea20008000800 */
[----:B------:R-:W3:Y:S01]  /*0050*/  S2R R2, SR_TID.X ;  /* 0x0000000000027919 */ /* 0x000ee20000002100 */
[----:B------:R-:W-:-:S04]  /*0060*/  IMAD.MOV.U32 R3, RZ, RZ, 0x42c80000 ;  /* 0x42c80000ff037424 */ /* 0x000fc800078e00ff */
[----:B------:R-:W4:Y:S01]  /*0070*/  S2UR UR4, SR_CTAID.Y ;  /* 0x00000000000479c3 */ /* 0x000f220000002600 */
[----:B------:R-:W-:-:S04]  /*0080*/  FFMA R3, R0, -R3, 1 ;  /* 0x3f80000000037423 */ /* 0x000fc80000000803 */
[----:B------:R-:W-:-:S03]  /*0090*/  FFMA R3, R3, R0, 0.0099999997764825820923 ;  /* 0x3c23d70a03037423 */ /* 0x000fc60000000000 */
[----:B------:R-:W3:Y:S01]  /*00a0*/  LDC R5, c[0x0][0x360] ;  /* 0x0000d800ff057b82 */ /* 0x000ee20000000800 */
[----:B------:R-:W4:Y:S07]  /*00b0*/  LDCU UR5, c[0x0][0x364] ;  /* 0x00006c80ff0577ac */ /* 0x000f2e0008000800 */
[----:B------:R-:W3:Y:S01]  /*00c0*/  S2UR UR6, SR_CTAID.X ;  /* 0x00000000000679c3 */ /* 0x000ee20000002500 */
[----:B-1----:R-:W1:Y:S01]  /*00d0*/  FCHK P0, R7, 100 ;  /* 0x42c8000007007902 */ /* 0x002e620000000000 */
[----:B------:R-:W-:-:S04]  /*00e0*/  FFMA R4, R3, R7, RZ ;  /* 0x0000000703047223 */ /* 0x000fc800000000ff */
[----:B------:R-:W-:-:S04]  /*00f0*/  FFMA R6, R4, -100, R7 ;  /* 0xc2c8000004067823 */ /* 0x000fc80000000007 */
[----:B------:R-:W-:Y:S01]  /*0100*/  FFMA R3, R3, R6, R4 ;  /* 0x0000000603037223 */ /* 0x000fe20000000004 */
[----:B----4-:R-:W-:-:S06]  /*0110*/  UIMAD UR4, UR4, UR5, URZ ;  /* 0x00000005040472a4 */ /* 0x010fcc000f8e02ff */
[----:B0-----:R-:W-:Y:S01]  /*0120*/  IADD3 R0, PT, PT, R8, UR4, RZ ;  /* 0x0000000408007c10 */ /* 0x001fe2000fffe0ff */
[----:B---3--:R-:W-:-:S04]  /*0130*/  IMAD R5, R5, UR6, R2 ;  /* 0x0000000605057c24 */ /* 0x008fc8000f8e0202 */
[----:B--2---:R-:W-:-:S04]  /*0140*/  IMAD R2, R0, UR7, RZ ;  /* 0x0000000700027c24 */ /* 0x004fc8000f8e02ff */
[----:B------:R-:W-:Y:S01]  /*0150*/  IMAD.IADD R5, R5, 0x1, R2 ;  /* 0x0000000105057824 */ /* 0x000fe200078e0202 */
[----:B-1----:R-:W-:Y:S06]  /*0160*/  @!P0 BRA `(.L_x_738) ;  /* 0x0000000000088947 */ /* 0x002fec0003800000 */
[----:B------:R-:W-:-:S07]  /*0170*/  MOV R4, 0x190 ;  /* 0x0000019000047802 */ /* 0x000fce0000000f00 */
[----:B------:R-:W-:Y:S05]  /*0180*/  CALL.REL.NOINC `($__internal_34_$__cuda_sm3x_div_rn_noftz_f32_slowpath) ;  /* 0x00000010003c7944 */ /* 0x000fea0003c00000 */
.L_x_738:
[----:B------:R-:W0:Y:S01]  /*0190*/  LDCU UR5, c[0x0][0x390] ;  /* 0x00007200ff0577ac */ /* 0x000e220008000800 */
[----:B------:R-:W-:Y:S02]  /*01a0*/  MOV R6, 0x1 ;  /* 0x0000000100067802 */ /* 0x000fe40000000f00 */
[----:B------:R-:W-:Y:S01]  /*01b0*/  FMNMX R3, R3, 1, PT ;  /* 0x3f80000003037809 */ /* 0x000fe20003800000 */
[----:B------:R-:W-:Y:S01]  /*01c0*/  UMOV UR6, 0x53c8d4f1 ;  /* 0x53c8d4f100067882 */ /* 0x000fe20000000000 */
[----:B------:R-:W-:Y:S01]  /*01d0*/  UMOV UR7, 0x401921fb ;  /* 0x401921fb00077882 */ /* 0x000fe20000000000 */
[----:B0-----:R-:W0:Y:S08]  /*01e0*/  F2F.F64.F32 R10, UR5 ;  /* 0x00000005000a7d10 */ /* 0x001e300008201800 */
[----:B0-----:R-:W0:Y:S02]  /*01f0*/  MUFU.RCP64H R7, R11 ;  /* 0x0000000b00077308 */ /* 0x001e240000001800 */
        /* <DEDUP_REMOVED lines=8> */
[----:B------:R-:W-:-:S10]  /*0280*/  DFMA R6, R6, R14, R12 ;  /* 0x0000000e0606722b */ /* 0x000fd4000000000c */
[----:B------:R-:W-:-:S05]  /*0290*/  FFMA R4, RZ, R11, R7 ;  /* 0x0000000bff047223 */ /* 0x000fca0000000007 */
[----:B------:R-:W-:-:S13]  /*02a0*/  FSETP.GT.AND P0, PT, |R4|, 1.469367938527859385e-39, PT ;  /* 0x001000000400780b */ /* 0x000fda0003f04200 */
[----:B0-----:R-:W-:Y:S05]  /*02b0*/  @P0 BRA `(.L_x_739) ;  /* 0x0000000000100947 */ /* 0x001fea0003800000 */
[----:B------:R-:W-:-:S07]  /*02c0*/  MOV R4, 0x2e0 ;  /* 0x000002e000047802 */ /* 0x000fce0000000f00 */
[----:B------:R-:W-:Y:S05]  /*02d0*/  CALL.REL.NOINC `($__internal_33_$__cuda_sm20_div_rn_f64_full) ;  /* 0x0000000800b47944 */ /* 0x000fea0003c00000 */
[----:B------:R-:W-:Y:S01]  /*02e0*/  IMAD.MOV.U32 R6, RZ, RZ, R16 ;  /* 0x000000ffff067224 */ /* 0x000fe200078e0010 */
[----:B------:R-:W-:-:S07]  /*02f0*/  MOV R7, R17 ;  /* 0x0000001100077202 */ /* 0x000fce0000000f00 */
.L_x_739:
[----:B------:R-:W0:Y:S01]  /*0300*/  LDC R4, c[0x0][0x388] ;  /* 0x0000e200ff047b82 */ /* 0x000e220000000800 */
[----:B------:R-:W1:Y:S07]  /*0310*/  F2F.F32.F64 R7, R6 ;  /* 0x0000000600077310 */ /* 0x000e6e0000301000 */
[----:B------:R-:W2:Y:S01]  /*0320*/  LDC.64 R10, c[0x0][0x3a0] ;  /* 0x0000e800ff0a7b82 */ /* 0x000ea20000000a00 */
[----:B0-----:R-:W-:Y:S01]  /*0330*/  ISETP.GE.AND P0, PT, R4, 0x1, PT ;  /* 0x000000010400780c */ /* 0x001fe20003f06270 */
[----:B--2---:R-:W-:-:S05]  /*0340*/  IMAD.WIDE.U32 R10, R5, 0x4, R10 ;  /* 0x00000004050a7825 */ /* 0x004fca00078e000a */
[----:B-1----:R0:W-:Y:S07]  /*0350*/  STG.E desc[UR6][R10.64], R7 ;  /* 0x000000070a007986 */ /* 0x0021ee000c101906 */
[----:B------:R-:W-:Y:S05]  /*0360*/  @!P0 EXIT ;  /* 0x000000000000894d */ /* 0x000fea0003800000 */
[----:B------:R-:W-:Y:S01]  /*0370*/  ISETP.GE.U32.AND P0, PT, R4, 0x8, PT ;  /* 0x000000080400780c */ /* 0x000fe20003f06070 */
[----:B------:R-:W-:-:S12]  /*0380*/  IMAD.MOV.U32 R5, RZ, RZ, RZ ;  /* 0x000000ffff057224 */ /* 0x000fd800078e00ff */
[----:B------:R-:W-:Y:S05]  /*0390*/  @!P0 BRA `(.L_x_740) ;  /* 0x0000000400448947 */ /* 0x000fea0003800000 */
[----:B------:R-:W0:Y:S01]  /*03a0*/  LDC.64 R14, c[0x0][0x380] ;  /* 0x0000e000ff0e7b82 */ /* 0x000e220000000a00 */
[----:B------:R-:W-:Y:S01]  /*03b0*/  LOP3.LUT R5, R4, 0x7ffffff8, RZ, 0xc0, !PT ;  /* 0x7ffffff804057812 */ /* 0x000fe200078ec0ff */
[----:B------:R-:W-:Y:S01]  /*03c0*/  IMAD.MOV.U32 R6, RZ, RZ, R2 ;  /* 0x000000ffff067224 */ /* 0x000fe200078e0002 */
[-C--:B------:R-:W-:Y:S02]  /*03d0*/  MOV R28, R0.reuse ;  /* 0x00000000001c7202 */ /* 0x080fe40000000f00 */
[----:B------:R-:W-:Y:S02]  /*03e0*/  IADD3 R32, PT, PT, -R5, RZ, RZ ;  /* 0x000000ff05207210 */ /* 0x000fe40007ffe1ff */
[C---:B0-----:R-:W-:Y:S01]  /*03f0*/  IADD3 R7, PT, PT, R15.reuse, UR4, R8 ;  /* 0x000000040f077c10 */ /* 0x041fe2000fffe008 */
[C-C-:B------:R-:W-:Y:S01]  /*0400*/  IMAD R8, R15.reuse, 0x2, R0.reuse ;  /* 0x000000020f087824 */ /* 0x140fe200078e0200 */
[C---:B------:R-:W-:Y:S01]  /*0410*/  LEA R10, R15.reuse, R0, 0x2 ;  /* 0x000000000f0a7211 */ /* 0x040fe200078e10ff */
[----:B------:R-:W-:-:S02]  /*0420*/  IMAD R9, R15, 0x3, R0 ;  /* 0x000000030f097824 */ /* 0x000fc400078e0200 */
[C-C-:B------:R-:W-:Y:S02]  /*0430*/  IMAD R11, R15.reuse, 0x5, R0.reuse ;  /* 0x000000050f0b7824 */ /* 0x140fe400078e0200 */
[C-C-:B------:R-:W-:Y:S02]  /*0440*/  IMAD R12, R15.reuse, 0x6, R0.reuse ;  /* 0x000000060f0c7824 */ /* 0x140fe400078e0200 */
[----:B------:R-:W-:Y:S02]  /*0450*/  IMAD R13, R15, 0x7, R0 ;  /* 0x000000070f0d7824 */ /* 0x000fe400078e0200 */
[-C--:B------:R-:W-:Y:S02]  /*0460*/  IMAD R34, R7, R14.reuse, RZ ;  /* 0x0000000e07227224 */ /* 0x080fe400078e02ff */
[-C--:B------:R-:W-:Y:S02]  /*0470*/  IMAD R29, R8, R14.reuse, RZ ;  /* 0x0000000e081d7224 */ /* 0x080fe400078e02ff */
[----:B------:R-:W-:-:S02]  /*0480*/  IMAD R31, R9, R14, RZ ;  /* 0x0000000e091f7224 */ /* 0x000fc400078e02ff */
[-C--:B------:R-:W-:Y:S02]  /*0490*/  IMAD R33, R10, R14.reuse, RZ ;  /* 0x0000000e0a217224 */ /* 0x080fe400078e02ff */
[-C--:B------:R-:W-:Y:S02]  /*04a0*/  IMAD R35, R11, R14.reuse, RZ ;  /* 0x0000000e0b237224 */ /* 0x080fe400078e02ff */
[-C--:B------:R-:W-:Y:S02]  /*04b0*/  IMAD R37, R12, R14.reuse, RZ ;  /* 0x0000000e0c257224 */ /* 0x080fe400078e02ff */
[----:B------:R-:W-:-:S07]  /*04c0*/  IMAD R30, R13, R14, RZ ;  /* 0x0000000e0d1e7224 */ /* 0x000fce00078e02ff */
.L_x_741:
[----:B------:R-:W0:Y:S08]  /*04d0*/  LDC.64 R18, c[0x0][0x398] ;  /* 0x0000e600ff127b82 */ /* 0x000e300000000a00 */
[----:B-1----:R-:W1:Y:S01]  /*04e0*/  LDC.64 R16, c[0x0][0x3a8] ;  /* 0x0000ea00ff107b82 */ /* 0x002e620000000a00 */
[----:B0-----:R-:W-:-:S06]  /*04f0*/  IMAD.WIDE.U32 R24, R28, 0x4, R18 ;  /* 0x000000041c187825 */ /* 0x001fcc00078e0012 */
[----:B------:R-:W2:Y:S01]  /*0500*/  LDG.E R24, desc[UR6][R24.64] ;  /* 0x0000000618187981 */ /* 0x000ea2000c1e1900 */
[----:B------:R-:W-:-:S04]  /*0510*/  IMAD.WIDE.U32 R20, R7, 0x4, R18 ;  /* 0x0000000407147825 */ /* 0x000fc800078e0012 */
[----:B-1----:R-:W-:-:S04]  /*0520*/  IMAD.WIDE.U32 R22, R6, 0x4, R16 ;  /* 0x0000000406167825 */ /* 0x002fc800078e0010 */
[----:B--2---:R-:W-:-:S05]  /*0530*/  FMUL R36, R3, R24 ;  /* 0x0000001803247220 */ /* 0x004fca0000400000 */
[----:B------:R0:W-:Y:S04]  /*0540*/  STG.E desc[UR6][R22.64], R36 ;  /* 0x0000002416007986 */ /* 0x0001e8000c101906 */
[----:B------:R-:W2:Y:S01]  /*0550*/  LDG.E R20, desc[UR6][R20.64] ;  /* 0x0000000614147981 */ /* 0x000ea2000c1e1900 */
[----:B0-----:R-:W-:-:S04]  /*0560*/  IMAD.WIDE.U32 R22, R34, 0x4, R16 ;  /* 0x0000000422167825 */ /* 0x001fc800078e0010 */
[----:B--2---:R-:W-:Y:S01]  /*0570*/  FMUL R27, R3, R20 ;  /* 0x00000014031b7220 */ /* 0x004fe20000400000 */
[----:B------:R-:W-:-:S04]  /*0580*/  IMAD.WIDE.U32 R20, R8, 0x4, R18 ;  /* 0x0000000408147825 */ /* 0x000fc800078e0012 */
[----:B------:R0:W-:Y:S04]  /*0590*/  STG.E desc[UR6][R22.64], R27 ;  /* 0x0000001b16007986 */ /* 0x0001e8000c101906 */
[----:B------:R-:W2:Y:S01]  /*05a0*/  LDG.E R24, desc[UR6][R20.64] ;  /* 0x0000000614187981 */ /* 0x000ea2000c1e1900 */
[----:B0-----:R-:W-:-:S04]  /*05b0*/  IMAD.WIDE.U32 R26, R29, 0x4, R16 ;  /* 0x000000041d1a7825 */ /* 0x001fc800078e0010 */
[----:B--2---:R-:W-:Y:S01]  /*05c0*/  FMUL R36, R3, R24 ;  /* 0x0000001803247220 */ /* 0x004fe20000400000 */
[----:B------:R-:W-:-:S04]  /*05d0*/  IMAD.WIDE.U32 R24, R9, 0x4, R18 ;  /* 0x0000000409187825 */ /* 0x000fc800078e0012 */
[----:B------:R0:W-:Y:S04]  /*05e0*/  STG.E desc[UR6][R26.64], R36 ;  /* 0x000000241a007986 */ /* 0x0001e8000c101906 */
[----:B------:R-:W0:Y:S01]  /*05f0*/  LDG.E R24, desc[UR6][R24.64] ;  /* 0x0000000618187981 */ /* 0x000e22000c1e1900 */
[----:B------:R-:W-:-:S04]  /*0600*/  IMAD.WIDE.U32 R22, R31, 0x4, R16 ;  /* 0x000000041f167825 */ /* 0x000fc800078e0010 */
[----:B------:R-:W-:-:S04]  /*0610*/  IMAD.WIDE.U32 R20, R10, 0x4, R18 ;  /* 0x000000040a147825 */ /* 0x000fc800078e0012 */
[----:B0-----:R-:W-:-:S05]  /*0620*/  FMUL R36, R3, R24 ;  /* 0x0000001803247220 */ /* 0x001fca0000400000 */
[----:B------:R0:W-:Y:S04]  /*0630*/  STG.E desc[UR6][R22.64], R36 ;  /* 0x0000002416007986 */ /* 0x0001e8000c101906 */
[----:B------:R1:W2:Y:S01]  /*0640*/  LDG.E R24, desc[UR6][R20.64] ;  /* 0x0000000614187981 */ /* 0x0002a2000c1e1900 */
[----:B0-----:R-:W-:-:S04]  /*0650*/  IMAD.WIDE.U32 R22, R11, 0x4, R18 ;  /* 0x000000040b167825 */ /* 0x001fc800078e0012 */
        /* <DEDUP_REMOVED lines=9> */
[----:B------:R-:W-:-:S04]  /*06f0*/  IMAD.WIDE.U32 R22, R37, 0x4, R16 ;  /* 0x0000000425167825 */ /* 0x000fc800078e0010 */
[----:B------:R-:W-:-:S04]  /*0700*/  IMAD.WIDE.U32 R18, R13, 0x4, R18 ;  /* 0x000000040d127825 */ /* 0x000fc800078e0012 */
[----:B--2---:R-:W-:-:S05]  /*0710*/  FMUL R27, R3, R26 ;  /* 0x0000001a031b7220 */ /* 0x004fca0000400000 */
[----:B------:R1:W-:Y:S04]  /*0720*/  STG.E desc[UR6][R22.64], R27 ;  /* 0x0000001b16007986 */ /* 0x0003e8000c101906 */
[----:B------:R-:W2:Y:S01]  /*0730*/  LDG.E R18, desc[UR6][R18.64] ;  /* 0x0000000612127981 */ /* 0x000ea2000c1e1900 */
[----:B------:R-:W-:Y:S01]  /*0740*/  IMAD.WIDE.U32 R16, R30, 0x4, R16 ;  /* 0x000000041e107825 */ /* 0x000fe200078e0010 */
[C---:B------:R-:W-:Y:S02]  /*0750*/  LEA R7, R15.reuse, R7, 0x3 ;  /* 0x000000070f077211 */ /* 0x040fe400078e18ff */
[C---:B------:R-:W-:Y:S01]  /*0760*/  LEA R9, R15.reuse, R9, 0x3 ;  /* 0x000000090f097211 */ /* 0x040fe200078e18ff */
[----:B------:R-:W-:Y:S01]  /*0770*/  VIADD R32, R32, 0x8 ;  /* 0x0000000820207836 */ /* 0x000fe20000000000 */
[C---:B------:R-:W-:Y:S01]  /*0780*/  LEA R11, R15.reuse, R11, 0x3 ;  /* 0x0000000b0f0b7211 */ /* 0x040fe200078e18ff */
[----:B------:R-:W-:Y:S01]  /*0790*/  IMAD R20, R14, R15, RZ ;  /* 0x0000000f0e147224 */ /* 0x000fe200078e02ff */
[C---:B------:R-:W-:Y:S01]  /*07a0*/  LEA R13, R15.reuse, R13, 0x3 ;  /* 0x0000000d0f0d7211 */ /* 0x040fe200078e18ff */
[C---:B------:R-:W-:Y:S01]  /*07b0*/  IMAD R8, R15.reuse, 0x8, R8 ;  /* 0x000000080f087824 */ /* 0x040fe200078e0208 */
[----:B------:R-:W-:Y:S01]  /*07c0*/  ISETP.NE.AND P0, PT, R32, RZ, PT ;  /* 0x000000ff2000720c */ /* 0x000fe20003f05270 */
[C---:B------:R-:W-:Y:S01]  /*07d0*/  IMAD R29, R20.reuse, 0x8, R29 ;  /* 0x00000008141d7824 */ /* 0x040fe200078e021d */
[C---:B------:R-:W-:Y:S01]  /*07e0*/  LEA R34, R20.reuse, R34, 0x3 ;  /* 0x0000002214227211 */ /* 0x040fe200078e18ff */
[C---:B------:R-:W-:Y:S01]  /*07f0*/  IMAD R33, R20.reuse, 0x8, R33 ;  /* 0x0000000814217824 */ /* 0x040fe200078e0221 */
[C---:B------:R-:W-:Y:S01]  /*0800*/  LEA R31, R20.reuse, R31, 0x3 ;  /* 0x0000001f141f7211 */ /* 0x040fe200078e18ff */
[C---:B------:R-:W-:Y:S01]  /*0810*/  IMAD R37, R20.reuse, 0x8, R37 ;  /* 0x0000000814257824 */ /* 0x040fe200078e0225 */
[C---:B------:R-:W-:Y:S01]  /*0820*/  LEA R35, R20.reuse, R35, 0x3 ;  /* 0x0000002314237211 */ /* 0x040fe200078e18ff */
[C---:B------:R-:W-:Y:S01]  /*0830*/  IMAD R6, R20.reuse, 0x8, R6 ;  /* 0x0000000814067824 */ /* 0x040fe200078e0206 */
[----:B------:R-:W-:Y:S01]  /*0840*/  LEA R30, R20, R30, 0x3 ;  /* 0x0000001e141e7211 */ /* 0x000fe200078e18ff */
[----:B------:R-:W-:-:S02]  /*0850*/  IMAD R10, R15, 0x8, R10 ;  /* 0x000000080f0a7824 */ /* 0x000fc400078e020a */
[C---:B------:R-:W-:Y:S02]  /*0860*/  IMAD R12, R15.reuse, 0x8, R12 ;  /* 0x000000080f0c7824 */ /* 0x040fe400078e020c */
[----:B------:R-:W-:Y:S02]  /*0870*/  IMAD R28, R15, 0x8, R28 ;  /* 0x000000080f1c7824 */ /* 0x000fe400078e021c */
[----:B--2---:R-:W-:-:S05]  /*0880*/  FMUL R21, R3, R18 ;  /* 0x0000001203157220 */ /* 0x004fca0000400000 */
[----:B------:R1:W-:Y:S01]  /*0890*/  STG.E desc[UR6][R16.64], R21 ;  /* 0x0000001510007986 */ /* 0x0003e2000c101906 */
[----:B------:R-:W-:Y:S05]  /*08a0*/  @P0 BRA `(.L_x_741) ;  /* 0xfffffffc00080947 */ /* 0x000fea000383ffff */
.L_x_740:
[----:B------:R-:W-:-:S13]  /*08b0*/  LOP3.LUT P0, R6, R4, 0x7, RZ, 0xc0, !PT ;  /* 0x0000000704067812 */ /* 0x000fda000780c0ff */
[----:B------:R-:W-:Y:S05]  /*08c0*/  @!P0 EXIT ;  /* 0x000000000000894d */ /* 0x000fea0003800000 */
[----:B------:R-:W-:Y:S02]  /*08d0*/  ISETP.GE.U32.AND P0, PT, R6, 0x4, PT ;  /* 0x000000040600780c */ /* 0x000fe40003f06070 */
[----:B------:R-:W-:-:S04]  /*08e0*/  LOP3.LUT R18, R4, 0x3, RZ, 0xc0, !PT ;  /* 0x0000000304127812 */ /* 0x000fc800078ec0ff */
[----:B------:R-:W-:-:S07]  /*08f0*/  ISETP.NE.AND P1, PT, R18, RZ, PT ;  /* 0x000000ff1200720c */ /* 0x000fce0003f25270 */
[----:B------:R-:W-:Y:S06]  /*0900*/  @!P0 BRA `(.L_x_742) ;  /* 0x0000000000908947 */ /* 0x000fec0003800000 */
[----:B------:R-:W1:Y:S01]  /*0910*/  LDCU.64 UR4, c[0x0][0x380] ;  /* 0x00007000ff0477ac */ /* 0x000e620008000a00 */
[----:B------:R-:W2:Y:S08]  /*0920*/  LDC.64 R8, c[0x0][0x398] ;  /* 0x0000e600ff087b82 */ /* 0x000eb00000000a00 */
[----:B0-----:R-:W0:Y:S01]  /*0930*/  LDC.64 R6, c[0x0][0x3a8] ;  /* 0x0000ea00ff067b82 */ /* 0x001e220000000a00 */
[----:B-1----:R-:W-:-:S05]  /*0940*/  IMAD R17, R5, UR5, RZ ;  /* 0x0000000505117c24 */ /* 0x002fca000f8e02ff */
[----:B------:R-:W-:-:S05]  /*0950*/  IADD3 R13, PT, PT, R0, R17, RZ ;  /* 0x00000011000d7210 */ /* 0x000fca0007ffe0ff */
[----:B--2---:R-:W-:-:S06]  /*0960*/  IMAD.WIDE.U32 R10, R13, 0x4, R8 ;  /* 0x000000040d0a7825 */ /* 0x004fcc00078e0008 */
[----:B------:R-:W2:Y:S01]  /*0970*/  LDG.E R10, desc[UR6][R10.64] ;  /* 0x000000060a0a7981 */ /* 0x000ea2000c1e1900 */
[----:B------:R-:W-:Y:S02]  /*0980*/  IMAD R15, R17, UR4, R2 ;  /* 0x00000004110f7c24 */ /* 0x000fe4000f8e0202 */
[----:B------:R-:W-:Y:S02]  /*0990*/  VIADD R23, R13, UR5 ;  /* 0x000000050d177c36 */ /* 0x000fe40008000000 */
[----:B0-----:R-:W-:-:S04]  /*09a0*/  IMAD.WIDE.U32 R12, R15, 0x4, R6 ;  /* 0x000000040f0c7825 */ /* 0x001fc800078e0006 */
[----:B------:R-:W-:-:S04]  /*09b0*/  IMAD.WIDE.U32 R14, R23, 0x4, R8 ;  /* 0x00000004170e7825 */ /* 0x000fc800078e0008 */
[----:B--2---:R-:W-:-:S05]  /*09c0*/  FMUL R19, R3, R10 ;  /* 0x0000000a03137220 */ /* 0x004fca0000400000 */
[----:B------:R0:W-:Y:S04]  /*09d0*/  STG.E desc[UR6][R12.64], R19 ;  /* 0x000000130c007986 */ /* 0x0001e8000c101906 */
[----:B------:R-:W2:Y:S01]  /*09e0*/  LDG.E R14, desc[UR6][R14.64] ;  /* 0x000000060e0e7981 */ /* 0x000ea2000c1e1900 */
[----:B------:R-:W-:Y:S01]  /*09f0*/  IADD3 R21, PT, PT, R17, UR5, RZ ;  /* 0x0000000511157c10 */ /* 0x000fe2000fffe0ff */
[----:B------:R-:W-:-:S04]  /*0a00*/  VIADD R25, R23, UR5 ;  /* 0x0000000517197c36 */ /* 0x000fc80008000000 */
[----:B------:R-:W-:-:S04]  /*0a10*/  IMAD R17, R21, UR4, R2 ;  /* 0x0000000415117c24 */ /* 0x000fc8000f8e0202 */
[----:B------:R-:W-:-:S04]  /*0a20*/  IMAD.WIDE.U32 R10, R17, 0x4, R6 ;  /* 0x00000004110a7825 */ /* 0x000fc800078e0006 */
[----:B------:R-:W-:-:S04]  /*0a30*/  IMAD.WIDE.U32 R16, R25, 0x4, R8 ;  /* 0x0000000419107825 */ /* 0x000fc800078e0008 */
[----:B--2---:R-:W-:-:S05]  /*0a40*/  FMUL R23, R3, R14 ;  /* 0x0000000e03177220 */ /* 0x004fca0000400000 */
[----:B------:R1:W-:Y:S04]  /*0a50*/  STG.E desc[UR6][R10.64], R23 ;  /* 0x000000170a007986 */ /* 0x0003e8000c101906 */
[----:B------:R-:W2:Y:S01]  /*0a60*/  LDG.E R16, desc[UR6][R16.64] ;  /* 0x0000000610107981 */ /* 0x000ea2000c1e1900 */
[----:B------:R-:W-:Y:S01]  /*0a70*/  IADD3 R21, PT, PT, R21, UR5, RZ ;  /* 0x0000000515157c10 */ /* 0x000fe2000fffe0ff */
[----:B------:R-:W-:-:S04]  /*0a80*/  VIADD R25, R25, UR5 ;  /* 0x0000000519197c36 */ /* 0x000fc80008000000 */
[----:B0-----:R-:W-:Y:S02]  /*0a90*/  IMAD R13, R21, UR4, R2 ;  /* 0x00000004150d7c24 */ /* 0x001fe4000f8e0202 */
[----:B------:R-:W-:-:S04]  /*0aa0*/  IMAD.WIDE.U32 R8, R25, 0x4, R8 ;  /* 0x0000000419087825 */ /* 0x000fc800078e0008 */
[----:B------:R-:W-:-:S04]  /*0ab0*/  IMAD.WIDE.U32 R12, R13, 0x4, R6 ;  /* 0x000000040d0c7825 */ /* 0x000fc800078e0006 */
[----:B--2---:R-:W-:-:S05]  /*0ac0*/  FMUL R15, R3, R16 ;  /* 0x00000010030f7220 */ /* 0x004fca0000400000 */
[----:B------:R2:W-:Y:S04]  /*0ad0*/  STG.E desc[UR6][R12.64], R15 ;  /* 0x0000000f0c007986 */ /* 0x0005e8000c101906 */
[----:B------:R-:W1:Y:S01]  /*0ae0*/  LDG.E R8, desc[UR6][R8.64] ;  /* 0x0000000608087981 */ /* 0x000e62000c1e1900 */
[----:B------:R-:W-:Y:S01]  /*0af0*/  IADD3 R21, PT, PT, R21, UR5, RZ ;  /* 0x0000000515157c10 */ /* 0x000fe2000fffe0ff */
[----:B------:R-:W-:-:S04]  /*0b00*/  VIADD R5, R5, 0x4 ;  /* 0x0000000405057836 */ /* 0x000fc80000000000 */
[----:B------:R-:W-:-:S04]  /*0b10*/  IMAD R21, R21, UR4, R2 ;  /* 0x0000000415157c24 */ /* 0x000fc8000f8e0202 */
[----:B------:R-:W-:-:S04]  /*0b20*/  IMAD.WIDE.U32 R6, R21, 0x4, R6 ;  /* 0x0000000415067825 */ /* 0x000fc800078e0006 */
[----:B-1----:R-:W-:-:S05]  /*0b30*/  FMUL R11, R3, R8 ;  /* 0x00000008030b7220 */ /* 0x002fca0000400000 */
[----:B------:R2:W-:Y:S02]  /*0b40*/  STG.E desc[UR6][R6.64], R11 ;  /* 0x0000000b06007986 */ /* 0x0005e4000c101906 */
.L_x_742:
[----:B------:R-:W-:Y:S05]  /*0b50*/  @!P1 EXIT ;  /* 0x000000000000994d */ /* 0x000fea0003800000 */
[----:B------:R-:W-:Y:S02]  /*0b60*/  ISETP.NE.AND P0, PT, R18, 0x1, PT ;  /* 0x000000011200780c */ /* 0x000fe40003f05270 */
[----:B------:R-:W-:-:S04]  /*0b70*/  LOP3.LUT R4, R4, 0x1, RZ, 0xc0, !PT ;  /* 0x0000000104047812 */ /* 0x000fc800078ec0ff */
[----:B------:R-:W-:-:S07]  /*0b80*/  ISETP.NE.U32.AND P1, PT, R4, 0x1, PT ;  /* 0x000000010400780c */ /* 0x000fce0003f25070 */
[----:B------:R-:W-:Y:S06]  /*0b90*/  @!P0 BRA `(.L_x_743) ;  /* 0x0000000000508947 */ /* 0x000fec0003800000 */
[----:B------:R-:W1:Y:S01]  /*0ba0*/  LDCU.64 UR4, c[0x0][0x380] ;  /* 0x00007000ff0477ac */ /* 0x000e620008000a00 */
[----:B0-2---:R-:W0:Y:S08]  /*0bb0*/  LDC.64 R6, c[0x0][0x398] ;  /* 0x0000e600ff067b82 */ /* 0x005e300000000a00 */
[----:B------:R-:W2:Y:S01]  /*0bc0*/  LDC.64 R10, c[0x0][0x3a8] ;  /* 0x0000ea00ff0a7b82 */ /* 0x000ea20000000a00 */
[----:B-1----:R-:W-:-:S05]  /*0bd0*/  IMAD R17, R5, UR5, RZ ;  /* 0x0000000505117c24 */ /* 0x002fca000f8e02ff */
[----:B------:R-:W-:-:S05]  /*0be0*/  IADD3 R13, PT, PT, R0, R17, RZ ;  /* 0x00000011000d7210 */ /* 0x000fca0007ffe0ff */
[----:B0-----:R-:W-:-:S06]  /*0bf0*/  IMAD.WIDE.U32 R8, R13, 0x4, R6 ;  /* 0x000000040d087825 */ /* 0x001fcc00078e0006 */
[----:B------:R-:W3:Y:S01]  /*0c00*/  LDG.E R8, desc[UR6][R8.64] ;  /* 0x0000000608087981 */ /* 0x000ee2000c1e1900 */
[----:B------:R-:W-:Y:S02]  /*0c10*/  IMAD R15, R17, UR4, R2 ;  /* 0x00000004110f7c24 */ /* 0x000fe4000f8e0202 */
[----:B------:R-:W-:Y:S02]  /*0c20*/  VIADD R19, R13, UR5 ;  /* 0x000000050d137c36 */ /* 0x000fe40008000000 */
[----:B--2---:R-:W-:-:S04]  /*0c30*/  IMAD.WIDE.U32 R12, R15, 0x4, R10 ;  /* 0x000000040f0c7825 */ /* 0x004fc800078e000a */
[----:B------:R-:W-:-:S04]  /*0c40*/  IMAD.WIDE.U32 R6, R19, 0x4, R6 ;  /* 0x0000000413067825 */ /* 0x000fc800078e0006 */
[----:B---3--:R-:W-:-:S05]  /*0c50*/  FMUL R15, R3, R8 ;  /* 0x00000008030f7220 */ /* 0x008fca0000400000 */
[----:B------:R3:W-:Y:S04]  /*0c60*/  STG.E desc[UR6][R12.64], R15 ;  /* 0x0000000f0c007986 */ /* 0x0007e8000c101906 */
[----:B------:R-:W2:Y:S01]  /*0c70*/  LDG.E R6, desc[UR6][R6.64] ;  /* 0x0000000606067981 */ /* 0x000ea2000c1e1900 */
[----:B------:R-:W-:Y:S01]  /*0c80*/  IADD3 R17, PT, PT, R17, UR5, RZ ;  /* 0x0000000511117c10 */ /* 0x000fe2000fffe0ff */
[----:B------:R-:W-:-:S04]  /*0c90*/  VIADD R5, R5, 0x2 ;  /* 0x0000000205057836 */ /* 0x000fc80000000000 */
[----:B------:R-:W-:-:S04]  /*0ca0*/  IMAD R17, R17, UR4, R2 ;  /* 0x0000000411117c24 */ /* 0x000fc8000f8e0202 */
[----:B------:R-:W-:-:S04]  /*0cb0*/  IMAD.WIDE.U32 R10, R17, 0x4, R10 ;  /* 0x00000004110a7825 */ /* 0x000fc800078e000a */
[----:B--2---:R-:W-:-:S05]  /*0cc0*/  FMUL R9, R3, R6 ;  /* 0x0000000603097220 */ /* 0x004fca0000400000 */
[----:B------:R3:W-:Y:S02]  /*0cd0*/  STG.E desc[UR6][R10.64], R9 ;  /* 0x000000090a007986 */ /* 0x0007e4000c101906 */
.L_x_743:
[----:B------:R-:W-:Y:S05]  /*0ce0*/  @P1 EXIT ;  /* 0x000000000000194d */ /* 0x000fea0003800000 */
[----:B------:R-:W3:Y:S01]  /*0cf0*/  LDCU.64 UR4, c[0x0][0x380] ;  /* 0x00007000ff0477ac */ /* 0x000ee20008000a00 */
[----:B0-2---:R-:W0:Y:S01]  /*0d00*/  LDC.64 R6, c[0x0][0x398] ;  /* 0x0000e600ff067b82 */ /* 0x005e220000000a00 */
[----:B---3--:R-:W-:-:S05]  /*0d10*/  IMAD R9, R5, UR5, RZ ;  /* 0x0000000505097c24 */ /* 0x008fca000f8e02ff */
[----:B------:R-:W-:-:S05]  /*0d20*/  IADD3 R5, PT, PT, R0, R9, RZ ;  /* 0x0000000900057210 */ /* 0x000fca0007ffe0ff */
[----:B0-----:R-:W-:Y:S02]  /*0d30*/  IMAD.WIDE.U32 R4, R5, 0x4, R6 ;  /* 0x0000000405047825 */ /* 0x001fe400078e0006 */
[----:B------:R-:W0:Y:S04]  /*0d40*/  LDC.64 R6, c[0x0][0x3a8] ;  /* 0x0000ea00ff067b82 */ /* 0x000e280000000a00 */
[----:B------:R-:W2:Y:S01]  /*0d50*/  LDG.E R4, desc[UR6][R4.64] ;  /* 0x0000000604047981 */ /* 0x000ea2000c1e1900 */
[----:B------:R-:W-:-:S04]  /*0d60*/  IMAD R9, R9, UR4, R2 ;  /* 0x0000000409097c24 */ /* 0x000fc8000f8e0202 */
[----:B0-----:R-:W-:-:S04]  /*0d70*/  IMAD.WIDE.U32 R6, R9, 0x4, R6 ;  /* 0x0000000409067825 */ /* 0x001fc800078e0006 */
[----:B--2---:R-:W-:-:S05]  /*0d80*/  FMUL R3, R3, R4 ;  /* 0x0000000403037220 */ /* 0x004fca0000400000 */
[----:B------:R-:W-:Y:S01]  /*0d90*/  STG.E desc[UR6][R6.64], R3 ;  /* 0x0000000306007986 */ /* 0x000fe2000c101906 */
[----:B------:R-:W-:Y:S05]  /*0da0*/  EXIT ;  /* 0x000000000000794d */ /* 0x000fea0003800000 */
        .weak           $__internal_33_$__cuda_sm20_div_rn_f64_full
        .type           $__internal_33_$__cuda_sm20_div_rn_f64_full,@function
        .size           $__internal_33_$__cuda_sm20_div_rn_f64_full,($__internal_34_$__cuda_sm3x_div_rn_noftz_f32_slowpath - $__internal_33_$__cuda_sm20_div_rn_f64_full)
$__internal_33_$__cuda_sm20_div_rn_f64_full:
[C---:B------:R-:W-:Y:S01]  /*0db0*/  FSETP.GEU.AND P0, PT, |R11|.reuse, 1.469367938527859385e-39, PT ;  /* 0x001000000b00780b */ /* 0x040fe20003f0e200 */
[----:B------:R-:W-:Y:S01]  /*0dc0*/  IMAD.MOV.U32 R21, RZ, RZ, 0x1ca00000 ;  /* 0x1ca00000ff157424 */ /* 0x000fe200078e00ff */
[C---:B------:R-:W-:Y:S01]  /*0dd0*/  LOP3.LUT R6, R11.reuse, 0x800fffff, RZ, 0xc0, !PT ;  /* 0x800fffff0b067812 */ /* 0x040fe200078ec0ff */
[----:B------:R-:W-:Y:S01]  /*0de0*/  IMAD.MOV.U32 R20, RZ, RZ, 0x40100000 ;  /* 0x40100000ff147424 */ /* 0x000fe200078e00ff */
[----:B------:R-:W-:Y:S02]  /*0df0*/  MOV R12, 0x1 ;  /* 0x00000001000c7802 */ /* 0x000fe40000000f00 */
[----:B------:R-:W-:Y:S01]  /*0e00*/  LOP3.LUT R7, R6, 0x3ff00000, RZ, 0xfc, !PT ;  /* 0x3ff0000006077812 */ /* 0x000fe200078efcff */
[----:B------:R-:W-:Y:S01]  /*0e10*/  IMAD.MOV.U32 R6, RZ, RZ, R10 ;  /* 0x000000ffff067224 */ /* 0x000fe200078e000a */
[----:B------:R-:W-:Y:S02]  /*0e20*/  LOP3.LUT R9, R11, 0x7ff00000, RZ, 0xc0, !PT ;  /* 0x7ff000000b097812 */ /* 0x000fe400078ec0ff */
[----:B------:R-:W-:-:S02]  /*0e30*/  IADD3 R22, PT, PT, R20, -0x1, RZ ;  /* 0xffffffff14167810 */ /* 0x000fc40007ffe0ff */
[----:B------:R-:W-:Y:S01]  /*0e40*/  ISETP.LE.U32.AND P1, PT, R9, 0x40100000, PT ;  /* 0x401000000900780c */ /* 0x000fe20003f23070 */
[----:B------:R-:W-:-:S03]  /*0e50*/  @!P0 DMUL R6, R10, 8.98846567431157953865e+307 ;  /* 0x7fe000000a068828 */ /* 0x000fc60000000000 */
[----:B------:R-:W-:-:S03]  /*0e60*/  SEL R16, R21, 0x63400000, !P1 ;  /* 0x6340000015107807 */ /* 0x000fc60004800000 */
        /* <DEDUP_REMOVED lines=10> */
[----:B------:R-:W-:Y:S02]  /*0f10*/  LOP3.LUT R13, R16, 0x921fb, RZ, 0xfc, !PT ;  /* 0x000921fb100d7812 */ /* 0x000fe400078efcff */
[----:B------:R-:W-:-:S06]  /*0f20*/  MOV R12, 0x53c8d4f1 ;  /* 0x53c8d4f1000c7802 */ /* 0x000fcc0000000f00 */
[----:B------:R-:W-:-:S08]  /*0f30*/  DMUL R16, R14, R12 ;  /* 0x0000000c0e107228 */ /* 0x000fd00000000000 */
[----:B------:R-:W-:-:S08]  /*0f40*/  DFMA R18, R16, -R6, R12 ;  /* 0x800000061012722b */ /* 0x000fd0000000000c */
[----:B------:R-:W-:Y:S01]  /*0f50*/  DFMA R14, R14, R18, R16 ;  /* 0x000000120e0e722b */ /* 0x000fe20000000010 */
[----:B------:R-:W-:Y:S10]  /*0f60*/  @P0 BRA `(.L_x_744) ;  /* 0x0000000000740947 */ /* 0x000ff40003800000 */
[----:B------:R-:W-:Y:S02]  /*0f70*/  LOP3.LUT R17, R11, 0x7ff00000, RZ, 0xc0, !PT ;  /* 0x7ff000000b117812 */ /* 0x000fe400078ec0ff */
[----:B------:R-:W-:Y:S02]  /*0f80*/  MOV R9, 0x40100000 ;  /* 0x4010000000097802 */ /* 0x000fe40000000f00 */
[----:B------:R-:W-:Y:S01]  /*0f90*/  ISETP.LE.U32.AND P0, PT, R17, 0x40100000, PT ;  /* 0x401000001100780c */ /* 0x000fe20003f03070 */
[----:B------:R-:W-:Y:S01]  /*0fa0*/  IMAD.MOV R16, RZ, RZ, -R17 ;  /* 0x000000ffff107224 */ /* 0x000fe200078e0a11 */
[----:B------:R-:W-:-:S04]  /*0fb0*/  MOV R18, RZ ;  /* 0x000000ff00127202 */ /* 0x000fc80000000f00 */
[----:B------:R-:W-:Y:S02]  /*0fc0*/  VIADDMNMX R9, R16, R9, 0xb9600000, !PT ;  /* 0xb960000010097446 */ /* 0x000fe40007800109 */
[----:B------:R-:W-:Y:S02]  /*0fd0*/  SEL R16, R21, 0x63400000, !P0 ;  /* 0x6340000015107807 */ /* 0x000fe40004000000 */
[----:B------:R-:W-:-:S04]  /*0fe0*/  VIMNMX R9, PT, PT, R9, 0x46a00000, PT ;  /* 0x46a0000009097848 */ /* 0x000fc80003fe0100 */
[----:B------:R-:W-:-:S05]  /*0ff0*/  IADD3 R9, PT, PT, R9, -R16, RZ ;  /* 0x8000001009097210 */ /* 0x000fca0007ffe0ff */
        /* <DEDUP_REMOVED lines=10> */
[C---:B------:R-:W-:Y:S01]  /*10a0*/  IADD3 R7, PT, PT, -R9.reuse, RZ, RZ ;  /* 0x000000ff09077210 */ /* 0x040fe20007ffe1ff */
[----:B------:R-:W-:Y:S01]  /*10b0*/  IMAD.MOV.U32 R6, RZ, RZ, RZ ;  /* 0x000000ffff067224 */ /* 0x000fe200078e00ff */
[----:B------:R-:W-:-:S05]  /*10c0*/  IADD3 R9, PT, PT, -R9, -0x43300000, RZ ;  /* 0xbcd0000009097810 */ /* 0x000fca0007ffe1ff */
[----:B------:R-:W-:Y:S02]  /*10d0*/  DFMA R6, R16, -R6, R14 ;  /* 0x800000061006722b */ /* 0x000fe4000000000e */
[----:B------:R-:W-:-:S08]  /*10e0*/  DMUL.RP R14, R14, R18 ;  /* 0x000000120e0e7228 */ /* 0x000fd00000008000 */
[----:B------:R-:W-:Y:S02]  /*10f0*/  FSETP.NEU.AND P0, PT, |R7|, R9, PT ;  /* 0x000000090700720b */ /* 0x000fe40003f0d200 */
[----:B------:R-:W-:Y:S02]  /*1100*/  LOP3.LUT R11, R15, R11, RZ, 0x3c, !PT ;  /* 0x0000000b0f0b7212 */ /* 0x000fe400078e3cff */
[----:B------:R-:W-:Y:S02]  /*1110*/  FSEL R16, R14, R16, !P0 ;  /* 0x000000100e107208 */ /* 0x000fe40004000000 */
[----:B------:R-:W-:Y:S01]  /*1120*/  FSEL R17, R11, R17, !P0 ;  /* 0x000000110b117208 */ /* 0x000fe20004000000 */
[----:B------:R-:W-:Y:S06]  /*1130*/  BRA `(.L_x_745) ;  /* 0x0000000000447947 */ /* 0x000fec0003800000 */
.L_x_744:
[----:B------:R-:W-:-:S14]  /*1140*/  DSETP.NAN.AND P0, PT, R10, R10, PT ;  /* 0x0000000a0a00722a */ /* 0x000fdc0003f08000 */
[----:B------:R-:W-:Y:S05]  /*1150*/  @P0 BRA `(.L_x_746) ;  /* 0x0000000000340947 */ /* 0x000fea0003800000 */
[----:B------:R-:W-:Y:S01]  /*1160*/  ISETP.NE.AND P0, PT, R20, R9, PT ;  /* 0x000000091400720c */ /* 0x000fe20003f05270 */
[----:B------:R-:W-:Y:S01]  /*1170*/  IMAD.MOV.U32 R17, RZ, RZ, -0x80000 ;  /* 0xfff80000ff117424 */ /* 0x000fe200078e00ff */
[----:B------:R-:W-:-:S11]  /*1180*/  MOV R16, 0x0 ;  /* 0x0000000000107802 */ /* 0x000fd60000000f00 */
[----:B------:R-:W-:Y:S05]  /*1190*/  @!P0 BRA `(.L_x_745) ;  /* 0x00000000002c8947 */ /* 0x000fea0003800000 */
[----:B------:R-:W-:Y:S02]  /*11a0*/  ISETP.NE.AND P0, PT, R20, 0x7ff00000, PT ;  /* 0x7ff000001400780c */ /* 0x000fe40003f05270 */
[----:B------:R-:W-:Y:S02]  /*11b0*/  LOP3.LUT R10, R11, 0x401921fb, RZ, 0x3c, !PT ;  /* 0x401921fb0b0a7812 */ /* 0x000fe400078e3cff */
[----:B------:R-:W-:Y:S02]  /*11c0*/  ISETP.EQ.OR P0, PT, R9, RZ, !P0 ;  /* 0x000000ff0900720c */ /* 0x000fe40004702670 */
[----:B------:R-:W-:-:S11]  /*11d0*/  LOP3.LUT R17, R10, 0x80000000, RZ, 0xc0, !PT ;  /* 0x800000000a117812 */ /* 0x000fd600078ec0ff */
[----:B------:R-:W-:Y:S02]  /*11e0*/  @P0 LOP3.LUT R6, R17, 0x7ff00000, RZ, 0xfc, !PT ;  /* 0x7ff0000011060812 */ /* 0x000fe400078efcff */
[----:B------:R-:W-:Y:S01]  /*11f0*/  @!P0 MOV R16, RZ ;  /* 0x000000ff00108202 */ /* 0x000fe20000000f00 */
[----:B------:R-:W-:Y:S01]  /*1200*/  @P0 IMAD.MOV.U32 R16, RZ, RZ, RZ ;  /* 0x000000ffff100224 */ /* 0x000fe200078e00ff */
[----:B------:R-:W-:Y:S01]  /*1210*/  @P0 MOV R17, R6 ;  /* 0x0000000600110202 */ /* 0x000fe20000000f00 */
[----:B------:R-:W-:Y:S06]  /*1220*/  BRA `(.L_x_745) ;  /* 0x0000000000087947 */ /* 0x000fec0003800000 */
.L_x_746:
[----:B------:R-:W-:Y:S01]  /*1230*/  LOP3.LUT R17, R11, 0x80000, RZ, 0xfc, !PT ;  /* 0x000800000b117812 */ /* 0x000fe200078efcff */
[----:B------:R-:W-:-:S07]  /*1240*/  IMAD.MOV.U32 R16, RZ, RZ, R10 ;  /* 0x000000ffff107224 */ /* 0x000fce00078e000a */
.L_x_745:
[----:B------:R-:W-:Y:S01]  /*1250*/  MOV R6, R4 ;  /* 0x0000000400067202 */ /* 0x000fe20000000f00 */
[----:B------:R-:W-:-:S04]  /*1260*/  IMAD.MOV.U32 R7, RZ, RZ, 0x0 ;  /* 0x00000000ff077424 */ /* 0x000fc800078e00ff */
[----:B------:R-:W-:Y:S05]  /*1270*/  RET.REL.NODEC R6 `(_Z14offshorebndWaviiiffPfS_S_) ;  /* 0xffffffec06607950 */ /* 0x000fea0003c3ffff */
        .weak           $__internal_34_$__cuda_sm3x_div_rn_noftz_f32_slowpath
        .type           $__internal_34_$__cuda_sm3x_div_rn_noftz_f32_slowpath,@function
        .size           $__internal_34_$__cuda_sm3x_div_rn_noftz_f32_slowpath,(.L_x_806 - $__internal_34_$__cuda_sm3x_div_rn_noftz_f32_slowpath)
$__internal_34_$__cuda_sm3x_div_rn_noftz_f32_slowpath:
[----:B------:R-:W0:Y:S08]  /*1280*/  LDC R3, c[0x0][0x38c] ;  /* 0x0000e300ff037b82 */ /* 0x000e300000000800 */
[----:B------:R-:W1:Y:S01]  /*1290*/  LDC R7, c[0x0][0x38c] ;  /* 0x0000e300ff077b82 */ /* 0x000e620000000800 */
[----:B0-----:R-:W-:-:S04]  /*12a0*/  SHF.R.U32.HI R6, RZ, 0x17, R3 ;  /* 0x00000017ff067819 */ /* 0x001fc80000011603 */
[----:B------:R-:W-:-:S04]  /*12b0*/  LOP3.LUT R6, R6, 0xff, RZ, 0xc0, !PT ;  /* 0x000000ff06067812 */ /* 0x000fc800078ec0ff */
[----:B------:R-:W-:-:S04]  /*12c0*/  IADD3 R11, PT, PT, R6, -0x1, RZ ;  /* 0xffffffff060b7810 */ /* 0x000fc80007ffe0ff */
[----:B------:R-:W-:-:S13]  /*12d0*/  ISETP.GT.U32.OR P0, PT, R11, 0xfd, !PT ;  /* 0x000000fd0b00780c */ /* 0x000fda0007f04470 */
[----:B------:R-:W-:Y:S01]  /*12e0*/  @!P0 IMAD.MOV.U32 R9, RZ, RZ, RZ ;  /* 0x000000ffff098224 */ /* 0x000fe200078e00ff */
[----:B-1----:R-:W-:Y:S06]  /*12f0*/  @!P0 BRA `(.L_x_747) ;  /* 0x00000000003c8947 */ /* 0x002fec0003800000 */
[----:B------:R-:W-:-:S13]  /*1300*/  FSETP.GTU.FTZ.AND P0, PT, |R3|, +INF , PT ;  /* 0x7f8000000300780b */ /* 0x000fda0003f1c200 */
[----:B------:R-:W-:Y:S05]  /*1310*/  @P0 BRA `(.L_x_748) ;  /* 0x0000000400280947 */ /* 0x000fea0003800000 */
[----:B------:R-:W-:-:S05]  /*1320*/  HFMA2 R10, -RZ, RZ, 3.390625, 0 ;  /* 0x42c80000ff0a7431 */ /* 0x000fca00000001ff */
[----:B------:R-:W-:-:S13]  /*1330*/  LOP3.LUT P0, RZ, R10, 0x7fffffff, R7, 0xc8, !PT ;  /* 0x7fffffff0aff7812 */ /* 0x000fda000780c807 */
[----:B------:R-:W-:Y:S05]  /*1340*/  @!P0 BRA `(.L_x_749) ;  /* 0x0000000400148947 */ /* 0x000fea0003800000 */
[----:B------:R-:W-:-:S13]  /*1350*/  LOP3.LUT P0, RZ, R7, 0x7fffffff, RZ, 0xc0, !PT ;  /* 0x7fffffff07ff7812 */ /* 0x000fda000780c0ff */
[----:B------:R-:W-:Y:S05]  /*1360*/  @!P0 BRA `(.L_x_750) ;  /* 0x0000000400048947 */ /* 0x000fea0003800000 */
[----:B------:R-:W-:Y:S02]  /*1370*/  FSETP.NEU.FTZ.AND P0, PT, |R3|, +INF , PT ;  /* 0x7f8000000300780b */ /* 0x000fe40003f1d200 */
[----:B------:R-:W-:-:S04]  /*1380*/  LOP3.LUT P1, RZ, R10, 0x7fffffff, RZ, 0xc0, !PT ;  /* 0x7fffffff0aff7812 */ /* 0x000fc8000782c0ff */
[----:B------:R-:W-:-:S13]  /*1390*/  PLOP3.LUT P0, PT, P0, P1, PT, 0x2f, 0xf2 ;  /* 0x0000000000f2781c */ /* 0x000fda0000702577 */
[----:B------:R-:W-:Y:S05]  /*13a0*/  @P0 BRA `(.L_x_751) ;  /* 0x0000000000e80947 */ /* 0x000fea0003800000 */
[----:B------:R-:W-:-:S13]  /*13b0*/  ISETP.GE.AND P0, PT, R11, RZ, PT ;  /* 0x000000ff0b00720c */ /* 0x000fda0003f06270 */
[----:B------:R-:W-:Y:S02]  /*13c0*/  @P0 IMAD.MOV.U32 R9, RZ, RZ, RZ ;  /* 0x000000ffff090224 */ /* 0x000fe400078e00ff */
[----:B------:R-:W-:Y:S01]  /*13d0*/  @!P0 FFMA R7, R3, 1.84467440737095516160e+19, RZ ;  /* 0x5f80000003078823 */ /* 0x000fe200000000ff */
[----:B------:R-:W-:-:S07]  /*13e0*/  @!P0 MOV R9, 0xffffffc0 ;  /* 0xffffffc000098802 */ /* 0x000fce0000000f00 */
.L_x_747:
[----:B------:R-:W-:Y:S01]  /*13f0*/  UMOV UR5, 0x42c80000 ;  /* 0x42c8000000057882 */ /* 0x000fe20000000000 */
[----:B------:R-:W-:Y:S01]  /*1400*/  IADD3 R6, PT, PT, R6, -0x7f, RZ ;  /* 0xffffff8106067810 */ /* 0x000fe20007ffe0ff */
[----:B------:R-:W-:-:S04]  /*1410*/  UIADD3 UR5, UPT, UPT, UR5, -0x3000000, URZ ;  /* 0xfd00000005057890 */ /* 0x000fc8000fffe0ff */
[----:B------:R-:W-:Y:S01]  /*1420*/  IMAD R3, R6, -0x800000, R7 ;  /* 0xff80000006037824 */ /* 0x000fe200078e0207 */
[----:B------:R-:W-:Y:S01]  /*1430*/  IADD3 R6, PT, PT, R9, -0x6, R6 ;  /* 0xfffffffa09067810 */ /* 0x000fe20007ffe006 */
[----:B------:R-:W-:-:S03]  /*1440*/  FADD.FTZ R12, -RZ, -UR5 ;  /* 0x80000005ff0c7e21 */ /* 0x000fc60008010100 */
[----:B------:R-:W0:Y:S02]  /*1450*/  MUFU.RCP R10, UR5 ;  /* 0x00000005000a7d08 */ /* 0x000e240008001000 */
        /* <DEDUP_REMOVED lines=21> */
[C---:B------:R-:W-:Y:S02]  /*15b0*/  IADD3 R9, PT, PT, R13.reuse, 0x20, RZ ;  /* 0x000000200d097810 */ /* 0x040fe40007ffe0ff */
[----:B------:R-:W-:Y:S02]  /*15c0*/  ISETP.NE.AND P2, PT, R13, RZ, PT ;  /* 0x000000ff0d00720c */ /* 0x000fe40003f45270 */
[----:B------:R-:W-:Y:S01]  /*15d0*/  LOP3.LUT R6, R3, 0x7fffff, RZ, 0xc0, !PT ;  /* 0x007fffff03067812 */ /* 0x000fe200078ec0ff */
[CCC-:B------:R-:W-:Y:S01]  /*15e0*/  FFMA.RP R3, R10.reuse, R12.reuse, R11.reuse ;  /* 0x0000000c0a037223 */ /* 0x1c0fe2000000800b */
[----:B------:R-:W-:Y:S01]  /*15f0*/  FFMA.RM R10, R10, R12, R11 ;  /* 0x0000000c0a0a7223 */ /* 0x000fe2000000400b */
[----:B------:R-:W-:Y:S01]  /*1600*/  IMAD.MOV R11, RZ, RZ, -R13 ;  /* 0x000000ffff0b7224 */ /* 0x000fe200078e0a0d */
[----:B------:R-:W-:Y:S02]  /*1610*/  LOP3.LUT R6, R6, 0x800000, RZ, 0xfc, !PT ;  /* 0x0080000006067812 */ /* 0x000fe400078efcff */
[----:B------:R-:W-:-:S02]  /*1620*/  ISETP.NE.AND P1, PT, R13, RZ, PT ;  /* 0x000000ff0d00720c */ /* 0x000fc40003f25270 */
        /* <DEDUP_REMOVED lines=13> */
.L_x_753:
[----:B------:R-:W-:-:S04]  /*1700*/  LOP3.LUT R7, R7, 0x80000000, RZ, 0xc0, !PT ;  /* 0x8000000007077812 */ /* 0x000fc800078ec0ff */
[----:B------:R-:W-:Y:S01]  /*1710*/  LOP3.LUT R7, R7, 0x7f800000, RZ, 0xfc, !PT ;  /* 0x7f80000007077812 */ /* 0x000fe200078efcff */
[----:B------:R-:W-:Y:S06]  /*1720*/  BRA `(.L_x_754) ;  /* 0x0000000000287947 */ /* 0x000fec0003800000 */
.L_x_752:
[----:B------:R-:W-:Y:S01]  /*1730*/  LEA R7, R6, R7, 0x17 ;  /* 0x0000000706077211 */ /* 0x000fe200078eb8ff */
[----:B------:R-:W-:Y:S06]  /*1740*/  BRA `(.L_x_754) ;  /* 0x0000000000207947 */ /* 0x000fec0003800000 */
.L_x_751:
[----:B------:R-:W-:-:S04]  /*1750*/  LOP3.LUT R7, R10, 0x80000000, R7, 0x48, !PT ;  /* 0x800000000a077812 */ /* 0x000fc800078e4807 */
[----:B------:R-:W-:Y:S01]  /*1760*/  LOP3.LUT R7, R7, 0x7f800000, RZ, 0xfc, !PT ;  /* 0x7f80000007077812 */ /* 0x000fe200078efcff */
[----:B------:R-:W-:Y:S06]  /*1770*/  BRA `(.L_x_754) ;  /* 0x0000000000147947 */ /* 0x000fec0003800000 */
.L_x_750:
[----:B------:R-:W-:Y:S01]  /*1780*/  LOP3.LUT R7, R10, 0x80000000, R7, 0x48, !PT ;  /* 0x800000000a077812 */ /* 0x000fe200078e4807 */
[----:B------:R-:W-:Y:S06]  /*1790*/  BRA `(.L_x_754) ;  /* 0x00000000000c7947 */ /* 0x000fec0003800000 */
.L_x_749:
[----:B------:R-:W0:Y:S01]  /*17a0*/  MUFU.RSQ R7, -QNAN ;  /* 0xffc0000000077908 */ /* 0x000e220000001400 */
[----:B------:R-:W-:Y:S05]  /*17b0*/  BRA `(.L_x_754) ;  /* 0x0000000000047947 */ /* 0x000fea0003800000 */
.L_x_748:
[----:B------:R-:W-:-:S07]  /*17c0*/  FADD.FTZ R7, R3, 100 ;  /* 0x42c8000003077421 */ /* 0x000fce0000010000 */
.L_x_754:
[----:B0-----:R-:W-:Y:S02]  /*17d0*/  IMAD.MOV.U32 R3, RZ, RZ, R7 ;  /* 0x000000ffff037224 */ /* 0x001fe400078e0007 */
[----:B------:R-:W-:Y:S01]  /*17e0*/  HFMA2 R7, -RZ, RZ, 0, 0 ;  /* 0x00000000ff077431 */ /* 0x000fe200000001ff */
[----:B------:R-:W-:-:S04]  /*17f0*/  MOV R6, R4 ;  /* 0x0000000400067202 */ /* 0x000fc80000000f00 */
[----:B------:R-:W-:Y:S05]  /*1800*/  RET.REL.NODEC R6 `(_Z14offshorebndWaviiiffPfS_S_) ;  /* 0xffffffe406fc7950 */ /* 0x000fea0003c3ffff */
.L_x_755:
        /* <DEDUP_REMOVED lines=15> */
.L_x_806:


//--------------------- .text._Z12resetavg_variiPf --------------------------
	.section	.text._Z12resetavg_variiPf,"ax",@progbits
	.align	128
        .global         _Z12resetavg_variiPf
        .type           _Z12resetavg_variiPf,@function
        .size           _Z12resetavg_variiPf,(.L_x_838 - _Z12resetavg_variiPf)
        .other          _Z12resetavg_variiPf,@"STO_CUDA_ENTRY STV_DEFAULT"
_Z12resetavg_variiPf:
.text._Z12resetavg_variiPf:
        /* <DEDUP_REMOVED lines=10> */
[----:B0-----:R-:W-:-:S02]  /*00a0*/  IMAD R0, R0, UR6, R5 ;  /* 0x0000000600007c24 */ /* 0x001fc4000f8e0205 */
[----:B--2---:R-:W-:-:S04]  /*00b0*/  IMAD R5, R4, UR7, R7 ;  /* 0x0000000704057c24 */ /* 0x004fc8000f8e0207 */
[----:B-1----:R-:W-:-:S04]  /*00c0*/  IMAD R5, R5, UR8, R0 ;  /* 0x0000000805057c24 */ /* 0x002fc8000f8e0200 */
[----:B----4-:R-:W-:-:S05]  /*00d0*/  IMAD.WIDE.U32 R2, R5, 0x4, R2 ;  /* 0x0000000405027825 */ /* 0x010fca00078e0002 */
[----:B---3--:R-:W-:Y:S01]  /*00e0*/  STG.E desc[UR4][R2.64], RZ ;  /* 0x000000ff02007986 */ /* 0x008fe2000c101904 */
[----:B------:R-:W-:Y:S05]  /*00f0*/  EXIT ;  /* 0x000000000000794d */ /* 0x000fea0003800000 */
.L_x_756:
        /* <DEDUP_REMOVED lines=16> */
.L_x_838:


//--------------------- .text._Z10divavg_variifPf --------------------------
	.section	.text._Z10divavg_variifPf,"ax",@progbits
	.align	128
        .global         _Z10divavg_variifPf
        .type           _Z10divavg_variifPf,@function
        .size           _Z10divavg_variifPf,(.L_x_807 - _Z10divavg_variifPf)
        .other          _Z10divavg_variifPf,@"STO_CUDA_ENTRY STV_DEFAULT"
_Z10divavg_variifPf:
.text._Z10divavg_variifPf:
        /* <DEDUP_REMOVED lines=16> */
[----:B------:R-:W1:Y:S01]  /*0100*/  S2UR UR5, SR_CgaCtaId ;  /* 0x00000000000579c3 */ /* 0x000e620000008800 */
[----:B------:R-:W-:Y:S01]  /*0110*/  UMOV UR4, 0x400 ;  /* 0x0000040000047882 */ /* 0x000fe20000000000 */
[----:B0-----:R-:W0:Y:S01]  /*0120*/  MUFU.RCP R6, R9 ;  /* 0x0000000900067308 */ /* 0x001e220000001000 */
[----:B------:R-:W-:Y:S01]  /*0130*/  BSSY.RECONVERGENT B0, `(.L_x_757) ;  /* 0x000000f000007945 */ /* 0x000fe20003800200 */
[----:B-1----:R-:W-:-:S06]  /*0140*/  ULEA UR4, UR5, UR4, 0x18 ;  /* 0x0000000405047291 */ /* 0x002fcc000f8ec0ff */
[----:B------:R-:W-:Y:S01]  /*0150*/  LEA R2, R7, UR4, 0x6 ;  /* 0x0000000407027c11 */ /* 0x000fe2000f8e30ff */
[----:B0-----:R-:W-:-:S04]  /*0160*/  FFMA R7, R6, -R9, 1 ;  /* 0x3f80000006077423 */ /* 0x001fc80000000809 */
[----:B------:R-:W-:Y:S02]  /*0170*/  IMAD R3, R8, 0x4, R2 ;  /* 0x0000000408037824 */ /* 0x000fe400078e0202 */
[----:B------:R-:W-:-:S03]  /*0180*/  FFMA R7, R6, R7, R6 ;  /* 0x0000000706077223 */ /* 0x000fc60000000006 */
[----:B--2---:R0:W-:Y:S01]  /*0190*/  STS [R3], R0 ;  /* 0x0000000003007388 */ /* 0x0041e20000000800 */
[----:B------:R-:W1:Y:S01]  /*01a0*/  FCHK P0, R0, R9 ;  /* 0x0000000900007302 */ /* 0x000e620000000000 */
[----:B------:R-:W-:-:S04]  /*01b0*/  FFMA R2, R0, R7, RZ ;  /* 0x0000000700027223 */ /* 0x000fc800000000ff */
[----:B------:R-:W-:-:S04]  /*01c0*/  FFMA R6, R2, -R9, R0 ;  /* 0x8000000902067223 */ /* 0x000fc80000000000 */
[----:B------:R-:W-:Y:S01]  /*01d0*/  FFMA R7, R7, R6, R2 ;  /* 0x0000000607077223 */ /* 0x000fe20000000002 */
[----:B01----:R-:W-:Y:S06]  /*01e0*/  @!P0 BRA `(.L_x_758) ;  /* 0x00000000000c8947 */ /* 0x003fec0003800000 */
[----:B------:R-:W-:-:S07]  /*01f0*/  MOV R2, 0x210 ;  /* 0x0000021000027802 */ /* 0x000fce0000000f00 */
[----:B------:R-:W-:Y:S05]  /*0200*/  CALL.REL.NOINC `($__internal_35_$__cuda_sm3x_div_rn_noftz_f32_slowpath) ;  /* 0x0000000000107944 */ /* 0x000fea0003c00000 */
[----:B------:R-:W-:-:S07]  /*0210*/  IMAD.MOV.U32 R7, RZ, RZ, R0 ;  /* 0x000000ffff077224 */ /* 0x000fce00078e0000 */
.L_x_758:
[----:B------:R-:W-:Y:S05]  /*0220*/  BSYNC.RECONVERGENT B0 ;  /* 0x0000000000007941 */ /* 0x000fea0003800200 */
.L_x_757:
[----:B------:R-:W-:Y:S01]  /*0230*/  STG.E desc[UR6][R4.64], R7 ;  /* 0x0000000704007986 */ /* 0x000fe2000c101906 */
[----:B------:R-:W-:Y:S05]  /*0240*/  EXIT ;  /* 0x000000000000794d */ /* 0x000fea0003800000 */
        .weak           $__internal_35_$__cuda_sm3x_div_rn_noftz_f32_slowpath
        .type           $__internal_35_$__cuda_sm3x_div_rn_noftz_f32_slowpath,@function
        .size           $__internal_35_$__cuda_sm3x_div_rn_noftz_f32_slowpath,(.L_x_807 - $__internal_35_$__cuda_sm3x_div_rn_noftz_f32_slowpath)
$__internal_35_$__cuda_sm3x_div_rn_noftz_f32_slowpath:
        /* <DEDUP_REMOVED lines=38> */
.L_x_760:
        /* <DEDUP_REMOVED lines=51> */
.L_x_767:
[----:B------:R-:W-:-:S04]  /*07e0*/  LOP3.LUT R0, R0, 0x80000000, RZ, 0xc0, !PT ;  /* 0x8000000000007812 */ /* 0x000fc800078ec0ff */
[----:B------:R-:W-:Y:S01]  /*07f0*/  LOP3.LUT R0, R0, 0x7f800000, RZ, 0xfc, !PT ;  /* 0x7f80000000007812 */ /* 0x000fe200078efcff */
[----:B------:R-:W-:Y:S06]  /*0800*/  BRA `(.L_x_768) ;  /* 0x0000000000047947 */ /* 0x000fec0003800000 */
.L_x_766:
[----:B------:R-:W-:-:S07]  /*0810*/  IMAD R0, R7, 0x800000, R0 ;  /* 0x0080000007007824 */ /* 0x000fce00078e0200 */
.L_x_768:
[----:B------:R-:W-:Y:S05]  /*0820*/  BSYNC.RECONVERGENT B2 ;  /* 0x0000000000027941 */ /* 0x000fea0003800200 */
.L_x_765:
[----:B------:R-:W-:Y:S05]  /*0830*/  BRA `(.L_x_769) ;  /* 0x0000000000207947 */ /* 0x000fea0003800000 */
.L_x_764:
[----:B------:R-:W-:-:S04]  /*0840*/  LOP3.LUT R0, R9, 0x80000000, R8, 0x48, !PT ;  /* 0x8000000009007812 */ /* 0x000fc800078e4808 */
[----:B------:R-:W-:Y:S01]  /*0850*/  LOP3.LUT R0, R0, 0x7f800000, RZ, 0xfc, !PT ;  /* 0x7f80000000007812 */ /* 0x000fe200078efcff */
[----:B------:R-:W-:Y:S06]  /*0860*/  BRA `(.L_x_769) ;  /* 0x0000000000147947 */ /* 0x000fec0003800000 */
.L_x_763:
[----:B------:R-:W-:Y:S01]  /*0870*/  LOP3.LUT R0, R9, 0x80000000, R8, 0x48, !PT ;  /* 0x8000000009007812 */ /* 0x000fe200078e4808 */
[----:B------:R-:W-:Y:S06]  /*0880*/  BRA `(.L_x_769) ;  /* 0x00000000000c7947 */ /* 0x000fec0003800000 */
.L_x_762:
[----:B------:R-:W0:Y:S01]  /*0890*/  MUFU.RSQ R0, -QNAN ;  /* 0xffc0000000007908 */ /* 0x000e220000001400 */
[----:B------:R-:W-:Y:S05]  /*08a0*/  BRA `(.L_x_769) ;  /* 0x0000000000047947 */ /* 0x000fea0003800000 */
.L_x_761:
[----:B------:R-:W-:-:S07]  /*08b0*/  FADD.FTZ R0, R0, R3 ;  /* 0x0000000300007221 */ /* 0x000fce0000010000 */
.L_x_769:
[----:B------:R-:W-:Y:S05]  /*08c0*/  BSYNC.RECONVERGENT B1 ;  /* 0x0000000000017941 */ /* 0x000fea0003800200 */
.L_x_759:
[----:B------:R-:W-:-:S04]  /*08d0*/  IMAD.MOV.U32 R3, RZ, RZ, 0x0 ;  /* 0x00000000ff037424 */ /* 0x000fc800078e00ff */
[----:B0-----:R-:W-:Y:S05]  /*08e0*/  RET.REL.NODEC R2 `(_Z10divavg_variifPf) ;  /* 0xfffffff402c47950 */ /* 0x001fea0003c3ffff */
.L_x_770:
        /* <DEDUP_REMOVED lines=9> */
.L_x_807:


//--------------------- .text._Z10addavg_variiPfS_ --------------------------
	.section	.text._Z10addavg_variiPfS_,"ax",@progbits
	.align	128
        .global         _Z10addavg_variiPfS_
        .type           _Z10addavg_variiPfS_,@function
        .size           _Z10addavg_variiPfS_,(.L_x_840 - _Z10addavg_variiPfS_)
        .other          _Z10addavg_variiPfS_,@"STO_CUDA_ENTRY STV_DEFAULT"
_Z10addavg_variiPfS_:
.text._Z10addavg_variiPfS_:
        /* <DEDUP_REMOVED lines=12> */
[----:B--2---:R-:W-:-:S04]  /*00c0*/  IMAD R7, R7, UR5, R11 ;  /* 0x0000000507077c24 */ /* 0x004fc8000f8e020b */
[----:B-1----:R-:W-:-:S04]  /*00d0*/  IMAD R7, R7, UR6, R0 ;  /* 0x0000000607077c24 */ /* 0x002fc8000f8e0200 */
[----:B----4-:R-:W-:-:S06]  /*00e0*/  IMAD.WIDE.U32 R4, R7, 0x4, R4 ;  /* 0x0000000407047825 */ /* 0x010fcc00078e0004 */
[----:B---3--:R-:W2:Y:S01]  /*00f0*/  LDG.E R5, desc[UR8][R4.64] ;  /* 0x0000000804057981 */ /* 0x008ea2000c1e1900 */
[----:B0-----:R-:W-:-:S05]  /*0100*/  IMAD.WIDE.U32 R2, R7, 0x4, R2 ;  /* 0x0000000407027825 */ /* 0x001fca00078e0002 */
[----:B------:R-:W2:Y:S01]  /*0110*/  LDG.E R0, desc[UR8][R2.64] ;  /* 0x0000000802007981 */ /* 0x000ea2000c1e1900 */
[----:B------:R-:W0:Y:S01]  /*0120*/  S2UR UR6, SR_CgaCtaId ;  /* 0x00000000000679c3 */ /* 0x000e220000008800 */
[----:B------:R-:W-:Y:S02]  /*0130*/  UMOV UR4, 0x400 ;  /* 0x0000040000047882 */ /* 0x000fe40000000000 */
[----:B------:R-:W-:Y:S02]  /*0140*/  UIADD3 UR5, UPT, UPT, UR4, 0x400, URZ ;  /* 0x0000040004057890 */ /* 0x000fe4000fffe0ff */
[----:B0-----:R-:W-:Y:S02]  /*0150*/  ULEA UR4, UR6, UR4, 0x18 ;  /* 0x0000000406047291 */ /* 0x001fe4000f8ec0ff */
[----:B------:R-:W-:-:S04]  /*0160*/  ULEA UR5, UR6, UR5, 0x18 ;  /* 0x0000000506057291 */ /* 0x000fc8000f8ec0ff */
[C---:B------:R-:W-:Y:S02]  /*0170*/  LEA R6, R9.reuse, UR4, 0x6 ;  /* 0x0000000409067c11 */ /* 0x040fe4000f8e30ff */
[----:B------:R-:W-:Y:S02]  /*0180*/  LEA R8, R9, UR5, 0x6 ;  /* 0x0000000509087c11 */ /* 0x000fe4000f8e30ff */
[C---:B------:R-:W-:Y:S02]  /*0190*/  LEA R7, R11.reuse, R6, 0x2 ;  /* 0x000000060b077211 */ /* 0x040fe400078e10ff */
[----:B------:R-:W-:Y:S01]  /*01a0*/  LEA R8, R11, R8, 0x2 ;  /* 0x000000080b087211 */ /* 0x000fe200078e10ff */
[----:B--2---:R-:W-:Y:S02]  /*01b0*/  FADD R9, R0, R5 ;  /* 0x0000000500097221 */ /* 0x004fe40000000000 */
[----:B------:R-:W-:Y:S04]  /*01c0*/  STS [R7], R0 ;  /* 0x0000000007007388 */ /* 0x000fe80000000800 */
[----:B------:R-:W-:Y:S04]  /*01d0*/  STG.E desc[UR8][R2.64], R9 ;  /* 0x0000000902007986 */ /* 0x000fe8000c101908 */
[----:B------:R-:W-:Y:S01]  /*01e0*/  STS [R8], R5 ;  /* 0x0000000508007388 */ /* 0x000fe20000000800 */
[----:B------:R-:W-:Y:S05]  /*01f0*/  EXIT ;  /* 0x000000000000794d */ /* 0x000fea0003800000 */
.L_x_771:
        /* <DEDUP_REMOVED lines=16> */
.L_x_840:


//--------------------- .nv.shared.reserved.0     --------------------------
	.section	.nv.shared.reserved.0,"aw",@nobits
	.weak		__nv_reservedSMEM_offset_0_alias
	.size		__nv_reservedSMEM_offset_0_alias, 0, 64
	.other		__nv_reservedSMEM_offset_0_alias,@"STO_CUDA_RESERVED_SHARED STV_DEFAULT"
__nv_reservedSMEM_offset_0_alias:
	.zero		0
	.zero		64


//--------------------- .nv.shared._Z8wavforceiiiffPfS_S_S_S_S_ --------------------------
	.section	.nv.shared._Z8wavforceiiiffPfS_S_S_S_S_,"aw",@nobits
	.sectionflags	@""
	.align	4
.nv.shared._Z8wavforceiiiffPfS_S_S_S_S_:
	.zero		14336


//--------------------- .nv.shared._Z9radstressiiiffPfS_S_S_S_S_S_S_S_ --------------------------
	.section	.nv.shared._Z9radstressiiiffPfS_S_S_S_S_S_S_S_,"aw",@nobits
	.sectionflags	@""
	.align	4
.nv.shared._Z9radstressiiiffPfS_S_S_S_S_S_S_S_:
	.zero		2048


//--------------------- .nv.shared._Z11dissipationiiifffffPfS_S_S_S_S_S_S_S_S_S_S_S_ --------------------------
	.section	.nv.shared._Z11dissipationiiifffffPfS_S_S_S_S_S_S_S_S_S_S_S_,"aw",@nobits
	.sectionflags	@""
	.align	4
.nv.shared._Z11dissipationiiifffffPfS_S_S_S_S_S_S_S_S_S_S_S_:
	.zero		4096


//--------------------- .nv.shared._Z9twodimbndiifPfS_ --------------------------
	.section	.nv.shared._Z9twodimbndiifPfS_,"aw",@nobits
	.sectionflags	@""
	.align	4
.nv.shared._Z9twodimbndiifPfS_:
	.zero		5120


//--------------------- .nv.shared._Z12rollerlatbndiiifPfS_ --------------------------
	.section	.nv.shared._Z12rollerlatbndiiifPfS_,"aw",@nobits
	.sectionflags	@""
	.align	4
.nv.shared._Z12rollerlatbndiiifPfS_:
	.zero		2048


//--------------------- .nv.shared._Z6calctmiiiPfS_S_ --------------------------
	.section	.nv.shared._Z6calctmiiiPfS_S_,"aw",@nobits
	.sectionflags	@""
	.align	4
.nv.shared._Z6calctmiiiPfS_S_:
	.zero		3072


//--------------------- .nv.shared._Z8energintiiiffffPfS_S_S_ --------------------------
	.section	.nv.shared._Z8energintiiiffffPfS_S_S_,"aw",@nobits
	.sectionflags	@""
	.align	4
.nv.shared._Z8energintiiiffffPfS_S_S_:
	.zero		4096


//--------------------- .nv.shared._Z6energyiiiPfS_ --------------------------
	.section	.nv.shared._Z6energyiiiPfS_,"aw",@nobits
	.sectionflags	@""
	.align	4
.nv.shared._Z6energyiiiPfS_:
	.zero		3072


//--------------------- .nv.shared._Z13yadvecupwind2iiifffPfS_S_S_S_S_ --------------------------
	.section	.nv.shared._Z13yadvecupwind2iiifffPfS_S_S_S_S_,"aw",@nobits
	.sectionflags	@""
	.align	4
.nv.shared._Z13yadvecupwind2iiifffPfS_S_S_S_S_:
	.zero		7168


//--------------------- .nv.shared._Z12yadvecupwindiiifffPfS_S_S_S_S_ --------------------------
	.section	.nv.shared._Z12yadvecupwindiiifffPfS_S_S_S_S_,"aw",@nobits
	.sectionflags	@""
	.align	4
.nv.shared._Z12yadvecupwindiiifffPfS_S_S_S_S_:
	.zero		7168


//--------------------- .nv.shared._Z13xadvecupwind2iiifffPfS_S_S_S_S_ --------------------------
	.section	.nv.shared._Z13xadvecupwind2iiifffPfS_S_S_S_S_,"aw",@nobits
	.sectionflags	@""
	.align	4
.nv.shared._Z13xadvecupwind2iiifffPfS_S_S_S_S_:
	.zero		7168


//--------------------- .nv.shared._Z12xadvecupwindiiifffPfS_S_S_S_S_ --------------------------
	.section	.nv.shared._Z12xadvecupwindiiifffPfS_S_S_S_S_,"aw",@nobits
	.sectionflags	@""
	.align	4
.nv.shared._Z12xadvecupwindiiifffPfS_S_S_S_S_:
	.zero		7168


//--------------------- .nv.shared._Z6actioniiiPfS_ --------------------------
	.section	.nv.shared._Z6actioniiiPfS_,"aw",@nobits
	.sectionflags	@""
	.align	4
.nv.shared._Z6actioniiiPfS_:
	.zero		2048


//--------------------- .nv.shared._Z11propagthetaiiiPfS_S_S_S_S_S_S_S_S_S_S_ --------------------------
	.section	.nv.shared._Z11propagthetaiiiPfS_S_S_S_S_S_S_S_S_S_S_,"aw",@nobits
	.sectionflags	@""
	.align	4
.nv.shared._Z11propagthetaiiiPfS_S_S_S_S_S_S_S_S_S_S_:
	.zero		8192


//--------------------- .nv.shared._Z10dispersioniiffffPfS_S_S_S_S_S_ --------------------------
	.section	.nv.shared._Z10dispersioniiffffPfS_S_S_S_S_S_,"aw",@nobits
	.sectionflags	@""
	.align	4
.nv.shared._Z10dispersioniiffffPfS_S_S_S_S_S_:
	.zero		3072


//--------------------- .nv.shared._Z10divavg_variifPf --------------------------
	.section	.nv.shared._Z10divavg_variifPf,"aw",@nobits
	.sectionflags	@""
	.align	4
.nv.shared._Z10divavg_variifPf:
	.zero		2048


//--------------------- .nv.shared._Z10addavg_variiPfS_ --------------------------
	.section	.nv.shared._Z10addavg_variiPfS_,"aw",@nobits
	.sectionflags	@""
	.align	4
.nv.shared._Z10addavg_variiPfS_:
	.zero		3072


//--------------------- .nv.constant0._Z7calcwciiiffPfS_ --------------------------
	.section	.nv.constant0._Z7calcwciiiffPfS_,"a",@progbits
	.sectionflags	@""
	.align	4
.nv.constant0._Z7calcwciiiffPfS_:
	.zero		928


//--------------------- .nv.constant0._Z12breakerdelayiiifffffPfS_S_S_S_S_S_S_ --------------------------
	.section	.nv.constant0._Z12breakerdelayiiifffffPfS_S_S_S_S_S_S_,"a",@progbits
	.sectionflags	@""
	.align	4
.nv.constant0._Z12breakerdelayiiifffffPfS_S_S_S_S_S_S_:
	.zero		992


//--------------------- .nv.constant0._Z8wavforceiiiffPfS_S_S_S_S_ --------------------------
	.section	.nv.constant0._Z8wavforceiiiffPfS_S_S_S_S_,"a",@progbits
	.sectionflags	@""
	.align	4
.nv.constant0._Z8wavforceiiiffPfS_S_S_S_S_:
	.zero		968


//--------------------- .nv.constant0._Z9radstressiiiffPfS_S_S_S_S_S_S_S_ --------------------------
	.section	.nv.constant0._Z9radstressiiiffPfS_S_S_S_S_S_S_S_,"a",@progbits
	.sectionflags	@""
	.align	4
.nv.constant0._Z9radstressiiiffPfS_S_S_S_S_S_S_S_:
	.zero		992


//--------------------- .nv.constant0._Z7meandiriiifffPfS_S_S_S_ --------------------------
	.section	.nv.constant0._Z7meandiriiifffPfS_S_S_S_,"a",@progbits
	.sectionflags	@""
	.align	4
.nv.constant0._Z7meandiriiifffPfS_S_S_S_:
	.zero		960


//--------------------- .nv.constant0._Z11dissipationiiifffffPfS_S_S_S_S_S_S_S_S_S_S_S_ --------------------------
	.section	.nv.constant0._Z11dissipationiiifffffPfS_S_S_S_S_S_S_S_S_S_S_S_,"a",@progbits
	.sectionflags	@""
	.align	4
.nv.constant0._Z11dissipationiiifffffPfS_S_S_S_S_S_S_S_S_S_S_S_:
	.zero		1032


//--------------------- .nv.constant0._Z9twodimbndiifPfS_ --------------------------
	.section	.nv.constant0._Z9twodimbndiifPfS_,"a",@progbits
	.sectionflags	@""
	.align	4
.nv.constant0._Z9twodimbndiifPfS_:
	.zero		928


//--------------------- .nv.constant0._Z12rollerlatbndiiifPfS_ --------------------------
	.section	.nv.constant0._Z12rollerlatbndiiifPfS_,"a",@progbits
	.sectionflags	@""
	.align	4
.nv.constant0._Z12rollerlatbndiiifPfS_:
	.zero		928


//--------------------- .nv.constant0._Z7baldockiiffffffPfS_S_S_S_S_S_ --------------------------
	.section	.nv.constant0._Z7baldockiiffffffPfS_S_S_S_S_S_,"a",@progbits
	.sectionflags	@""
	.align	4
.nv.constant0._Z7baldockiiffffffPfS_S_S_S_S_S_:
	.zero		984


//--------------------- .nv.constant0._Z8roelvinkiiffffffPfS_S_S_S_S_S_ --------------------------
	.section	.nv.constant0._Z8roelvinkiiffffffPfS_S_S_S_S_S_,"a",@progbits
	.sectionflags	@""
	.align	4
.nv.constant0._Z8roelvinkiiffffffPfS_S_S_S_S_S_:
	.zero		984


//--------------------- .nv.constant0._Z6calctmiiiPfS_S_ --------------------------
	.section	.nv.constant0._Z6calctmiiiPfS_S_,"a",@progbits
	.sectionflags	@""
	.align	4
.nv.constant0._Z6calctmiiiPfS_S_:
	.zero		936


//--------------------- .nv.constant0._Z8energintiiiffffPfS_S_S_ --------------------------
	.section	.nv.constant0._Z8energintiiiffffPfS_S_S_,"a",@progbits
	.sectionflags	@""
	.align	4
.nv.constant0._Z8energintiiiffffPfS_S_S_:
	.zero		960


//--------------------- .nv.constant0._Z6energyiiiPfS_ --------------------------
	.section	.nv.constant0._Z6energyiiiPfS_,"a",@progbits
	.sectionflags	@""
	.align	4
.nv.constant0._Z6energyiiiPfS_:
	.zero		928


//--------------------- .nv.constant0._Z11eulerupwindiiiffffPfS_S_S_ --------------------------
	.section	.nv.constant0._Z11eulerupwindiiiffffPfS_S_S_,"a",@progbits
	.sectionflags	@""
	.align	4
.nv.constant0._Z11eulerupwindiiiffffPfS_S_S_:
	.zero		960


//--------------------- .nv.constant0._Z17thetaadvecupwind2iiiffffPfS_S_ --------------------------
	.section	.nv.constant0._Z17thetaadvecupwind2iiiffffPfS_S_,"a",@progbits
	.sectionflags	@""
	.align	4
.nv.constant0._Z17thetaadvecupwind2iiiffffPfS_S_:
	.zero		952


//--------------------- .nv.constant0._Z16thetaadvecupwindiiiffffPfS_S_ --------------------------
	.section	.nv.constant0._Z16thetaadvecupwindiiiffffPfS_S_,"a",@progbits
	.sectionflags	@""
	.align	4
.nv.constant0._Z16thetaadvecupwindiiiffffPfS_S_:
	.zero		952


//--------------------- .nv.constant0._Z12thetaadvecuwiiifPfS_ --------------------------
	.section	.nv.constant0._Z12thetaadvecuwiiifPfS_,"a",@progbits
	.sectionflags	@""
	.align	4
.nv.constant0._Z12thetaadvecuwiiifPfS_:
	.zero		928


//--------------------- .nv.constant0._Z8eecthetaiiiPfS_S_ --------------------------
	.section	.nv.constant0._Z8eecthetaiiiPfS_S_,"a",@progbits
	.sectionflags	@""
	.align	4
.nv.constant0._Z8eecthetaiiiPfS_S_:
	.zero		936


//--------------------- .nv.constant0._Z13yadvecupwind2iiifffPfS_S_S_S_S_ --------------------------
	.section	.nv.constant0._Z13yadvecupwind2iiifffPfS_S_S_S_S_,"a",@progbits
	.sectionflags	@""
	.align	4
.nv.constant0._Z13yadvecupwind2iiifffPfS_S_S_S_S_:
	.zero		968


//--------------------- .nv.constant0._Z12yadvecupwindiiifffPfS_S_S_S_S_ --------------------------
	.section	.nv.constant0._Z12yadvecupwindiiifffPfS_S_S_S_S_,"a",@progbits
	.sectionflags	@""
	.align	4
.nv.constant0._Z12yadvecupwindiiifffPfS_S_S_S_S_:
	.zero		968


//--------------------- .nv.constant0._Z13xadvecupwind2iiifffPfS_S_S_S_S_ --------------------------
	.section	.nv.constant0._Z13xadvecupwind2iiifffPfS_S_S_S_S_,"a",@progbits
	.sectionflags	@""
	.align	4
.nv.constant0._Z13xadvecupwind2iiifffPfS_S_S_S_S_:
	.zero		968


//--------------------- .nv.constant0._Z12xadvecupwindiiifffPfS_S_S_S_S_ --------------------------
	.section	.nv.constant0._Z12xadvecupwindiiifffPfS_S_S_S_S_,"a",@progbits
	.sectionflags	@""
	.align	4
.nv.constant0._Z12xadvecupwindiiifffPfS_S_S_S_S_:
	.zero		968


//--------------------- .nv.constant0._Z6actioniiiPfS_ --------------------------
	.section	.nv.constant0._Z6actioniiiPfS_,"a",@progbits
	.sectionflags	@""
	.align	4
.nv.constant0._Z6actioniiiPfS_:
	.zero		928


//--------------------- .nv.constant0._Z11propagthetaiiiPfS_S_S_S_S_S_S_S_S_S_S_ --------------------------
	.section	.nv.constant0._Z11propagthetaiiiPfS_S_S_S_S_S_S_S_S_S_S_,"a",@progbits
	.sectionflags	@""
	.align	4
.nv.constant0._Z11propagthetaiiiPfS_S_S_S_S_S_S_S_S_S_S_:
	.zero		1008


//--------------------- .nv.constant0._Z6slopesiifPfS_S_S_S_S_S_S_S_ --------------------------
	.section	.nv.constant0._Z6slopesiifPfS_S_S_S_S_S_S_S_,"a",@progbits
	.sectionflags	@""
	.align	4
.nv.constant0._Z6slopesiifPfS_S_S_S_S_S_S_S_:
	.zero		984


//--------------------- .nv.constant0._Z10dispersioniiffffPfS_S_S_S_S_S_ --------------------------
	.section	.nv.constant0._Z10dispersioniiffffPfS_S_S_S_S_S_,"a",@progbits
	.sectionflags	@""
	.align	4
.nv.constant0._Z10dispersioniiffffPfS_S_S_S_S_S_:
	.zero		976


//--------------------- .nv.constant0._Z6sanityiifPfS_iS_ --------------------------
	.section	.nv.constant0._Z6sanityiifPfS_iS_,"a",@progbits
	.sectionflags	@""
	.align	4
.nv.constant0._Z6sanityiifPfS_iS_:
	.zero		944


//--------------------- .nv.constant0._Z6inituviiPfS_ --------------------------
	.section	.nv.constant0._Z6inituviiPfS_,"a",@progbits
	.sectionflags	@""
	.align	4
.nv.constant0._Z6inituviiPfS_:
	.zero		920


//--------------------- .nv.constant0._Z7set_bndiifiPfS_ --------------------------
	.section	.nv.constant0._Z7set_bndiifiPfS_,"a",@progbits
	.sectionflags	@""
	.align	4
.nv.constant0._Z7set_bndiifiPfS_:
	.zero		928


//--------------------- .nv.constant0._Z14offshorebndWaviiiffPfS_S_ --------------------------
	.section	.nv.constant0._Z14offshorebndWaviiiffPfS_S_,"a",@progbits
	.sectionflags	@""
	.align	4
.nv.constant0._Z14offshorebndWaviiiffPfS_S_:
	.zero		944


//--------------------- .nv.constant0._Z12resetavg_variiPf --------------------------
	.section	.nv.constant0._Z12resetavg_variiPf,"a",@progbits
	.sectionflags	@""
	.align	4
.nv.constant0._Z12resetavg_variiPf:
	.zero		912


//--------------------- .nv.constant0._Z10divavg_variifPf --------------------------
	.section	.nv.constant0._Z10divavg_variifPf,"a",@progbits
	.sectionflags	@""
	.align	4
.nv.constant0._Z10divavg_variifPf:
	.zero		920


//--------------------- .nv.constant0._Z10addavg_variiPfS_ --------------------------
	.section	.nv.constant0._Z10addavg_variiPfS_,"a",@progbits
	.sectionflags	@""
	.align	4
.nv.constant0._Z10addavg_variiPfS_:
	.zero		920


//--------------------- SYMBOLS --------------------------

	.type		.nv.reservedSmem.offset0,@object
	.size		.nv.reservedSmem.offset0,0x4
	.type		.nv.reservedSmem.cap,@object
	.size		.nv.reservedSmem.cap,0x4
